//
// Generated by NVIDIA NVVM Compiler
//
// Compiler Build ID: CL-36424714
// Cuda compilation tools, release 13.0, V13.0.88
// Based on NVVM 20.0.0
//

.version 9.0
.target sm_100
.address_size 64

	// .globl	_Z12trmm_mul32_LIfLi8ELi1ELb1ELb0ELb0EEviiT_PKS0_iPS0_ii
// _ZZ12trmm_mul32_LIfLi8ELi1ELb1ELb0ELb0EEviiT_PKS0_iPS0_iiE2sA has been demoted
// _ZZ12trmm_mul32_LIfLi8ELi1ELb1ELb1ELb0EEviiT_PKS0_iPS0_iiE2sA has been demoted
// _ZZ12trmm_mul32_LIfLi8ELi1ELb0ELb0ELb0EEviiT_PKS0_iPS0_iiE2sA has been demoted
// _ZZ12trmm_mul32_LIfLi8ELi1ELb0ELb1ELb0EEviiT_PKS0_iPS0_iiE2sA has been demoted

.visible .entry _Z12trmm_mul32_LIfLi8ELi1ELb1ELb0ELb0EEviiT_PKS0_iPS0_ii(
	.param .u32 _Z12trmm_mul32_LIfLi8ELi1ELb1ELb0ELb0EEviiT_PKS0_iPS0_ii_param_0,
	.param .u32 _Z12trmm_mul32_LIfLi8ELi1ELb1ELb0ELb0EEviiT_PKS0_iPS0_ii_param_1,
	.param .f32 _Z12trmm_mul32_LIfLi8ELi1ELb1ELb0ELb0EEviiT_PKS0_iPS0_ii_param_2,
	.param .u64 .ptr .align 1 _Z12trmm_mul32_LIfLi8ELi1ELb1ELb0ELb0EEviiT_PKS0_iPS0_ii_param_3,
	.param .u32 _Z12trmm_mul32_LIfLi8ELi1ELb1ELb0ELb0EEviiT_PKS0_iPS0_ii_param_4,
	.param .u64 .ptr .align 1 _Z12trmm_mul32_LIfLi8ELi1ELb1ELb0ELb0EEviiT_PKS0_iPS0_ii_param_5,
	.param .u32 _Z12trmm_mul32_LIfLi8ELi1ELb1ELb0ELb0EEviiT_PKS0_iPS0_ii_param_6,
	.param .u32 _Z12trmm_mul32_LIfLi8ELi1ELb1ELb0ELb0EEviiT_PKS0_iPS0_ii_param_7
)
{
	.reg .pred 	%p<108>;
	.reg .b32 	%r<148>;
	.reg .b32 	%f<276>;
	.reg .b64 	%rd<29>;
	// demoted variable
	.shared .align 4 .b8 _ZZ12trmm_mul32_LIfLi8ELi1ELb1ELb0ELb0EEviiT_PKS0_iPS0_iiE2sA[4224];
	ld.param.u32 	%r71, [_Z12trmm_mul32_LIfLi8ELi1ELb1ELb0ELb0EEviiT_PKS0_iPS0_ii_param_1];
	ld.param.u64 	%rd6, [_Z12trmm_mul32_LIfLi8ELi1ELb1ELb0ELb0EEviiT_PKS0_iPS0_ii_param_3];
	ld.param.u32 	%r72, [_Z12trmm_mul32_LIfLi8ELi1ELb1ELb0ELb0EEviiT_PKS0_iPS0_ii_param_4];
	ld.param.u32 	%r73, [_Z12trmm_mul32_LIfLi8ELi1ELb1ELb0ELb0EEviiT_PKS0_iPS0_ii_param_6];
	ld.param.u32 	%r74, [_Z12trmm_mul32_LIfLi8ELi1ELb1ELb0ELb0EEviiT_PKS0_iPS0_ii_param_7];
	cvta.to.global.u64 	%rd1, %rd6;
	mov.u32 	%r1, %tid.x;
	mov.u32 	%r2, %tid.y;
	mad.lo.s32 	%r3, %r72, %r2, %r1;
	mad.lo.s32 	%r4, %r73, %r2, %r1;
	setp.lt.s32 	%p1, %r71, 1;
	@%p1 bra 	$L__BB0_82;
	shl.b32 	%r5, %r72, 3;
	mad.lo.s32 	%r77, %r2, 33, %r1;
	shl.b32 	%r78, %r77, 2;
	mov.u32 	%r79, _ZZ12trmm_mul32_LIfLi8ELi1ELb1ELb0ELb0EEviiT_PKS0_iPS0_iiE2sA;
	add.s32 	%r6, %r79, %r78;
	shl.b32 	%r80, %r1, 2;
	add.s32 	%r7, %r79, %r80;
	shl.b32 	%r8, %r72, 5;
	add.s32 	%r81, %r2, 24;
	mad.lo.s32 	%r9, %r72, %r81, %r1;
	add.s32 	%r82, %r2, 16;
	mad.lo.s32 	%r10, %r72, %r82, %r1;
	mov.b32 	%r134, 0;
	mul.wide.s32 	%rd11, %r5, 4;
$L__BB0_2:
	mov.u32 	%r83, %ctaid.x;
	shl.b32 	%r84, %r83, 3;
	add.s32 	%r13, %r134, %r84;
	setp.ge.u32 	%p2, %r13, %r71;
	@%p2 bra 	$L__BB0_82;
	setp.lt.s32 	%p3, %r74, 1;
	mul.lo.s32 	%r85, %r13, %r73;
	cvt.u64.u32 	%rd2, %r85;
	add.s32 	%r14, %r13, %r2;
	@%p3 bra 	$L__BB0_81;
	ld.param.u64 	%rd28, [_Z12trmm_mul32_LIfLi8ELi1ELb1ELb0ELb0EEviiT_PKS0_iPS0_ii_param_5];
	cvta.to.global.u64 	%rd7, %rd28;
	shl.b64 	%rd8, %rd2, 2;
	add.s64 	%rd3, %rd7, %rd8;
	mov.u32 	%r136, %r74;
$L__BB0_5:
	setp.ge.u32 	%p4, %r14, %r71;
	add.s32 	%r17, %r136, -1;
	mad.lo.s32 	%r86, %r17, %r72, %r17;
	shl.b32 	%r87, %r86, 5;
	add.s32 	%r88, %r87, %r3;
	mul.wide.s32 	%rd9, %r88, 4;
	add.s64 	%rd10, %rd1, %rd9;
	ld.global.nc.f32 	%f70, [%rd10];
	st.shared.f32 	[%r6], %f70;
	add.s32 	%r89, %r88, %r5;
	add.s64 	%rd12, %rd10, %rd11;
	ld.global.nc.f32 	%f71, [%rd12];
	st.shared.f32 	[%r6+1056], %f71;
	add.s32 	%r90, %r89, %r5;
	mul.wide.s32 	%rd13, %r90, 4;
	add.s64 	%rd14, %rd1, %rd13;
	ld.global.nc.f32 	%f72, [%rd14];
	st.shared.f32 	[%r6+2112], %f72;
	shl.b32 	%r91, %r72, 4;
	add.s32 	%r92, %r91, %r89;
	mul.wide.s32 	%rd15, %r92, 4;
	add.s64 	%rd16, %rd1, %rd15;
	ld.global.nc.f32 	%f73, [%rd16];
	st.shared.f32 	[%r6+3168], %f73;
	shl.b32 	%r93, %r17, 5;
	add.s32 	%r94, %r93, %r4;
	mul.wide.s32 	%rd17, %r94, 4;
	add.s64 	%rd4, %rd3, %rd17;
	@%p4 bra 	$L__BB0_7;
	ld.global.u32 	%r145, [%rd4];
$L__BB0_7:
	bar.sync 	0;
	mov.f32 	%f274, 0f00000000;
	@%p4 bra 	$L__BB0_71;
	setp.lt.u32 	%p6, %r1, 31;
	shfl.sync.idx.b32	%r20|%p7, %r145, 31, 31, -1;
	mov.f32 	%f242, 0f00000000;
	@%p6 bra 	$L__BB0_10;
	mov.b32 	%f76, %r20;
	ld.shared.f32 	%f77, [%r7+4092];
	fma.rn.f32 	%f242, %f77, %f76, 0f00000000;
$L__BB0_10:
	setp.lt.u32 	%p8, %r1, 30;
	shfl.sync.idx.b32	%r21|%p9, %r145, 30, 31, -1;
	@%p8 bra 	$L__BB0_12;
	mov.b32 	%f78, %r21;
	ld.shared.f32 	%f79, [%r7+3960];
	fma.rn.f32 	%f242, %f79, %f78, %f242;
$L__BB0_12:
	setp.lt.u32 	%p10, %r1, 29;
	shfl.sync.idx.b32	%r22|%p11, %r145, 29, 31, -1;
	@%p10 bra 	$L__BB0_14;
	mov.b32 	%f80, %r22;
	ld.shared.f32 	%f81, [%r7+3828];
	fma.rn.f32 	%f242, %f81, %f80, %f242;
$L__BB0_14:
	setp.lt.u32 	%p12, %r1, 28;
	shfl.sync.idx.b32	%r23|%p13, %r145, 28, 31, -1;
	@%p12 bra 	$L__BB0_16;
	mov.b32 	%f82, %r23;
	ld.shared.f32 	%f83, [%r7+3696];
	fma.rn.f32 	%f242, %f83, %f82, %f242;
$L__BB0_16:
	setp.lt.u32 	%p14, %r1, 27;
	shfl.sync.idx.b32	%r24|%p15, %r145, 27, 31, -1;
	@%p14 bra 	$L__BB0_18;
	mov.b32 	%f84, %r24;
	ld.shared.f32 	%f85, [%r7+3564];
	fma.rn.f32 	%f242, %f85, %f84, %f242;
$L__BB0_18:
	setp.lt.u32 	%p16, %r1, 26;
	shfl.sync.idx.b32	%r25|%p17, %r145, 26, 31, -1;
	@%p16 bra 	$L__BB0_20;
	mov.b32 	%f86, %r25;
	ld.shared.f32 	%f87, [%r7+3432];
	fma.rn.f32 	%f242, %f87, %f86, %f242;
$L__BB0_20:
	setp.lt.u32 	%p18, %r1, 25;
	shfl.sync.idx.b32	%r26|%p19, %r145, 25, 31, -1;
	@%p18 bra 	$L__BB0_22;
	mov.b32 	%f88, %r26;
	ld.shared.f32 	%f89, [%r7+3300];
	fma.rn.f32 	%f242, %f89, %f88, %f242;
$L__BB0_22:
	setp.lt.u32 	%p20, %r1, 24;
	shfl.sync.idx.b32	%r27|%p21, %r145, 24, 31, -1;
	@%p20 bra 	$L__BB0_24;
	mov.b32 	%f90, %r27;
	ld.shared.f32 	%f91, [%r7+3168];
	fma.rn.f32 	%f242, %f91, %f90, %f242;
$L__BB0_24:
	setp.lt.u32 	%p22, %r1, 23;
	shfl.sync.idx.b32	%r28|%p23, %r145, 23, 31, -1;
	@%p22 bra 	$L__BB0_26;
	mov.b32 	%f92, %r28;
	ld.shared.f32 	%f93, [%r7+3036];
	fma.rn.f32 	%f242, %f93, %f92, %f242;
$L__BB0_26:
	setp.lt.u32 	%p24, %r1, 22;
	shfl.sync.idx.b32	%r29|%p25, %r145, 22, 31, -1;
	@%p24 bra 	$L__BB0_28;
	mov.b32 	%f94, %r29;
	ld.shared.f32 	%f95, [%r7+2904];
	fma.rn.f32 	%f242, %f95, %f94, %f242;
$L__BB0_28:
	setp.lt.u32 	%p26, %r1, 21;
	shfl.sync.idx.b32	%r30|%p27, %r145, 21, 31, -1;
	@%p26 bra 	$L__BB0_30;
	mov.b32 	%f96, %r30;
	ld.shared.f32 	%f97, [%r7+2772];
	fma.rn.f32 	%f242, %f97, %f96, %f242;
$L__BB0_30:
	setp.lt.u32 	%p28, %r1, 20;
	shfl.sync.idx.b32	%r31|%p29, %r145, 20, 31, -1;
	@%p28 bra 	$L__BB0_32;
	mov.b32 	%f98, %r31;
	ld.shared.f32 	%f99, [%r7+2640];
	fma.rn.f32 	%f242, %f99, %f98, %f242;
$L__BB0_32:
	setp.lt.u32 	%p30, %r1, 19;
	shfl.sync.idx.b32	%r32|%p31, %r145, 19, 31, -1;
	@%p30 bra 	$L__BB0_34;
	mov.b32 	%f100, %r32;
	ld.shared.f32 	%f101, [%r7+2508];
	fma.rn.f32 	%f242, %f101, %f100, %f242;
$L__BB0_34:
	setp.lt.u32 	%p32, %r1, 18;
	shfl.sync.idx.b32	%r33|%p33, %r145, 18, 31, -1;
	@%p32 bra 	$L__BB0_36;
	mov.b32 	%f102, %r33;
	ld.shared.f32 	%f103, [%r7+2376];
	fma.rn.f32 	%f242, %f103, %f102, %f242;
$L__BB0_36:
	setp.lt.u32 	%p34, %r1, 17;
	shfl.sync.idx.b32	%r34|%p35, %r145, 17, 31, -1;
	@%p34 bra 	$L__BB0_38;
	mov.b32 	%f104, %r34;
	ld.shared.f32 	%f105, [%r7+2244];
	fma.rn.f32 	%f242, %f105, %f104, %f242;
$L__BB0_38:
	setp.lt.u32 	%p36, %r1, 16;
	shfl.sync.idx.b32	%r35|%p37, %r145, 16, 31, -1;
	@%p36 bra 	$L__BB0_40;
	mov.b32 	%f106, %r35;
	ld.shared.f32 	%f107, [%r7+2112];
	fma.rn.f32 	%f242, %f107, %f106, %f242;
$L__BB0_40:
	setp.lt.u32 	%p38, %r1, 15;
	shfl.sync.idx.b32	%r36|%p39, %r145, 15, 31, -1;
	@%p38 bra 	$L__BB0_42;
	mov.b32 	%f108, %r36;
	ld.shared.f32 	%f109, [%r7+1980];
	fma.rn.f32 	%f242, %f109, %f108, %f242;
$L__BB0_42:
	setp.lt.u32 	%p40, %r1, 14;
	shfl.sync.idx.b32	%r37|%p41, %r145, 14, 31, -1;
	@%p40 bra 	$L__BB0_44;
	mov.b32 	%f110, %r37;
	ld.shared.f32 	%f111, [%r7+1848];
	fma.rn.f32 	%f242, %f111, %f110, %f242;
$L__BB0_44:
	setp.lt.u32 	%p42, %r1, 13;
	shfl.sync.idx.b32	%r38|%p43, %r145, 13, 31, -1;
	@%p42 bra 	$L__BB0_46;
	mov.b32 	%f112, %r38;
	ld.shared.f32 	%f113, [%r7+1716];
	fma.rn.f32 	%f242, %f113, %f112, %f242;
$L__BB0_46:
	setp.lt.u32 	%p44, %r1, 12;
	shfl.sync.idx.b32	%r39|%p45, %r145, 12, 31, -1;
	@%p44 bra 	$L__BB0_48;
	mov.b32 	%f114, %r39;
	ld.shared.f32 	%f115, [%r7+1584];
	fma.rn.f32 	%f242, %f115, %f114, %f242;
$L__BB0_48:
	setp.lt.u32 	%p46, %r1, 11;
	shfl.sync.idx.b32	%r40|%p47, %r145, 11, 31, -1;
	@%p46 bra 	$L__BB0_50;
	mov.b32 	%f116, %r40;
	ld.shared.f32 	%f117, [%r7+1452];
	fma.rn.f32 	%f242, %f117, %f116, %f242;
$L__BB0_50:
	setp.lt.u32 	%p48, %r1, 10;
	shfl.sync.idx.b32	%r41|%p49, %r145, 10, 31, -1;
	@%p48 bra 	$L__BB0_52;
	mov.b32 	%f118, %r41;
	ld.shared.f32 	%f119, [%r7+1320];
	fma.rn.f32 	%f242, %f119, %f118, %f242;
$L__BB0_52:
	setp.lt.u32 	%p50, %r1, 9;
	shfl.sync.idx.b32	%r42|%p51, %r145, 9, 31, -1;
	@%p50 bra 	$L__BB0_54;
	mov.b32 	%f120, %r42;
	ld.shared.f32 	%f121, [%r7+1188];
	fma.rn.f32 	%f242, %f121, %f120, %f242;
$L__BB0_54:
	setp.lt.u32 	%p52, %r1, 8;
	shfl.sync.idx.b32	%r43|%p53, %r145, 8, 31, -1;
	@%p52 bra 	$L__BB0_56;
	mov.b32 	%f122, %r43;
	ld.shared.f32 	%f123, [%r7+1056];
	fma.rn.f32 	%f242, %f123, %f122, %f242;
$L__BB0_56:
	setp.lt.u32 	%p54, %r1, 7;
	shfl.sync.idx.b32	%r44|%p55, %r145, 7, 31, -1;
	@%p54 bra 	$L__BB0_58;
	mov.b32 	%f124, %r44;
	ld.shared.f32 	%f125, [%r7+924];
	fma.rn.f32 	%f242, %f125, %f124, %f242;
$L__BB0_58:
	setp.lt.u32 	%p56, %r1, 6;
	shfl.sync.idx.b32	%r45|%p57, %r145, 6, 31, -1;
	@%p56 bra 	$L__BB0_60;
	mov.b32 	%f126, %r45;
	ld.shared.f32 	%f127, [%r7+792];
	fma.rn.f32 	%f242, %f127, %f126, %f242;
$L__BB0_60:
	setp.lt.u32 	%p58, %r1, 5;
	shfl.sync.idx.b32	%r46|%p59, %r145, 5, 31, -1;
	@%p58 bra 	$L__BB0_62;
	mov.b32 	%f128, %r46;
	ld.shared.f32 	%f129, [%r7+660];
	fma.rn.f32 	%f242, %f129, %f128, %f242;
$L__BB0_62:
	setp.lt.u32 	%p60, %r1, 4;
	shfl.sync.idx.b32	%r47|%p61, %r145, 4, 31, -1;
	@%p60 bra 	$L__BB0_64;
	mov.b32 	%f130, %r47;
	ld.shared.f32 	%f131, [%r7+528];
	fma.rn.f32 	%f242, %f131, %f130, %f242;
$L__BB0_64:
	setp.lt.u32 	%p62, %r1, 3;
	shfl.sync.idx.b32	%r48|%p63, %r145, 3, 31, -1;
	@%p62 bra 	$L__BB0_66;
	mov.b32 	%f132, %r48;
	ld.shared.f32 	%f133, [%r7+396];
	fma.rn.f32 	%f242, %f133, %f132, %f242;
$L__BB0_66:
	setp.lt.u32 	%p64, %r1, 2;
	shfl.sync.idx.b32	%r49|%p65, %r145, 2, 31, -1;
	@%p64 bra 	$L__BB0_68;
	mov.b32 	%f134, %r49;
	ld.shared.f32 	%f135, [%r7+264];
	fma.rn.f32 	%f242, %f135, %f134, %f242;
$L__BB0_68:
	setp.eq.s32 	%p66, %r1, 0;
	shfl.sync.idx.b32	%r50|%p67, %r145, 1, 31, -1;
	@%p66 bra 	$L__BB0_70;
	mov.b32 	%f136, %r50;
	ld.shared.f32 	%f137, [%r7+132];
	fma.rn.f32 	%f242, %f137, %f136, %f242;
$L__BB0_70:
	shfl.sync.idx.b32	%r95|%p68, %r145, 0, 31, -1;
	mov.b32 	%f138, %r95;
	ld.shared.f32 	%f139, [%r7];
	fma.rn.f32 	%f274, %f139, %f138, %f242;
$L__BB0_71:
	bar.sync 	0;
	setp.lt.u32 	%p69, %r136, 2;
	@%p69 bra 	$L__BB0_78;
	shl.b32 	%r96, %r136, 5;
	add.s32 	%r143, %r3, %r96;
	add.s32 	%r142, %r9, %r96;
	add.s32 	%r141, %r10, %r96;
	neg.s32 	%r140, %r136;
	mov.u32 	%r139, %r4;
$L__BB0_73:
	setp.ge.u32 	%p70, %r14, %r71;
	add.s32 	%r97, %r143, -32;
	mul.wide.s32 	%rd18, %r97, 4;
	add.s64 	%rd19, %rd1, %rd18;
	ld.global.nc.f32 	%f140, [%rd19];
	st.shared.f32 	[%r6], %f140;
	add.s64 	%rd21, %rd19, %rd11;
	ld.global.nc.f32 	%f141, [%rd21];
	st.shared.f32 	[%r6+1056], %f141;
	add.s32 	%r98, %r141, -32;
	mul.wide.s32 	%rd22, %r98, 4;
	add.s64 	%rd23, %rd1, %rd22;
	ld.global.nc.f32 	%f142, [%rd23];
	st.shared.f32 	[%r6+2112], %f142;
	add.s32 	%r99, %r142, -32;
	mul.wide.s32 	%rd24, %r99, 4;
	add.s64 	%rd25, %rd1, %rd24;
	ld.global.nc.f32 	%f143, [%rd25];
	st.shared.f32 	[%r6+3168], %f143;
	@%p70 bra 	$L__BB0_75;
	mul.wide.s32 	%rd26, %r139, 4;
	add.s64 	%rd27, %rd3, %rd26;
	ld.global.u32 	%r145, [%rd27];
$L__BB0_75:
	bar.sync 	0;
	@%p70 bra 	$L__BB0_77;
	ld.shared.f32 	%f144, [%r7];
	ld.shared.f32 	%f145, [%r7+132];
	ld.shared.f32 	%f146, [%r7+264];
	ld.shared.f32 	%f147, [%r7+396];
	shfl.sync.idx.b32	%r100|%p72, %r145, 0, 31, -1;
	mov.b32 	%f148, %r100;
	shfl.sync.idx.b32	%r101|%p73, %r145, 1, 31, -1;
	mov.b32 	%f149, %r101;
	shfl.sync.idx.b32	%r102|%p74, %r145, 2, 31, -1;
	mov.b32 	%f150, %r102;
	shfl.sync.idx.b32	%r103|%p75, %r145, 3, 31, -1;
	mov.b32 	%f151, %r103;
	fma.rn.f32 	%f152, %f144, %f148, %f274;
	fma.rn.f32 	%f153, %f145, %f149, %f152;
	fma.rn.f32 	%f154, %f146, %f150, %f153;
	fma.rn.f32 	%f155, %f147, %f151, %f154;
	ld.shared.f32 	%f156, [%r7+528];
	ld.shared.f32 	%f157, [%r7+660];
	ld.shared.f32 	%f158, [%r7+792];
	ld.shared.f32 	%f159, [%r7+924];
	shfl.sync.idx.b32	%r104|%p76, %r145, 4, 31, -1;
	mov.b32 	%f160, %r104;
	shfl.sync.idx.b32	%r105|%p77, %r145, 5, 31, -1;
	mov.b32 	%f161, %r105;
	shfl.sync.idx.b32	%r106|%p78, %r145, 6, 31, -1;
	mov.b32 	%f162, %r106;
	shfl.sync.idx.b32	%r107|%p79, %r145, 7, 31, -1;
	mov.b32 	%f163, %r107;
	fma.rn.f32 	%f164, %f156, %f160, %f155;
	fma.rn.f32 	%f165, %f157, %f161, %f164;
	fma.rn.f32 	%f166, %f158, %f162, %f165;
	fma.rn.f32 	%f167, %f159, %f163, %f166;
	ld.shared.f32 	%f168, [%r7+1056];
	ld.shared.f32 	%f169, [%r7+1188];
	ld.shared.f32 	%f170, [%r7+1320];
	ld.shared.f32 	%f171, [%r7+1452];
	shfl.sync.idx.b32	%r108|%p80, %r145, 8, 31, -1;
	mov.b32 	%f172, %r108;
	shfl.sync.idx.b32	%r109|%p81, %r145, 9, 31, -1;
	mov.b32 	%f173, %r109;
	shfl.sync.idx.b32	%r110|%p82, %r145, 10, 31, -1;
	mov.b32 	%f174, %r110;
	shfl.sync.idx.b32	%r111|%p83, %r145, 11, 31, -1;
	mov.b32 	%f175, %r111;
	fma.rn.f32 	%f176, %f168, %f172, %f167;
	fma.rn.f32 	%f177, %f169, %f173, %f176;
	fma.rn.f32 	%f178, %f170, %f174, %f177;
	fma.rn.f32 	%f179, %f171, %f175, %f178;
	ld.shared.f32 	%f180, [%r7+1584];
	ld.shared.f32 	%f181, [%r7+1716];
	ld.shared.f32 	%f182, [%r7+1848];
	ld.shared.f32 	%f183, [%r7+1980];
	shfl.sync.idx.b32	%r112|%p84, %r145, 12, 31, -1;
	mov.b32 	%f184, %r112;
	shfl.sync.idx.b32	%r113|%p85, %r145, 13, 31, -1;
	mov.b32 	%f185, %r113;
	shfl.sync.idx.b32	%r114|%p86, %r145, 14, 31, -1;
	mov.b32 	%f186, %r114;
	shfl.sync.idx.b32	%r115|%p87, %r145, 15, 31, -1;
	mov.b32 	%f187, %r115;
	fma.rn.f32 	%f188, %f180, %f184, %f179;
	fma.rn.f32 	%f189, %f181, %f185, %f188;
	fma.rn.f32 	%f190, %f182, %f186, %f189;
	fma.rn.f32 	%f191, %f183, %f187, %f190;
	ld.shared.f32 	%f192, [%r7+2112];
	ld.shared.f32 	%f193, [%r7+2244];
	ld.shared.f32 	%f194, [%r7+2376];
	ld.shared.f32 	%f195, [%r7+2508];
	shfl.sync.idx.b32	%r116|%p88, %r145, 16, 31, -1;
	mov.b32 	%f196, %r116;
	shfl.sync.idx.b32	%r117|%p89, %r145, 17, 31, -1;
	mov.b32 	%f197, %r117;
	shfl.sync.idx.b32	%r118|%p90, %r145, 18, 31, -1;
	mov.b32 	%f198, %r118;
	shfl.sync.idx.b32	%r119|%p91, %r145, 19, 31, -1;
	mov.b32 	%f199, %r119;
	fma.rn.f32 	%f200, %f192, %f196, %f191;
	fma.rn.f32 	%f201, %f193, %f197, %f200;
	fma.rn.f32 	%f202, %f194, %f198, %f201;
	fma.rn.f32 	%f203, %f195, %f199, %f202;
	ld.shared.f32 	%f204, [%r7+2640];
	ld.shared.f32 	%f205, [%r7+2772];
	ld.shared.f32 	%f206, [%r7+2904];
	ld.shared.f32 	%f207, [%r7+3036];
	shfl.sync.idx.b32	%r120|%p92, %r145, 20, 31, -1;
	mov.b32 	%f208, %r120;
	shfl.sync.idx.b32	%r121|%p93, %r145, 21, 31, -1;
	mov.b32 	%f209, %r121;
	shfl.sync.idx.b32	%r122|%p94, %r145, 22, 31, -1;
	mov.b32 	%f210, %r122;
	shfl.sync.idx.b32	%r123|%p95, %r145, 23, 31, -1;
	mov.b32 	%f211, %r123;
	fma.rn.f32 	%f212, %f204, %f208, %f203;
	fma.rn.f32 	%f213, %f205, %f209, %f212;
	fma.rn.f32 	%f214, %f206, %f210, %f213;
	fma.rn.f32 	%f215, %f207, %f211, %f214;
	ld.shared.f32 	%f216, [%r7+3168];
	ld.shared.f32 	%f217, [%r7+3300];
	ld.shared.f32 	%f218, [%r7+3432];
	ld.shared.f32 	%f219, [%r7+3564];
	shfl.sync.idx.b32	%r124|%p96, %r145, 24, 31, -1;
	mov.b32 	%f220, %r124;
	shfl.sync.idx.b32	%r125|%p97, %r145, 25, 31, -1;
	mov.b32 	%f221, %r125;
	shfl.sync.idx.b32	%r126|%p98, %r145, 26, 31, -1;
	mov.b32 	%f222, %r126;
	shfl.sync.idx.b32	%r127|%p99, %r145, 27, 31, -1;
	mov.b32 	%f223, %r127;
	fma.rn.f32 	%f224, %f216, %f220, %f215;
	fma.rn.f32 	%f225, %f217, %f221, %f224;
	fma.rn.f32 	%f226, %f218, %f222, %f225;
	fma.rn.f32 	%f227, %f219, %f223, %f226;
	ld.shared.f32 	%f228, [%r7+3696];
	ld.shared.f32 	%f229, [%r7+3828];
	ld.shared.f32 	%f230, [%r7+3960];
	ld.shared.f32 	%f231, [%r7+4092];
	shfl.sync.idx.b32	%r128|%p100, %r145, 28, 31, -1;
	mov.b32 	%f232, %r128;
	shfl.sync.idx.b32	%r129|%p101, %r145, 29, 31, -1;
	mov.b32 	%f233, %r129;
	shfl.sync.idx.b32	%r130|%p102, %r145, 30, 31, -1;
	mov.b32 	%f234, %r130;
	shfl.sync.idx.b32	%r131|%p103, %r145, 31, 31, -1;
	mov.b32 	%f235, %r131;
	fma.rn.f32 	%f236, %f228, %f232, %f227;
	fma.rn.f32 	%f237, %f229, %f233, %f236;
	fma.rn.f32 	%f238, %f230, %f234, %f237;
	fma.rn.f32 	%f274, %f231, %f235, %f238;
$L__BB0_77:
	bar.sync 	0;
	add.s32 	%r143, %r143, %r8;
	add.s32 	%r142, %r142, %r8;
	add.s32 	%r141, %r141, %r8;
	add.s32 	%r140, %r140, 1;
	add.s32 	%r139, %r139, 32;
	setp.ne.s32 	%p104, %r140, -1;
	@%p104 bra 	$L__BB0_73;
$L__BB0_78:
	setp.ge.u32 	%p105, %r14, %r71;
	@%p105 bra 	$L__BB0_80;
	ld.param.f32 	%f240, [_Z12trmm_mul32_LIfLi8ELi1ELb1ELb0ELb0EEviiT_PKS0_iPS0_ii_param_2];
	mul.f32 	%f239, %f240, %f274;
	st.global.f32 	[%rd4], %f239;
$L__BB0_80:
	setp.gt.u32 	%p106, %r136, 1;
	mov.u32 	%r136, %r17;
	@%p106 bra 	$L__BB0_5;
$L__BB0_81:
	mov.u32 	%r132, %nctaid.x;
	shl.b32 	%r133, %r132, 3;
	add.s32 	%r134, %r134, %r133;
	setp.lt.s32 	%p107, %r134, %r71;
	@%p107 bra 	$L__BB0_2;
$L__BB0_82:
	ret;

}
	// .globl	_Z12trmm_mul32_LIfLi8ELi1ELb1ELb1ELb0EEviiT_PKS0_iPS0_ii
.visible .entry _Z12trmm_mul32_LIfLi8ELi1ELb1ELb1ELb0EEviiT_PKS0_iPS0_ii(
	.param .u32 _Z12trmm_mul32_LIfLi8ELi1ELb1ELb1ELb0EEviiT_PKS0_iPS0_ii_param_0,
	.param .u32 _Z12trmm_mul32_LIfLi8ELi1ELb1ELb1ELb0EEviiT_PKS0_iPS0_ii_param_1,
	.param .f32 _Z12trmm_mul32_LIfLi8ELi1ELb1ELb1ELb0EEviiT_PKS0_iPS0_ii_param_2,
	.param .u64 .ptr .align 1 _Z12trmm_mul32_LIfLi8ELi1ELb1ELb1ELb0EEviiT_PKS0_iPS0_ii_param_3,
	.param .u32 _Z12trmm_mul32_LIfLi8ELi1ELb1ELb1ELb0EEviiT_PKS0_iPS0_ii_param_4,
	.param .u64 .ptr .align 1 _Z12trmm_mul32_LIfLi8ELi1ELb1ELb1ELb0EEviiT_PKS0_iPS0_ii_param_5,
	.param .u32 _Z12trmm_mul32_LIfLi8ELi1ELb1ELb1ELb0EEviiT_PKS0_iPS0_ii_param_6,
	.param .u32 _Z12trmm_mul32_LIfLi8ELi1ELb1ELb1ELb0EEviiT_PKS0_iPS0_ii_param_7
)
{
	.reg .pred 	%p<109>;
	.reg .b32 	%r<145>;
	.reg .b32 	%f<276>;
	.reg .b64 	%rd<29>;
	// demoted variable
	.shared .align 4 .b8 _ZZ12trmm_mul32_LIfLi8ELi1ELb1ELb1ELb0EEviiT_PKS0_iPS0_iiE2sA[4224];
	ld.param.u32 	%r75, [_Z12trmm_mul32_LIfLi8ELi1ELb1ELb1ELb0EEviiT_PKS0_iPS0_ii_param_1];
	ld.param.u64 	%rd6, [_Z12trmm_mul32_LIfLi8ELi1ELb1ELb1ELb0EEviiT_PKS0_iPS0_ii_param_3];
	ld.param.u32 	%r76, [_Z12trmm_mul32_LIfLi8ELi1ELb1ELb1ELb0EEviiT_PKS0_iPS0_ii_param_4];
	ld.param.u32 	%r77, [_Z12trmm_mul32_LIfLi8ELi1ELb1ELb1ELb0EEviiT_PKS0_iPS0_ii_param_6];
	ld.param.u32 	%r78, [_Z12trmm_mul32_LIfLi8ELi1ELb1ELb1ELb0EEviiT_PKS0_iPS0_ii_param_7];
	cvta.to.global.u64 	%rd1, %rd6;
	mov.u32 	%r1, %tid.x;
	mov.u32 	%r2, %tid.y;
	setp.lt.s32 	%p1, %r75, 1;
	@%p1 bra 	$L__BB1_83;
	shl.b32 	%r81, %r76, 5;
	add.s32 	%r3, %r81, 32;
	shl.b32 	%r4, %r76, 3;
	mad.lo.s32 	%r82, %r2, 33, %r1;
	shl.b32 	%r83, %r82, 2;
	mov.u32 	%r84, _ZZ12trmm_mul32_LIfLi8ELi1ELb1ELb1ELb0EEviiT_PKS0_iPS0_iiE2sA;
	add.s32 	%r5, %r84, %r83;
	mad.lo.s32 	%r6, %r1, 132, %r84;
	neg.s32 	%r7, %r78;
	add.s32 	%r85, %r2, 24;
	mad.lo.s32 	%r8, %r76, %r85, %r1;
	add.s32 	%r86, %r2, 16;
	mad.lo.s32 	%r9, %r76, %r86, %r1;
	mad.lo.s32 	%r10, %r77, %r2, %r1;
	mad.lo.s32 	%r11, %r76, %r2, %r1;
	mov.b32 	%r131, 0;
	mul.wide.s32 	%rd11, %r4, 4;
$L__BB1_2:
	mov.u32 	%r87, %ctaid.x;
	shl.b32 	%r88, %r87, 3;
	add.s32 	%r14, %r131, %r88;
	setp.ge.u32 	%p2, %r14, %r75;
	@%p2 bra 	$L__BB1_83;
	setp.lt.s32 	%p3, %r78, 1;
	mul.lo.s32 	%r89, %r14, %r77;
	cvt.u64.u32 	%rd2, %r89;
	add.s32 	%r15, %r14, %r2;
	@%p3 bra 	$L__BB1_82;
	ld.param.u64 	%rd28, [_Z12trmm_mul32_LIfLi8ELi1ELb1ELb1ELb0EEviiT_PKS0_iPS0_ii_param_5];
	cvta.to.global.u64 	%rd7, %rd28;
	shl.b64 	%rd8, %rd2, 2;
	add.s64 	%rd3, %rd7, %rd8;
	mov.b32 	%r133, 0;
$L__BB1_5:
	setp.ge.u32 	%p4, %r15, %r75;
	mul.lo.s32 	%r18, %r3, %r133;
	add.s32 	%r139, %r18, %r11;
	mul.wide.s32 	%rd9, %r139, 4;
	add.s64 	%rd10, %rd1, %rd9;
	ld.global.nc.f32 	%f70, [%rd10];
	st.shared.f32 	[%r5], %f70;
	add.s32 	%r91, %r139, %r4;
	add.s64 	%rd12, %rd10, %rd11;
	ld.global.nc.f32 	%f71, [%rd12];
	st.shared.f32 	[%r5+1056], %f71;
	add.s32 	%r92, %r91, %r4;
	mul.wide.s32 	%rd13, %r92, 4;
	add.s64 	%rd14, %rd1, %rd13;
	ld.global.nc.f32 	%f72, [%rd14];
	st.shared.f32 	[%r5+2112], %f72;
	shl.b32 	%r93, %r76, 4;
	add.s32 	%r94, %r93, %r91;
	mul.wide.s32 	%rd15, %r94, 4;
	add.s64 	%rd16, %rd1, %rd15;
	ld.global.nc.f32 	%f73, [%rd16];
	st.shared.f32 	[%r5+3168], %f73;
	shl.b32 	%r95, %r133, 5;
	add.s32 	%r136, %r95, %r10;
	mul.wide.s32 	%rd17, %r136, 4;
	add.s64 	%rd4, %rd3, %rd17;
	@%p4 bra 	$L__BB1_7;
	ld.global.u32 	%r142, [%rd4];
$L__BB1_7:
	bar.sync 	0;
	mov.f32 	%f242, 0f00000000;
	@%p4 bra 	$L__BB1_72;
	setp.ne.s32 	%p6, %r1, 0;
	shfl.sync.idx.b32	%r23|%p7, %r142, 0, 31, -1;
	mov.f32 	%f242, 0f00000000;
	@%p6 bra 	$L__BB1_10;
	mov.b32 	%f76, %r23;
	ld.shared.f32 	%f77, [%r6];
	fma.rn.f32 	%f242, %f77, %f76, 0f00000000;
$L__BB1_10:
	setp.gt.u32 	%p8, %r1, 1;
	shfl.sync.idx.b32	%r24|%p9, %r142, 1, 31, -1;
	@%p8 bra 	$L__BB1_12;
	mov.b32 	%f78, %r24;
	ld.shared.f32 	%f79, [%r6+4];
	fma.rn.f32 	%f242, %f79, %f78, %f242;
$L__BB1_12:
	setp.gt.u32 	%p10, %r1, 2;
	shfl.sync.idx.b32	%r25|%p11, %r142, 2, 31, -1;
	@%p10 bra 	$L__BB1_14;
	mov.b32 	%f80, %r25;
	ld.shared.f32 	%f81, [%r6+8];
	fma.rn.f32 	%f242, %f81, %f80, %f242;
$L__BB1_14:
	setp.gt.u32 	%p12, %r1, 3;
	shfl.sync.idx.b32	%r26|%p13, %r142, 3, 31, -1;
	@%p12 bra 	$L__BB1_16;
	mov.b32 	%f82, %r26;
	ld.shared.f32 	%f83, [%r6+12];
	fma.rn.f32 	%f242, %f83, %f82, %f242;
$L__BB1_16:
	setp.gt.u32 	%p14, %r1, 4;
	shfl.sync.idx.b32	%r27|%p15, %r142, 4, 31, -1;
	@%p14 bra 	$L__BB1_18;
	mov.b32 	%f84, %r27;
	ld.shared.f32 	%f85, [%r6+16];
	fma.rn.f32 	%f242, %f85, %f84, %f242;
$L__BB1_18:
	setp.gt.u32 	%p16, %r1, 5;
	shfl.sync.idx.b32	%r28|%p17, %r142, 5, 31, -1;
	@%p16 bra 	$L__BB1_20;
	mov.b32 	%f86, %r28;
	ld.shared.f32 	%f87, [%r6+20];
	fma.rn.f32 	%f242, %f87, %f86, %f242;
$L__BB1_20:
	setp.gt.u32 	%p18, %r1, 6;
	shfl.sync.idx.b32	%r29|%p19, %r142, 6, 31, -1;
	@%p18 bra 	$L__BB1_22;
	mov.b32 	%f88, %r29;
	ld.shared.f32 	%f89, [%r6+24];
	fma.rn.f32 	%f242, %f89, %f88, %f242;
$L__BB1_22:
	setp.gt.u32 	%p20, %r1, 7;
	shfl.sync.idx.b32	%r30|%p21, %r142, 7, 31, -1;
	@%p20 bra 	$L__BB1_24;
	mov.b32 	%f90, %r30;
	ld.shared.f32 	%f91, [%r6+28];
	fma.rn.f32 	%f242, %f91, %f90, %f242;
$L__BB1_24:
	setp.gt.u32 	%p22, %r1, 8;
	shfl.sync.idx.b32	%r31|%p23, %r142, 8, 31, -1;
	@%p22 bra 	$L__BB1_26;
	mov.b32 	%f92, %r31;
	ld.shared.f32 	%f93, [%r6+32];
	fma.rn.f32 	%f242, %f93, %f92, %f242;
$L__BB1_26:
	setp.gt.u32 	%p24, %r1, 9;
	shfl.sync.idx.b32	%r32|%p25, %r142, 9, 31, -1;
	@%p24 bra 	$L__BB1_28;
	mov.b32 	%f94, %r32;
	ld.shared.f32 	%f95, [%r6+36];
	fma.rn.f32 	%f242, %f95, %f94, %f242;
$L__BB1_28:
	setp.gt.u32 	%p26, %r1, 10;
	shfl.sync.idx.b32	%r33|%p27, %r142, 10, 31, -1;
	@%p26 bra 	$L__BB1_30;
	mov.b32 	%f96, %r33;
	ld.shared.f32 	%f97, [%r6+40];
	fma.rn.f32 	%f242, %f97, %f96, %f242;
$L__BB1_30:
	setp.gt.u32 	%p28, %r1, 11;
	shfl.sync.idx.b32	%r34|%p29, %r142, 11, 31, -1;
	@%p28 bra 	$L__BB1_32;
	mov.b32 	%f98, %r34;
	ld.shared.f32 	%f99, [%r6+44];
	fma.rn.f32 	%f242, %f99, %f98, %f242;
$L__BB1_32:
	setp.gt.u32 	%p30, %r1, 12;
	shfl.sync.idx.b32	%r35|%p31, %r142, 12, 31, -1;
	@%p30 bra 	$L__BB1_34;
	mov.b32 	%f100, %r35;
	ld.shared.f32 	%f101, [%r6+48];
	fma.rn.f32 	%f242, %f101, %f100, %f242;
$L__BB1_34:
	setp.gt.u32 	%p32, %r1, 13;
	shfl.sync.idx.b32	%r36|%p33, %r142, 13, 31, -1;
	@%p32 bra 	$L__BB1_36;
	mov.b32 	%f102, %r36;
	ld.shared.f32 	%f103, [%r6+52];
	fma.rn.f32 	%f242, %f103, %f102, %f242;
$L__BB1_36:
	setp.gt.u32 	%p34, %r1, 14;
	shfl.sync.idx.b32	%r37|%p35, %r142, 14, 31, -1;
	@%p34 bra 	$L__BB1_38;
	mov.b32 	%f104, %r37;
	ld.shared.f32 	%f105, [%r6+56];
	fma.rn.f32 	%f242, %f105, %f104, %f242;
$L__BB1_38:
	setp.gt.u32 	%p36, %r1, 15;
	shfl.sync.idx.b32	%r38|%p37, %r142, 15, 31, -1;
	@%p36 bra 	$L__BB1_40;
	mov.b32 	%f106, %r38;
	ld.shared.f32 	%f107, [%r6+60];
	fma.rn.f32 	%f242, %f107, %f106, %f242;
$L__BB1_40:
	setp.gt.u32 	%p38, %r1, 16;
	shfl.sync.idx.b32	%r39|%p39, %r142, 16, 31, -1;
	@%p38 bra 	$L__BB1_42;
	mov.b32 	%f108, %r39;
	ld.shared.f32 	%f109, [%r6+64];
	fma.rn.f32 	%f242, %f109, %f108, %f242;
$L__BB1_42:
	setp.gt.u32 	%p40, %r1, 17;
	shfl.sync.idx.b32	%r40|%p41, %r142, 17, 31, -1;
	@%p40 bra 	$L__BB1_44;
	mov.b32 	%f110, %r40;
	ld.shared.f32 	%f111, [%r6+68];
	fma.rn.f32 	%f242, %f111, %f110, %f242;
$L__BB1_44:
	setp.gt.u32 	%p42, %r1, 18;
	shfl.sync.idx.b32	%r41|%p43, %r142, 18, 31, -1;
	@%p42 bra 	$L__BB1_46;
	mov.b32 	%f112, %r41;
	ld.shared.f32 	%f113, [%r6+72];
	fma.rn.f32 	%f242, %f113, %f112, %f242;
$L__BB1_46:
	setp.gt.u32 	%p44, %r1, 19;
	shfl.sync.idx.b32	%r42|%p45, %r142, 19, 31, -1;
	@%p44 bra 	$L__BB1_48;
	mov.b32 	%f114, %r42;
	ld.shared.f32 	%f115, [%r6+76];
	fma.rn.f32 	%f242, %f115, %f114, %f242;
$L__BB1_48:
	setp.gt.u32 	%p46, %r1, 20;
	shfl.sync.idx.b32	%r43|%p47, %r142, 20, 31, -1;
	@%p46 bra 	$L__BB1_50;
	mov.b32 	%f116, %r43;
	ld.shared.f32 	%f117, [%r6+80];
	fma.rn.f32 	%f242, %f117, %f116, %f242;
$L__BB1_50:
	setp.gt.u32 	%p48, %r1, 21;
	shfl.sync.idx.b32	%r44|%p49, %r142, 21, 31, -1;
	@%p48 bra 	$L__BB1_52;
	mov.b32 	%f118, %r44;
	ld.shared.f32 	%f119, [%r6+84];
	fma.rn.f32 	%f242, %f119, %f118, %f242;
$L__BB1_52:
	setp.gt.u32 	%p50, %r1, 22;
	shfl.sync.idx.b32	%r45|%p51, %r142, 22, 31, -1;
	@%p50 bra 	$L__BB1_54;
	mov.b32 	%f120, %r45;
	ld.shared.f32 	%f121, [%r6+88];
	fma.rn.f32 	%f242, %f121, %f120, %f242;
$L__BB1_54:
	setp.gt.u32 	%p52, %r1, 23;
	shfl.sync.idx.b32	%r46|%p53, %r142, 23, 31, -1;
	@%p52 bra 	$L__BB1_56;
	mov.b32 	%f122, %r46;
	ld.shared.f32 	%f123, [%r6+92];
	fma.rn.f32 	%f242, %f123, %f122, %f242;
$L__BB1_56:
	setp.gt.u32 	%p54, %r1, 24;
	shfl.sync.idx.b32	%r47|%p55, %r142, 24, 31, -1;
	@%p54 bra 	$L__BB1_58;
	mov.b32 	%f124, %r47;
	ld.shared.f32 	%f125, [%r6+96];
	fma.rn.f32 	%f242, %f125, %f124, %f242;
$L__BB1_58:
	setp.gt.u32 	%p56, %r1, 25;
	shfl.sync.idx.b32	%r48|%p57, %r142, 25, 31, -1;
	@%p56 bra 	$L__BB1_60;
	mov.b32 	%f126, %r48;
	ld.shared.f32 	%f127, [%r6+100];
	fma.rn.f32 	%f242, %f127, %f126, %f242;
$L__BB1_60:
	setp.gt.u32 	%p58, %r1, 26;
	shfl.sync.idx.b32	%r49|%p59, %r142, 26, 31, -1;
	@%p58 bra 	$L__BB1_62;
	mov.b32 	%f128, %r49;
	ld.shared.f32 	%f129, [%r6+104];
	fma.rn.f32 	%f242, %f129, %f128, %f242;
$L__BB1_62:
	setp.gt.u32 	%p60, %r1, 27;
	shfl.sync.idx.b32	%r50|%p61, %r142, 27, 31, -1;
	@%p60 bra 	$L__BB1_64;
	mov.b32 	%f130, %r50;
	ld.shared.f32 	%f131, [%r6+108];
	fma.rn.f32 	%f242, %f131, %f130, %f242;
$L__BB1_64:
	setp.gt.u32 	%p62, %r1, 28;
	shfl.sync.idx.b32	%r51|%p63, %r142, 28, 31, -1;
	@%p62 bra 	$L__BB1_66;
	mov.b32 	%f132, %r51;
	ld.shared.f32 	%f133, [%r6+112];
	fma.rn.f32 	%f242, %f133, %f132, %f242;
$L__BB1_66:
	setp.gt.u32 	%p64, %r1, 29;
	shfl.sync.idx.b32	%r52|%p65, %r142, 29, 31, -1;
	@%p64 bra 	$L__BB1_68;
	mov.b32 	%f134, %r52;
	ld.shared.f32 	%f135, [%r6+116];
	fma.rn.f32 	%f242, %f135, %f134, %f242;
$L__BB1_68:
	setp.gt.u32 	%p66, %r1, 30;
	shfl.sync.idx.b32	%r53|%p67, %r142, 30, 31, -1;
	@%p66 bra 	$L__BB1_70;
	mov.b32 	%f136, %r53;
	ld.shared.f32 	%f137, [%r6+120];
	fma.rn.f32 	%f242, %f137, %f136, %f242;
$L__BB1_70:
	setp.gt.u32 	%p68, %r1, 31;
	shfl.sync.idx.b32	%r54|%p69, %r142, 31, 31, -1;
	@%p68 bra 	$L__BB1_72;
	mov.b32 	%f138, %r54;
	ld.shared.f32 	%f139, [%r6+124];
	fma.rn.f32 	%f242, %f139, %f138, %f242;
$L__BB1_72:
	bar.sync 	0;
	add.s32 	%r55, %r133, 1;
	setp.ge.s32 	%p70, %r55, %r78;
	@%p70 bra 	$L__BB1_79;
	add.s32 	%r140, %r7, %r133;
	add.s32 	%r138, %r8, %r18;
	add.s32 	%r137, %r9, %r18;
$L__BB1_74:
	setp.ge.u32 	%p71, %r15, %r75;
	add.s32 	%r139, %r139, 32;
	mul.wide.s32 	%rd18, %r139, 4;
	add.s64 	%rd19, %rd1, %rd18;
	ld.global.nc.f32 	%f140, [%rd19];
	st.shared.f32 	[%r5], %f140;
	add.s64 	%rd21, %rd19, %rd11;
	ld.global.nc.f32 	%f141, [%rd21];
	st.shared.f32 	[%r5+1056], %f141;
	add.s32 	%r137, %r137, 32;
	mul.wide.s32 	%rd22, %r137, 4;
	add.s64 	%rd23, %rd1, %rd22;
	ld.global.nc.f32 	%f142, [%rd23];
	st.shared.f32 	[%r5+2112], %f142;
	add.s32 	%r138, %r138, 32;
	mul.wide.s32 	%rd24, %r138, 4;
	add.s64 	%rd25, %rd1, %rd24;
	ld.global.nc.f32 	%f143, [%rd25];
	st.shared.f32 	[%r5+3168], %f143;
	@%p71 bra 	$L__BB1_76;
	add.s32 	%r96, %r136, 32;
	mul.wide.s32 	%rd26, %r96, 4;
	add.s64 	%rd27, %rd3, %rd26;
	ld.global.u32 	%r142, [%rd27];
$L__BB1_76:
	bar.sync 	0;
	@%p71 bra 	$L__BB1_78;
	ld.shared.f32 	%f144, [%r6];
	ld.shared.f32 	%f145, [%r6+4];
	ld.shared.f32 	%f146, [%r6+8];
	ld.shared.f32 	%f147, [%r6+12];
	shfl.sync.idx.b32	%r97|%p73, %r142, 0, 31, -1;
	mov.b32 	%f148, %r97;
	shfl.sync.idx.b32	%r98|%p74, %r142, 1, 31, -1;
	mov.b32 	%f149, %r98;
	shfl.sync.idx.b32	%r99|%p75, %r142, 2, 31, -1;
	mov.b32 	%f150, %r99;
	shfl.sync.idx.b32	%r100|%p76, %r142, 3, 31, -1;
	mov.b32 	%f151, %r100;
	fma.rn.f32 	%f152, %f144, %f148, %f242;
	fma.rn.f32 	%f153, %f145, %f149, %f152;
	fma.rn.f32 	%f154, %f146, %f150, %f153;
	fma.rn.f32 	%f155, %f147, %f151, %f154;
	ld.shared.f32 	%f156, [%r6+16];
	ld.shared.f32 	%f157, [%r6+20];
	ld.shared.f32 	%f158, [%r6+24];
	ld.shared.f32 	%f159, [%r6+28];
	shfl.sync.idx.b32	%r101|%p77, %r142, 4, 31, -1;
	mov.b32 	%f160, %r101;
	shfl.sync.idx.b32	%r102|%p78, %r142, 5, 31, -1;
	mov.b32 	%f161, %r102;
	shfl.sync.idx.b32	%r103|%p79, %r142, 6, 31, -1;
	mov.b32 	%f162, %r103;
	shfl.sync.idx.b32	%r104|%p80, %r142, 7, 31, -1;
	mov.b32 	%f163, %r104;
	fma.rn.f32 	%f164, %f156, %f160, %f155;
	fma.rn.f32 	%f165, %f157, %f161, %f164;
	fma.rn.f32 	%f166, %f158, %f162, %f165;
	fma.rn.f32 	%f167, %f159, %f163, %f166;
	ld.shared.f32 	%f168, [%r6+32];
	ld.shared.f32 	%f169, [%r6+36];
	ld.shared.f32 	%f170, [%r6+40];
	ld.shared.f32 	%f171, [%r6+44];
	shfl.sync.idx.b32	%r105|%p81, %r142, 8, 31, -1;
	mov.b32 	%f172, %r105;
	shfl.sync.idx.b32	%r106|%p82, %r142, 9, 31, -1;
	mov.b32 	%f173, %r106;
	shfl.sync.idx.b32	%r107|%p83, %r142, 10, 31, -1;
	mov.b32 	%f174, %r107;
	shfl.sync.idx.b32	%r108|%p84, %r142, 11, 31, -1;
	mov.b32 	%f175, %r108;
	fma.rn.f32 	%f176, %f168, %f172, %f167;
	fma.rn.f32 	%f177, %f169, %f173, %f176;
	fma.rn.f32 	%f178, %f170, %f174, %f177;
	fma.rn.f32 	%f179, %f171, %f175, %f178;
	ld.shared.f32 	%f180, [%r6+48];
	ld.shared.f32 	%f181, [%r6+52];
	ld.shared.f32 	%f182, [%r6+56];
	ld.shared.f32 	%f183, [%r6+60];
	shfl.sync.idx.b32	%r109|%p85, %r142, 12, 31, -1;
	mov.b32 	%f184, %r109;
	shfl.sync.idx.b32	%r110|%p86, %r142, 13, 31, -1;
	mov.b32 	%f185, %r110;
	shfl.sync.idx.b32	%r111|%p87, %r142, 14, 31, -1;
	mov.b32 	%f186, %r111;
	shfl.sync.idx.b32	%r112|%p88, %r142, 15, 31, -1;
	mov.b32 	%f187, %r112;
	fma.rn.f32 	%f188, %f180, %f184, %f179;
	fma.rn.f32 	%f189, %f181, %f185, %f188;
	fma.rn.f32 	%f190, %f182, %f186, %f189;
	fma.rn.f32 	%f191, %f183, %f187, %f190;
	ld.shared.f32 	%f192, [%r6+64];
	ld.shared.f32 	%f193, [%r6+68];
	ld.shared.f32 	%f194, [%r6+72];
	ld.shared.f32 	%f195, [%r6+76];
	shfl.sync.idx.b32	%r113|%p89, %r142, 16, 31, -1;
	mov.b32 	%f196, %r113;
	shfl.sync.idx.b32	%r114|%p90, %r142, 17, 31, -1;
	mov.b32 	%f197, %r114;
	shfl.sync.idx.b32	%r115|%p91, %r142, 18, 31, -1;
	mov.b32 	%f198, %r115;
	shfl.sync.idx.b32	%r116|%p92, %r142, 19, 31, -1;
	mov.b32 	%f199, %r116;
	fma.rn.f32 	%f200, %f192, %f196, %f191;
	fma.rn.f32 	%f201, %f193, %f197, %f200;
	fma.rn.f32 	%f202, %f194, %f198, %f201;
	fma.rn.f32 	%f203, %f195, %f199, %f202;
	ld.shared.f32 	%f204, [%r6+80];
	ld.shared.f32 	%f205, [%r6+84];
	ld.shared.f32 	%f206, [%r6+88];
	ld.shared.f32 	%f207, [%r6+92];
	shfl.sync.idx.b32	%r117|%p93, %r142, 20, 31, -1;
	mov.b32 	%f208, %r117;
	shfl.sync.idx.b32	%r118|%p94, %r142, 21, 31, -1;
	mov.b32 	%f209, %r118;
	shfl.sync.idx.b32	%r119|%p95, %r142, 22, 31, -1;
	mov.b32 	%f210, %r119;
	shfl.sync.idx.b32	%r120|%p96, %r142, 23, 31, -1;
	mov.b32 	%f211, %r120;
	fma.rn.f32 	%f212, %f204, %f208, %f203;
	fma.rn.f32 	%f213, %f205, %f209, %f212;
	fma.rn.f32 	%f214, %f206, %f210, %f213;
	fma.rn.f32 	%f215, %f207, %f211, %f214;
	ld.shared.f32 	%f216, [%r6+96];
	ld.shared.f32 	%f217, [%r6+100];
	ld.shared.f32 	%f218, [%r6+104];
	ld.shared.f32 	%f219, [%r6+108];
	shfl.sync.idx.b32	%r121|%p97, %r142, 24, 31, -1;
	mov.b32 	%f220, %r121;
	shfl.sync.idx.b32	%r122|%p98, %r142, 25, 31, -1;
	mov.b32 	%f221, %r122;
	shfl.sync.idx.b32	%r123|%p99, %r142, 26, 31, -1;
	mov.b32 	%f222, %r123;
	shfl.sync.idx.b32	%r124|%p100, %r142, 27, 31, -1;
	mov.b32 	%f223, %r124;
	fma.rn.f32 	%f224, %f216, %f220, %f215;
	fma.rn.f32 	%f225, %f217, %f221, %f224;
	fma.rn.f32 	%f226, %f218, %f222, %f225;
	fma.rn.f32 	%f227, %f219, %f223, %f226;
	ld.shared.f32 	%f228, [%r6+112];
	ld.shared.f32 	%f229, [%r6+116];
	ld.shared.f32 	%f230, [%r6+120];
	ld.shared.f32 	%f231, [%r6+124];
	shfl.sync.idx.b32	%r125|%p101, %r142, 28, 31, -1;
	mov.b32 	%f232, %r125;
	shfl.sync.idx.b32	%r126|%p102, %r142, 29, 31, -1;
	mov.b32 	%f233, %r126;
	shfl.sync.idx.b32	%r127|%p103, %r142, 30, 31, -1;
	mov.b32 	%f234, %r127;
	shfl.sync.idx.b32	%r128|%p104, %r142, 31, 31, -1;
	mov.b32 	%f235, %r128;
	fma.rn.f32 	%f236, %f228, %f232, %f227;
	fma.rn.f32 	%f237, %f229, %f233, %f236;
	fma.rn.f32 	%f238, %f230, %f234, %f237;
	fma.rn.f32 	%f242, %f231, %f235, %f238;
$L__BB1_78:
	bar.sync 	0;
	add.s32 	%r140, %r140, 1;
	add.s32 	%r136, %r136, 32;
	setp.ne.s32 	%p105, %r140, -1;
	@%p105 bra 	$L__BB1_74;
$L__BB1_79:
	setp.ge.u32 	%p106, %r15, %r75;
	@%p106 bra 	$L__BB1_81;
	ld.param.f32 	%f240, [_Z12trmm_mul32_LIfLi8ELi1ELb1ELb1ELb0EEviiT_PKS0_iPS0_ii_param_2];
	mul.f32 	%f239, %f240, %f242;
	st.global.f32 	[%rd4], %f239;
$L__BB1_81:
	setp.ne.s32 	%p107, %r55, %r78;
	mov.u32 	%r133, %r55;
	@%p107 bra 	$L__BB1_5;
$L__BB1_82:
	mov.u32 	%r129, %nctaid.x;
	shl.b32 	%r130, %r129, 3;
	add.s32 	%r131, %r131, %r130;
	setp.lt.s32 	%p108, %r131, %r75;
	@%p108 bra 	$L__BB1_2;
$L__BB1_83:
	ret;

}
	// .globl	_Z12trmm_mul32_LIfLi8ELi1ELb0ELb0ELb0EEviiT_PKS0_iPS0_ii
.visible .entry _Z12trmm_mul32_LIfLi8ELi1ELb0ELb0ELb0EEviiT_PKS0_iPS0_ii(
	.param .u32 _Z12trmm_mul32_LIfLi8ELi1ELb0ELb0ELb0EEviiT_PKS0_iPS0_ii_param_0,
	.param .u32 _Z12trmm_mul32_LIfLi8ELi1ELb0ELb0ELb0EEviiT_PKS0_iPS0_ii_param_1,
	.param .f32 _Z12trmm_mul32_LIfLi8ELi1ELb0ELb0ELb0EEviiT_PKS0_iPS0_ii_param_2,
	.param .u64 .ptr .align 1 _Z12trmm_mul32_LIfLi8ELi1ELb0ELb0ELb0EEviiT_PKS0_iPS0_ii_param_3,
	.param .u32 _Z12trmm_mul32_LIfLi8ELi1ELb0ELb0ELb0EEviiT_PKS0_iPS0_ii_param_4,
	.param .u64 .ptr .align 1 _Z12trmm_mul32_LIfLi8ELi1ELb0ELb0ELb0EEviiT_PKS0_iPS0_ii_param_5,
	.param .u32 _Z12trmm_mul32_LIfLi8ELi1ELb0ELb0ELb0EEviiT_PKS0_iPS0_ii_param_6,
	.param .u32 _Z12trmm_mul32_LIfLi8ELi1ELb0ELb0ELb0EEviiT_PKS0_iPS0_ii_param_7
)
{
	.reg .pred 	%p<109>;
	.reg .b32 	%r<150>;
	.reg .b32 	%f<276>;
	.reg .b64 	%rd<29>;
	// demoted variable
	.shared .align 4 .b8 _ZZ12trmm_mul32_LIfLi8ELi1ELb0ELb0ELb0EEviiT_PKS0_iPS0_iiE2sA[4224];
	ld.param.u32 	%r75, [_Z12trmm_mul32_LIfLi8ELi1ELb0ELb0ELb0EEviiT_PKS0_iPS0_ii_param_1];
	ld.param.u64 	%rd6, [_Z12trmm_mul32_LIfLi8ELi1ELb0ELb0ELb0EEviiT_PKS0_iPS0_ii_param_3];
	ld.param.u32 	%r76, [_Z12trmm_mul32_LIfLi8ELi1ELb0ELb0ELb0EEviiT_PKS0_iPS0_ii_param_4];
	ld.param.u32 	%r77, [_Z12trmm_mul32_LIfLi8ELi1ELb0ELb0ELb0EEviiT_PKS0_iPS0_ii_param_6];
	ld.param.u32 	%r78, [_Z12trmm_mul32_LIfLi8ELi1ELb0ELb0ELb0EEviiT_PKS0_iPS0_ii_param_7];
	cvta.to.global.u64 	%rd1, %rd6;
	mov.u32 	%r1, %tid.x;
	mov.u32 	%r2, %tid.y;
	setp.lt.s32 	%p1, %r75, 1;
	@%p1 bra 	$L__BB2_83;
	shl.b32 	%r9, %r76, 5;
	add.s32 	%r3, %r9, 32;
	shl.b32 	%r4, %r76, 3;
	mad.lo.s32 	%r81, %r2, 33, %r1;
	shl.b32 	%r82, %r81, 2;
	mov.u32 	%r83, _ZZ12trmm_mul32_LIfLi8ELi1ELb0ELb0ELb0EEviiT_PKS0_iPS0_iiE2sA;
	add.s32 	%r5, %r83, %r82;
	mad.lo.s32 	%r6, %r1, 132, %r83;
	shl.b32 	%r84, %r1, 7;
	sub.s32 	%r7, %r6, %r84;
	neg.s32 	%r8, %r78;
	mad.lo.s32 	%r10, %r77, %r2, %r1;
	mad.lo.s32 	%r11, %r76, %r2, %r1;
	mov.b32 	%r136, 0;
	mul.wide.s32 	%rd11, %r4, 4;
$L__BB2_2:
	mov.u32 	%r85, %ctaid.x;
	shl.b32 	%r86, %r85, 3;
	add.s32 	%r14, %r136, %r86;
	setp.ge.u32 	%p2, %r14, %r75;
	@%p2 bra 	$L__BB2_83;
	setp.lt.s32 	%p3, %r78, 1;
	mul.lo.s32 	%r87, %r14, %r77;
	cvt.u64.u32 	%rd2, %r87;
	add.s32 	%r15, %r14, %r2;
	@%p3 bra 	$L__BB2_82;
	ld.param.u64 	%rd28, [_Z12trmm_mul32_LIfLi8ELi1ELb0ELb0ELb0EEviiT_PKS0_iPS0_ii_param_5];
	cvta.to.global.u64 	%rd7, %rd28;
	shl.b64 	%rd8, %rd2, 2;
	add.s64 	%rd3, %rd7, %rd8;
	mov.b32 	%r138, 0;
$L__BB2_5:
	setp.ge.u32 	%p4, %r15, %r75;
	mad.lo.s32 	%r89, %r3, %r138, %r11;
	mul.wide.s32 	%rd9, %r89, 4;
	add.s64 	%rd10, %rd1, %rd9;
	ld.global.nc.f32 	%f70, [%rd10];
	st.shared.f32 	[%r5], %f70;
	add.s32 	%r90, %r89, %r4;
	add.s64 	%rd12, %rd10, %rd11;
	ld.global.nc.f32 	%f71, [%rd12];
	st.shared.f32 	[%r5+1056], %f71;
	add.s32 	%r91, %r90, %r4;
	mul.wide.s32 	%rd13, %r91, 4;
	add.s64 	%rd14, %rd1, %rd13;
	ld.global.nc.f32 	%f72, [%rd14];
	st.shared.f32 	[%r5+2112], %f72;
	shl.b32 	%r92, %r76, 4;
	add.s32 	%r93, %r92, %r90;
	mul.wide.s32 	%rd15, %r93, 4;
	add.s64 	%rd16, %rd1, %rd15;
	ld.global.nc.f32 	%f73, [%rd16];
	st.shared.f32 	[%r5+3168], %f73;
	shl.b32 	%r18, %r138, 5;
	add.s32 	%r141, %r18, %r10;
	mul.wide.s32 	%rd17, %r141, 4;
	add.s64 	%rd4, %rd3, %rd17;
	@%p4 bra 	$L__BB2_7;
	ld.global.u32 	%r147, [%rd4];
$L__BB2_7:
	setp.ge.u32 	%p5, %r15, %r75;
	bar.sync 	0;
	mov.f32 	%f242, 0f00000000;
	@%p5 bra 	$L__BB2_72;
	setp.ne.s32 	%p6, %r1, 0;
	shfl.sync.idx.b32	%r22|%p7, %r147, 0, 31, -1;
	mov.f32 	%f242, 0f00000000;
	@%p6 bra 	$L__BB2_10;
	mov.b32 	%f76, %r22;
	ld.shared.f32 	%f77, [%r6];
	fma.rn.f32 	%f242, %f77, %f76, 0f00000000;
$L__BB2_10:
	setp.gt.u32 	%p8, %r1, 1;
	shfl.sync.idx.b32	%r23|%p9, %r147, 1, 31, -1;
	@%p8 bra 	$L__BB2_12;
	mov.b32 	%f78, %r23;
	ld.shared.f32 	%f79, [%r6+4];
	fma.rn.f32 	%f242, %f79, %f78, %f242;
$L__BB2_12:
	setp.gt.u32 	%p10, %r1, 2;
	shfl.sync.idx.b32	%r24|%p11, %r147, 2, 31, -1;
	@%p10 bra 	$L__BB2_14;
	mov.b32 	%f80, %r24;
	ld.shared.f32 	%f81, [%r6+8];
	fma.rn.f32 	%f242, %f81, %f80, %f242;
$L__BB2_14:
	setp.gt.u32 	%p12, %r1, 3;
	shfl.sync.idx.b32	%r25|%p13, %r147, 3, 31, -1;
	@%p12 bra 	$L__BB2_16;
	mov.b32 	%f82, %r25;
	ld.shared.f32 	%f83, [%r6+12];
	fma.rn.f32 	%f242, %f83, %f82, %f242;
$L__BB2_16:
	setp.gt.u32 	%p14, %r1, 4;
	shfl.sync.idx.b32	%r26|%p15, %r147, 4, 31, -1;
	@%p14 bra 	$L__BB2_18;
	mov.b32 	%f84, %r26;
	ld.shared.f32 	%f85, [%r6+16];
	fma.rn.f32 	%f242, %f85, %f84, %f242;
$L__BB2_18:
	setp.gt.u32 	%p16, %r1, 5;
	shfl.sync.idx.b32	%r27|%p17, %r147, 5, 31, -1;
	@%p16 bra 	$L__BB2_20;
	mov.b32 	%f86, %r27;
	ld.shared.f32 	%f87, [%r6+20];
	fma.rn.f32 	%f242, %f87, %f86, %f242;
$L__BB2_20:
	setp.gt.u32 	%p18, %r1, 6;
	shfl.sync.idx.b32	%r28|%p19, %r147, 6, 31, -1;
	@%p18 bra 	$L__BB2_22;
	mov.b32 	%f88, %r28;
	ld.shared.f32 	%f89, [%r6+24];
	fma.rn.f32 	%f242, %f89, %f88, %f242;
$L__BB2_22:
	setp.gt.u32 	%p20, %r1, 7;
	shfl.sync.idx.b32	%r29|%p21, %r147, 7, 31, -1;
	@%p20 bra 	$L__BB2_24;
	mov.b32 	%f90, %r29;
	ld.shared.f32 	%f91, [%r6+28];
	fma.rn.f32 	%f242, %f91, %f90, %f242;
$L__BB2_24:
	setp.gt.u32 	%p22, %r1, 8;
	shfl.sync.idx.b32	%r30|%p23, %r147, 8, 31, -1;
	@%p22 bra 	$L__BB2_26;
	mov.b32 	%f92, %r30;
	ld.shared.f32 	%f93, [%r6+32];
	fma.rn.f32 	%f242, %f93, %f92, %f242;
$L__BB2_26:
	setp.gt.u32 	%p24, %r1, 9;
	shfl.sync.idx.b32	%r31|%p25, %r147, 9, 31, -1;
	@%p24 bra 	$L__BB2_28;
	mov.b32 	%f94, %r31;
	ld.shared.f32 	%f95, [%r6+36];
	fma.rn.f32 	%f242, %f95, %f94, %f242;
$L__BB2_28:
	setp.gt.u32 	%p26, %r1, 10;
	shfl.sync.idx.b32	%r32|%p27, %r147, 10, 31, -1;
	@%p26 bra 	$L__BB2_30;
	mov.b32 	%f96, %r32;
	ld.shared.f32 	%f97, [%r6+40];
	fma.rn.f32 	%f242, %f97, %f96, %f242;
$L__BB2_30:
	setp.gt.u32 	%p28, %r1, 11;
	shfl.sync.idx.b32	%r33|%p29, %r147, 11, 31, -1;
	@%p28 bra 	$L__BB2_32;
	mov.b32 	%f98, %r33;
	ld.shared.f32 	%f99, [%r6+44];
	fma.rn.f32 	%f242, %f99, %f98, %f242;
$L__BB2_32:
	setp.gt.u32 	%p30, %r1, 12;
	shfl.sync.idx.b32	%r34|%p31, %r147, 12, 31, -1;
	@%p30 bra 	$L__BB2_34;
	mov.b32 	%f100, %r34;
	ld.shared.f32 	%f101, [%r6+48];
	fma.rn.f32 	%f242, %f101, %f100, %f242;
$L__BB2_34:
	setp.gt.u32 	%p32, %r1, 13;
	shfl.sync.idx.b32	%r35|%p33, %r147, 13, 31, -1;
	@%p32 bra 	$L__BB2_36;
	mov.b32 	%f102, %r35;
	ld.shared.f32 	%f103, [%r6+52];
	fma.rn.f32 	%f242, %f103, %f102, %f242;
$L__BB2_36:
	setp.gt.u32 	%p34, %r1, 14;
	shfl.sync.idx.b32	%r36|%p35, %r147, 14, 31, -1;
	@%p34 bra 	$L__BB2_38;
	mov.b32 	%f104, %r36;
	ld.shared.f32 	%f105, [%r6+56];
	fma.rn.f32 	%f242, %f105, %f104, %f242;
$L__BB2_38:
	setp.gt.u32 	%p36, %r1, 15;
	shfl.sync.idx.b32	%r37|%p37, %r147, 15, 31, -1;
	@%p36 bra 	$L__BB2_40;
	mov.b32 	%f106, %r37;
	ld.shared.f32 	%f107, [%r6+60];
	fma.rn.f32 	%f242, %f107, %f106, %f242;
$L__BB2_40:
	setp.gt.u32 	%p38, %r1, 16;
	shfl.sync.idx.b32	%r38|%p39, %r147, 16, 31, -1;
	@%p38 bra 	$L__BB2_42;
	mov.b32 	%f108, %r38;
	ld.shared.f32 	%f109, [%r6+64];
	fma.rn.f32 	%f242, %f109, %f108, %f242;
$L__BB2_42:
	setp.gt.u32 	%p40, %r1, 17;
	shfl.sync.idx.b32	%r39|%p41, %r147, 17, 31, -1;
	@%p40 bra 	$L__BB2_44;
	mov.b32 	%f110, %r39;
	ld.shared.f32 	%f111, [%r6+68];
	fma.rn.f32 	%f242, %f111, %f110, %f242;
$L__BB2_44:
	setp.gt.u32 	%p42, %r1, 18;
	shfl.sync.idx.b32	%r40|%p43, %r147, 18, 31, -1;
	@%p42 bra 	$L__BB2_46;
	mov.b32 	%f112, %r40;
	ld.shared.f32 	%f113, [%r6+72];
	fma.rn.f32 	%f242, %f113, %f112, %f242;
$L__BB2_46:
	setp.gt.u32 	%p44, %r1, 19;
	shfl.sync.idx.b32	%r41|%p45, %r147, 19, 31, -1;
	@%p44 bra 	$L__BB2_48;
	mov.b32 	%f114, %r41;
	ld.shared.f32 	%f115, [%r6+76];
	fma.rn.f32 	%f242, %f115, %f114, %f242;
$L__BB2_48:
	setp.gt.u32 	%p46, %r1, 20;
	shfl.sync.idx.b32	%r42|%p47, %r147, 20, 31, -1;
	@%p46 bra 	$L__BB2_50;
	mov.b32 	%f116, %r42;
	ld.shared.f32 	%f117, [%r6+80];
	fma.rn.f32 	%f242, %f117, %f116, %f242;
$L__BB2_50:
	setp.gt.u32 	%p48, %r1, 21;
	shfl.sync.idx.b32	%r43|%p49, %r147, 21, 31, -1;
	@%p48 bra 	$L__BB2_52;
	mov.b32 	%f118, %r43;
	ld.shared.f32 	%f119, [%r6+84];
	fma.rn.f32 	%f242, %f119, %f118, %f242;
$L__BB2_52:
	setp.gt.u32 	%p50, %r1, 22;
	shfl.sync.idx.b32	%r44|%p51, %r147, 22, 31, -1;
	@%p50 bra 	$L__BB2_54;
	mov.b32 	%f120, %r44;
	ld.shared.f32 	%f121, [%r6+88];
	fma.rn.f32 	%f242, %f121, %f120, %f242;
$L__BB2_54:
	setp.gt.u32 	%p52, %r1, 23;
	shfl.sync.idx.b32	%r45|%p53, %r147, 23, 31, -1;
	@%p52 bra 	$L__BB2_56;
	mov.b32 	%f122, %r45;
	ld.shared.f32 	%f123, [%r6+92];
	fma.rn.f32 	%f242, %f123, %f122, %f242;
$L__BB2_56:
	setp.gt.u32 	%p54, %r1, 24;
	shfl.sync.idx.b32	%r46|%p55, %r147, 24, 31, -1;
	@%p54 bra 	$L__BB2_58;
	mov.b32 	%f124, %r46;
	ld.shared.f32 	%f125, [%r6+96];
	fma.rn.f32 	%f242, %f125, %f124, %f242;
$L__BB2_58:
	setp.gt.u32 	%p56, %r1, 25;
	shfl.sync.idx.b32	%r47|%p57, %r147, 25, 31, -1;
	@%p56 bra 	$L__BB2_60;
	mov.b32 	%f126, %r47;
	ld.shared.f32 	%f127, [%r6+100];
	fma.rn.f32 	%f242, %f127, %f126, %f242;
$L__BB2_60:
	setp.gt.u32 	%p58, %r1, 26;
	shfl.sync.idx.b32	%r48|%p59, %r147, 26, 31, -1;
	@%p58 bra 	$L__BB2_62;
	mov.b32 	%f128, %r48;
	ld.shared.f32 	%f129, [%r6+104];
	fma.rn.f32 	%f242, %f129, %f128, %f242;
$L__BB2_62:
	setp.gt.u32 	%p60, %r1, 27;
	shfl.sync.idx.b32	%r49|%p61, %r147, 27, 31, -1;
	@%p60 bra 	$L__BB2_64;
	mov.b32 	%f130, %r49;
	ld.shared.f32 	%f131, [%r6+108];
	fma.rn.f32 	%f242, %f131, %f130, %f242;
$L__BB2_64:
	setp.gt.u32 	%p62, %r1, 28;
	shfl.sync.idx.b32	%r50|%p63, %r147, 28, 31, -1;
	@%p62 bra 	$L__BB2_66;
	mov.b32 	%f132, %r50;
	ld.shared.f32 	%f133, [%r6+112];
	fma.rn.f32 	%f242, %f133, %f132, %f242;
$L__BB2_66:
	setp.gt.u32 	%p64, %r1, 29;
	shfl.sync.idx.b32	%r51|%p65, %r147, 29, 31, -1;
	@%p64 bra 	$L__BB2_68;
	mov.b32 	%f134, %r51;
	ld.shared.f32 	%f135, [%r6+116];
	fma.rn.f32 	%f242, %f135, %f134, %f242;
$L__BB2_68:
	setp.gt.u32 	%p66, %r1, 30;
	shfl.sync.idx.b32	%r52|%p67, %r147, 30, 31, -1;
	@%p66 bra 	$L__BB2_70;
	mov.b32 	%f136, %r52;
	ld.shared.f32 	%f137, [%r6+120];
	fma.rn.f32 	%f242, %f137, %f136, %f242;
$L__BB2_70:
	setp.gt.u32 	%p68, %r1, 31;
	shfl.sync.idx.b32	%r53|%p69, %r147, 31, 31, -1;
	@%p68 bra 	$L__BB2_72;
	mov.b32 	%f138, %r53;
	ld.shared.f32 	%f139, [%r6+124];
	fma.rn.f32 	%f242, %f139, %f138, %f242;
$L__BB2_72:
	bar.sync 	0;
	add.s32 	%r54, %r138, 1;
	setp.ge.s32 	%p70, %r54, %r78;
	@%p70 bra 	$L__BB2_79;
	add.s32 	%r145, %r8, %r138;
	add.s32 	%r94, %r2, %r18;
	add.s32 	%r95, %r94, 32;
	mad.lo.s32 	%r96, %r76, %r95, %r1;
	add.s32 	%r144, %r96, %r18;
	add.s32 	%r97, %r94, 56;
	mad.lo.s32 	%r98, %r76, %r97, %r1;
	add.s32 	%r143, %r98, %r18;
	add.s32 	%r99, %r94, 48;
	mad.lo.s32 	%r100, %r76, %r99, %r1;
	add.s32 	%r142, %r100, %r18;
$L__BB2_74:
	setp.ge.u32 	%p71, %r15, %r75;
	mul.wide.s32 	%rd18, %r144, 4;
	add.s64 	%rd19, %rd1, %rd18;
	ld.global.nc.f32 	%f140, [%rd19];
	st.shared.f32 	[%r5], %f140;
	add.s64 	%rd21, %rd19, %rd11;
	ld.global.nc.f32 	%f141, [%rd21];
	st.shared.f32 	[%r5+1056], %f141;
	mul.wide.s32 	%rd22, %r142, 4;
	add.s64 	%rd23, %rd1, %rd22;
	ld.global.nc.f32 	%f142, [%rd23];
	st.shared.f32 	[%r5+2112], %f142;
	mul.wide.s32 	%rd24, %r143, 4;
	add.s64 	%rd25, %rd1, %rd24;
	ld.global.nc.f32 	%f143, [%rd25];
	st.shared.f32 	[%r5+3168], %f143;
	@%p71 bra 	$L__BB2_76;
	add.s32 	%r101, %r141, 32;
	mul.wide.s32 	%rd26, %r101, 4;
	add.s64 	%rd27, %rd3, %rd26;
	ld.global.u32 	%r147, [%rd27];
$L__BB2_76:
	bar.sync 	0;
	@%p71 bra 	$L__BB2_78;
	ld.shared.f32 	%f144, [%r7];
	ld.shared.f32 	%f145, [%r7+132];
	ld.shared.f32 	%f146, [%r7+264];
	ld.shared.f32 	%f147, [%r7+396];
	shfl.sync.idx.b32	%r102|%p73, %r147, 0, 31, -1;
	mov.b32 	%f148, %r102;
	shfl.sync.idx.b32	%r103|%p74, %r147, 1, 31, -1;
	mov.b32 	%f149, %r103;
	shfl.sync.idx.b32	%r104|%p75, %r147, 2, 31, -1;
	mov.b32 	%f150, %r104;
	shfl.sync.idx.b32	%r105|%p76, %r147, 3, 31, -1;
	mov.b32 	%f151, %r105;
	fma.rn.f32 	%f152, %f144, %f148, %f242;
	fma.rn.f32 	%f153, %f145, %f149, %f152;
	fma.rn.f32 	%f154, %f146, %f150, %f153;
	fma.rn.f32 	%f155, %f147, %f151, %f154;
	ld.shared.f32 	%f156, [%r7+528];
	ld.shared.f32 	%f157, [%r7+660];
	ld.shared.f32 	%f158, [%r7+792];
	ld.shared.f32 	%f159, [%r7+924];
	shfl.sync.idx.b32	%r106|%p77, %r147, 4, 31, -1;
	mov.b32 	%f160, %r106;
	shfl.sync.idx.b32	%r107|%p78, %r147, 5, 31, -1;
	mov.b32 	%f161, %r107;
	shfl.sync.idx.b32	%r108|%p79, %r147, 6, 31, -1;
	mov.b32 	%f162, %r108;
	shfl.sync.idx.b32	%r109|%p80, %r147, 7, 31, -1;
	mov.b32 	%f163, %r109;
	fma.rn.f32 	%f164, %f156, %f160, %f155;
	fma.rn.f32 	%f165, %f157, %f161, %f164;
	fma.rn.f32 	%f166, %f158, %f162, %f165;
	fma.rn.f32 	%f167, %f159, %f163, %f166;
	ld.shared.f32 	%f168, [%r7+1056];
	ld.shared.f32 	%f169, [%r7+1188];
	ld.shared.f32 	%f170, [%r7+1320];
	ld.shared.f32 	%f171, [%r7+1452];
	shfl.sync.idx.b32	%r110|%p81, %r147, 8, 31, -1;
	mov.b32 	%f172, %r110;
	shfl.sync.idx.b32	%r111|%p82, %r147, 9, 31, -1;
	mov.b32 	%f173, %r111;
	shfl.sync.idx.b32	%r112|%p83, %r147, 10, 31, -1;
	mov.b32 	%f174, %r112;
	shfl.sync.idx.b32	%r113|%p84, %r147, 11, 31, -1;
	mov.b32 	%f175, %r113;
	fma.rn.f32 	%f176, %f168, %f172, %f167;
	fma.rn.f32 	%f177, %f169, %f173, %f176;
	fma.rn.f32 	%f178, %f170, %f174, %f177;
	fma.rn.f32 	%f179, %f171, %f175, %f178;
	ld.shared.f32 	%f180, [%r7+1584];
	ld.shared.f32 	%f181, [%r7+1716];
	ld.shared.f32 	%f182, [%r7+1848];
	ld.shared.f32 	%f183, [%r7+1980];
	shfl.sync.idx.b32	%r114|%p85, %r147, 12, 31, -1;
	mov.b32 	%f184, %r114;
	shfl.sync.idx.b32	%r115|%p86, %r147, 13, 31, -1;
	mov.b32 	%f185, %r115;
	shfl.sync.idx.b32	%r116|%p87, %r147, 14, 31, -1;
	mov.b32 	%f186, %r116;
	shfl.sync.idx.b32	%r117|%p88, %r147, 15, 31, -1;
	mov.b32 	%f187, %r117;
	fma.rn.f32 	%f188, %f180, %f184, %f179;
	fma.rn.f32 	%f189, %f181, %f185, %f188;
	fma.rn.f32 	%f190, %f182, %f186, %f189;
	fma.rn.f32 	%f191, %f183, %f187, %f190;
	ld.shared.f32 	%f192, [%r7+2112];
	ld.shared.f32 	%f193, [%r7+2244];
	ld.shared.f32 	%f194, [%r7+2376];
	ld.shared.f32 	%f195, [%r7+2508];
	shfl.sync.idx.b32	%r118|%p89, %r147, 16, 31, -1;
	mov.b32 	%f196, %r118;
	shfl.sync.idx.b32	%r119|%p90, %r147, 17, 31, -1;
	mov.b32 	%f197, %r119;
	shfl.sync.idx.b32	%r120|%p91, %r147, 18, 31, -1;
	mov.b32 	%f198, %r120;
	shfl.sync.idx.b32	%r121|%p92, %r147, 19, 31, -1;
	mov.b32 	%f199, %r121;
	fma.rn.f32 	%f200, %f192, %f196, %f191;
	fma.rn.f32 	%f201, %f193, %f197, %f200;
	fma.rn.f32 	%f202, %f194, %f198, %f201;
	fma.rn.f32 	%f203, %f195, %f199, %f202;
	ld.shared.f32 	%f204, [%r7+2640];
	ld.shared.f32 	%f205, [%r7+2772];
	ld.shared.f32 	%f206, [%r7+2904];
	ld.shared.f32 	%f207, [%r7+3036];
	shfl.sync.idx.b32	%r122|%p93, %r147, 20, 31, -1;
	mov.b32 	%f208, %r122;
	shfl.sync.idx.b32	%r123|%p94, %r147, 21, 31, -1;
	mov.b32 	%f209, %r123;
	shfl.sync.idx.b32	%r124|%p95, %r147, 22, 31, -1;
	mov.b32 	%f210, %r124;
	shfl.sync.idx.b32	%r125|%p96, %r147, 23, 31, -1;
	mov.b32 	%f211, %r125;
	fma.rn.f32 	%f212, %f204, %f208, %f203;
	fma.rn.f32 	%f213, %f205, %f209, %f212;
	fma.rn.f32 	%f214, %f206, %f210, %f213;
	fma.rn.f32 	%f215, %f207, %f211, %f214;
	ld.shared.f32 	%f216, [%r7+3168];
	ld.shared.f32 	%f217, [%r7+3300];
	ld.shared.f32 	%f218, [%r7+3432];
	ld.shared.f32 	%f219, [%r7+3564];
	shfl.sync.idx.b32	%r126|%p97, %r147, 24, 31, -1;
	mov.b32 	%f220, %r126;
	shfl.sync.idx.b32	%r127|%p98, %r147, 25, 31, -1;
	mov.b32 	%f221, %r127;
	shfl.sync.idx.b32	%r128|%p99, %r147, 26, 31, -1;
	mov.b32 	%f222, %r128;
	shfl.sync.idx.b32	%r129|%p100, %r147, 27, 31, -1;
	mov.b32 	%f223, %r129;
	fma.rn.f32 	%f224, %f216, %f220, %f215;
	fma.rn.f32 	%f225, %f217, %f221, %f224;
	fma.rn.f32 	%f226, %f218, %f222, %f225;
	fma.rn.f32 	%f227, %f219, %f223, %f226;
	ld.shared.f32 	%f228, [%r7+3696];
	ld.shared.f32 	%f229, [%r7+3828];
	ld.shared.f32 	%f230, [%r7+3960];
	ld.shared.f32 	%f231, [%r7+4092];
	shfl.sync.idx.b32	%r130|%p101, %r147, 28, 31, -1;
	mov.b32 	%f232, %r130;
	shfl.sync.idx.b32	%r131|%p102, %r147, 29, 31, -1;
	mov.b32 	%f233, %r131;
	shfl.sync.idx.b32	%r132|%p103, %r147, 30, 31, -1;
	mov.b32 	%f234, %r132;
	shfl.sync.idx.b32	%r133|%p104, %r147, 31, 31, -1;
	mov.b32 	%f235, %r133;
	fma.rn.f32 	%f236, %f228, %f232, %f227;
	fma.rn.f32 	%f237, %f229, %f233, %f236;
	fma.rn.f32 	%f238, %f230, %f234, %f237;
	fma.rn.f32 	%f242, %f231, %f235, %f238;
$L__BB2_78:
	bar.sync 	0;
	add.s32 	%r145, %r145, 1;
	add.s32 	%r144, %r144, %r9;
	add.s32 	%r143, %r143, %r9;
	add.s32 	%r142, %r142, %r9;
	add.s32 	%r141, %r141, 32;
	setp.ne.s32 	%p105, %r145, -1;
	@%p105 bra 	$L__BB2_74;
$L__BB2_79:
	setp.ge.u32 	%p106, %r15, %r75;
	@%p106 bra 	$L__BB2_81;
	ld.param.f32 	%f240, [_Z12trmm_mul32_LIfLi8ELi1ELb0ELb0ELb0EEviiT_PKS0_iPS0_ii_param_2];
	mul.f32 	%f239, %f240, %f242;
	st.global.f32 	[%rd4], %f239;
$L__BB2_81:
	setp.ne.s32 	%p107, %r54, %r78;
	mov.u32 	%r138, %r54;
	@%p107 bra 	$L__BB2_5;
$L__BB2_82:
	mov.u32 	%r134, %nctaid.x;
	shl.b32 	%r135, %r134, 3;
	add.s32 	%r136, %r136, %r135;
	setp.lt.s32 	%p108, %r136, %r75;
	@%p108 bra 	$L__BB2_2;
$L__BB2_83:
	ret;

}
	// .globl	_Z12trmm_mul32_LIfLi8ELi1ELb0ELb1ELb0EEviiT_PKS0_iPS0_ii
.visible .entry _Z12trmm_mul32_LIfLi8ELi1ELb0ELb1ELb0EEviiT_PKS0_iPS0_ii(
	.param .u32 _Z12trmm_mul32_LIfLi8ELi1ELb0ELb1ELb0EEviiT_PKS0_iPS0_ii_param_0,
	.param .u32 _Z12trmm_mul32_LIfLi8ELi1ELb0ELb1ELb0EEviiT_PKS0_iPS0_ii_param_1,
	.param .f32 _Z12trmm_mul32_LIfLi8ELi1ELb0ELb1ELb0EEviiT_PKS0_iPS0_ii_param_2,
	.param .u64 .ptr .align 1 _Z12trmm_mul32_LIfLi8ELi1ELb0ELb1ELb0EEviiT_PKS0_iPS0_ii_param_3,
	.param .u32 _Z12trmm_mul32_LIfLi8ELi1ELb0ELb1ELb0EEviiT_PKS0_iPS0_ii_param_4,
	.param .u64 .ptr .align 1 _Z12trmm_mul32_LIfLi8ELi1ELb0ELb1ELb0EEviiT_PKS0_iPS0_ii_param_5,
	.param .u32 _Z12trmm_mul32_LIfLi8ELi1ELb0ELb1ELb0EEviiT_PKS0_iPS0_ii_param_6,
	.param .u32 _Z12trmm_mul32_LIfLi8ELi1ELb0ELb1ELb0EEviiT_PKS0_iPS0_ii_param_7
)
{
	.reg .pred 	%p<108>;
	.reg .b32 	%r<146>;
	.reg .b32 	%f<276>;
	.reg .b64 	%rd<29>;
	// demoted variable
	.shared .align 4 .b8 _ZZ12trmm_mul32_LIfLi8ELi1ELb0ELb1ELb0EEviiT_PKS0_iPS0_iiE2sA[4224];
	ld.param.u32 	%r71, [_Z12trmm_mul32_LIfLi8ELi1ELb0ELb1ELb0EEviiT_PKS0_iPS0_ii_param_1];
	ld.param.u64 	%rd6, [_Z12trmm_mul32_LIfLi8ELi1ELb0ELb1ELb0EEviiT_PKS0_iPS0_ii_param_3];
	ld.param.u32 	%r72, [_Z12trmm_mul32_LIfLi8ELi1ELb0ELb1ELb0EEviiT_PKS0_iPS0_ii_param_4];
	ld.param.u32 	%r73, [_Z12trmm_mul32_LIfLi8ELi1ELb0ELb1ELb0EEviiT_PKS0_iPS0_ii_param_6];
	ld.param.u32 	%r74, [_Z12trmm_mul32_LIfLi8ELi1ELb0ELb1ELb0EEviiT_PKS0_iPS0_ii_param_7];
	cvta.to.global.u64 	%rd1, %rd6;
	mov.u32 	%r1, %tid.x;
	mov.u32 	%r2, %tid.y;
	mad.lo.s32 	%r3, %r73, %r2, %r1;
	setp.lt.s32 	%p1, %r71, 1;
	@%p1 bra 	$L__BB3_82;
	shl.b32 	%r77, %r72, 5;
	add.s32 	%r4, %r77, 32;
	shl.b32 	%r5, %r72, 3;
	mad.lo.s32 	%r78, %r2, 33, %r1;
	shl.b32 	%r79, %r78, 2;
	mov.u32 	%r80, _ZZ12trmm_mul32_LIfLi8ELi1ELb0ELb1ELb0EEviiT_PKS0_iPS0_iiE2sA;
	add.s32 	%r6, %r80, %r79;
	shl.b32 	%r81, %r1, 2;
	add.s32 	%r7, %r80, %r81;
	shl.b32 	%r82, %r1, 7;
	add.s32 	%r8, %r7, %r82;
	mov.u32 	%r83, %ctaid.x;
	shl.b32 	%r9, %r83, 3;
	mad.lo.s32 	%r10, %r72, %r2, %r1;
	mov.b32 	%r132, 0;
	mul.wide.s32 	%rd11, %r5, 4;
$L__BB3_2:
	add.s32 	%r13, %r132, %r9;
	setp.ge.u32 	%p2, %r13, %r71;
	@%p2 bra 	$L__BB3_82;
	setp.lt.s32 	%p3, %r74, 1;
	mul.lo.s32 	%r84, %r13, %r73;
	cvt.u64.u32 	%rd2, %r84;
	add.s32 	%r14, %r13, %r2;
	@%p3 bra 	$L__BB3_81;
	ld.param.u64 	%rd28, [_Z12trmm_mul32_LIfLi8ELi1ELb0ELb1ELb0EEviiT_PKS0_iPS0_ii_param_5];
	cvta.to.global.u64 	%rd7, %rd28;
	shl.b64 	%rd8, %rd2, 2;
	add.s64 	%rd3, %rd7, %rd8;
	mov.u32 	%r134, %r74;
$L__BB3_5:
	setp.ge.u32 	%p4, %r14, %r71;
	add.s32 	%r17, %r134, -1;
	mad.lo.s32 	%r85, %r4, %r17, %r10;
	mul.wide.s32 	%rd9, %r85, 4;
	add.s64 	%rd10, %rd1, %rd9;
	ld.global.nc.f32 	%f70, [%rd10];
	st.shared.f32 	[%r6], %f70;
	add.s32 	%r86, %r85, %r5;
	add.s64 	%rd12, %rd10, %rd11;
	ld.global.nc.f32 	%f71, [%rd12];
	st.shared.f32 	[%r6+1056], %f71;
	add.s32 	%r87, %r86, %r5;
	mul.wide.s32 	%rd13, %r87, 4;
	add.s64 	%rd14, %rd1, %rd13;
	ld.global.nc.f32 	%f72, [%rd14];
	st.shared.f32 	[%r6+2112], %f72;
	shl.b32 	%r88, %r72, 4;
	add.s32 	%r89, %r88, %r86;
	mul.wide.s32 	%rd15, %r89, 4;
	add.s64 	%rd16, %rd1, %rd15;
	ld.global.nc.f32 	%f73, [%rd16];
	st.shared.f32 	[%r6+3168], %f73;
	shl.b32 	%r90, %r17, 5;
	add.s32 	%r91, %r90, %r3;
	mul.wide.s32 	%rd17, %r91, 4;
	add.s64 	%rd4, %rd3, %rd17;
	@%p4 bra 	$L__BB3_7;
	ld.global.u32 	%r143, [%rd4];
$L__BB3_7:
	bar.sync 	0;
	mov.f32 	%f274, 0f00000000;
	@%p4 bra 	$L__BB3_71;
	setp.lt.u32 	%p6, %r1, 31;
	shfl.sync.idx.b32	%r20|%p7, %r143, 31, 31, -1;
	mov.f32 	%f242, 0f00000000;
	@%p6 bra 	$L__BB3_10;
	mov.b32 	%f76, %r20;
	ld.shared.f32 	%f77, [%r7+4092];
	fma.rn.f32 	%f242, %f77, %f76, 0f00000000;
$L__BB3_10:
	setp.lt.u32 	%p8, %r1, 30;
	shfl.sync.idx.b32	%r21|%p9, %r143, 30, 31, -1;
	@%p8 bra 	$L__BB3_12;
	mov.b32 	%f78, %r21;
	ld.shared.f32 	%f79, [%r7+3960];
	fma.rn.f32 	%f242, %f79, %f78, %f242;
$L__BB3_12:
	setp.lt.u32 	%p10, %r1, 29;
	shfl.sync.idx.b32	%r22|%p11, %r143, 29, 31, -1;
	@%p10 bra 	$L__BB3_14;
	mov.b32 	%f80, %r22;
	ld.shared.f32 	%f81, [%r7+3828];
	fma.rn.f32 	%f242, %f81, %f80, %f242;
$L__BB3_14:
	setp.lt.u32 	%p12, %r1, 28;
	shfl.sync.idx.b32	%r23|%p13, %r143, 28, 31, -1;
	@%p12 bra 	$L__BB3_16;
	mov.b32 	%f82, %r23;
	ld.shared.f32 	%f83, [%r7+3696];
	fma.rn.f32 	%f242, %f83, %f82, %f242;
$L__BB3_16:
	setp.lt.u32 	%p14, %r1, 27;
	shfl.sync.idx.b32	%r24|%p15, %r143, 27, 31, -1;
	@%p14 bra 	$L__BB3_18;
	mov.b32 	%f84, %r24;
	ld.shared.f32 	%f85, [%r7+3564];
	fma.rn.f32 	%f242, %f85, %f84, %f242;
$L__BB3_18:
	setp.lt.u32 	%p16, %r1, 26;
	shfl.sync.idx.b32	%r25|%p17, %r143, 26, 31, -1;
	@%p16 bra 	$L__BB3_20;
	mov.b32 	%f86, %r25;
	ld.shared.f32 	%f87, [%r7+3432];
	fma.rn.f32 	%f242, %f87, %f86, %f242;
$L__BB3_20:
	setp.lt.u32 	%p18, %r1, 25;
	shfl.sync.idx.b32	%r26|%p19, %r143, 25, 31, -1;
	@%p18 bra 	$L__BB3_22;
	mov.b32 	%f88, %r26;
	ld.shared.f32 	%f89, [%r7+3300];
	fma.rn.f32 	%f242, %f89, %f88, %f242;
$L__BB3_22:
	setp.lt.u32 	%p20, %r1, 24;
	shfl.sync.idx.b32	%r27|%p21, %r143, 24, 31, -1;
	@%p20 bra 	$L__BB3_24;
	mov.b32 	%f90, %r27;
	ld.shared.f32 	%f91, [%r7+3168];
	fma.rn.f32 	%f242, %f91, %f90, %f242;
$L__BB3_24:
	setp.lt.u32 	%p22, %r1, 23;
	shfl.sync.idx.b32	%r28|%p23, %r143, 23, 31, -1;
	@%p22 bra 	$L__BB3_26;
	mov.b32 	%f92, %r28;
	ld.shared.f32 	%f93, [%r7+3036];
	fma.rn.f32 	%f242, %f93, %f92, %f242;
$L__BB3_26:
	setp.lt.u32 	%p24, %r1, 22;
	shfl.sync.idx.b32	%r29|%p25, %r143, 22, 31, -1;
	@%p24 bra 	$L__BB3_28;
	mov.b32 	%f94, %r29;
	ld.shared.f32 	%f95, [%r7+2904];
	fma.rn.f32 	%f242, %f95, %f94, %f242;
$L__BB3_28:
	setp.lt.u32 	%p26, %r1, 21;
	shfl.sync.idx.b32	%r30|%p27, %r143, 21, 31, -1;
	@%p26 bra 	$L__BB3_30;
	mov.b32 	%f96, %r30;
	ld.shared.f32 	%f97, [%r7+2772];
	fma.rn.f32 	%f242, %f97, %f96, %f242;
$L__BB3_30:
	setp.lt.u32 	%p28, %r1, 20;
	shfl.sync.idx.b32	%r31|%p29, %r143, 20, 31, -1;
	@%p28 bra 	$L__BB3_32;
	mov.b32 	%f98, %r31;
	ld.shared.f32 	%f99, [%r7+2640];
	fma.rn.f32 	%f242, %f99, %f98, %f242;
$L__BB3_32:
	setp.lt.u32 	%p30, %r1, 19;
	shfl.sync.idx.b32	%r32|%p31, %r143, 19, 31, -1;
	@%p30 bra 	$L__BB3_34;
	mov.b32 	%f100, %r32;
	ld.shared.f32 	%f101, [%r7+2508];
	fma.rn.f32 	%f242, %f101, %f100, %f242;
$L__BB3_34:
	setp.lt.u32 	%p32, %r1, 18;
	shfl.sync.idx.b32	%r33|%p33, %r143, 18, 31, -1;
	@%p32 bra 	$L__BB3_36;
	mov.b32 	%f102, %r33;
	ld.shared.f32 	%f103, [%r7+2376];
	fma.rn.f32 	%f242, %f103, %f102, %f242;
$L__BB3_36:
	setp.lt.u32 	%p34, %r1, 17;
	shfl.sync.idx.b32	%r34|%p35, %r143, 17, 31, -1;
	@%p34 bra 	$L__BB3_38;
	mov.b32 	%f104, %r34;
	ld.shared.f32 	%f105, [%r7+2244];
	fma.rn.f32 	%f242, %f105, %f104, %f242;
$L__BB3_38:
	setp.lt.u32 	%p36, %r1, 16;
	shfl.sync.idx.b32	%r35|%p37, %r143, 16, 31, -1;
	@%p36 bra 	$L__BB3_40;
	mov.b32 	%f106, %r35;
	ld.shared.f32 	%f107, [%r7+2112];
	fma.rn.f32 	%f242, %f107, %f106, %f242;
$L__BB3_40:
	setp.lt.u32 	%p38, %r1, 15;
	shfl.sync.idx.b32	%r36|%p39, %r143, 15, 31, -1;
	@%p38 bra 	$L__BB3_42;
	mov.b32 	%f108, %r36;
	ld.shared.f32 	%f109, [%r7+1980];
	fma.rn.f32 	%f242, %f109, %f108, %f242;
$L__BB3_42:
	setp.lt.u32 	%p40, %r1, 14;
	shfl.sync.idx.b32	%r37|%p41, %r143, 14, 31, -1;
	@%p40 bra 	$L__BB3_44;
	mov.b32 	%f110, %r37;
	ld.shared.f32 	%f111, [%r7+1848];
	fma.rn.f32 	%f242, %f111, %f110, %f242;
$L__BB3_44:
	setp.lt.u32 	%p42, %r1, 13;
	shfl.sync.idx.b32	%r38|%p43, %r143, 13, 31, -1;
	@%p42 bra 	$L__BB3_46;
	mov.b32 	%f112, %r38;
	ld.shared.f32 	%f113, [%r7+1716];
	fma.rn.f32 	%f242, %f113, %f112, %f242;
$L__BB3_46:
	setp.lt.u32 	%p44, %r1, 12;
	shfl.sync.idx.b32	%r39|%p45, %r143, 12, 31, -1;
	@%p44 bra 	$L__BB3_48;
	mov.b32 	%f114, %r39;
	ld.shared.f32 	%f115, [%r7+1584];
	fma.rn.f32 	%f242, %f115, %f114, %f242;
$L__BB3_48:
	setp.lt.u32 	%p46, %r1, 11;
	shfl.sync.idx.b32	%r40|%p47, %r143, 11, 31, -1;
	@%p46 bra 	$L__BB3_50;
	mov.b32 	%f116, %r40;
	ld.shared.f32 	%f117, [%r7+1452];
	fma.rn.f32 	%f242, %f117, %f116, %f242;
$L__BB3_50:
	setp.lt.u32 	%p48, %r1, 10;
	shfl.sync.idx.b32	%r41|%p49, %r143, 10, 31, -1;
	@%p48 bra 	$L__BB3_52;
	mov.b32 	%f118, %r41;
	ld.shared.f32 	%f119, [%r7+1320];
	fma.rn.f32 	%f242, %f119, %f118, %f242;
$L__BB3_52:
	setp.lt.u32 	%p50, %r1, 9;
	shfl.sync.idx.b32	%r42|%p51, %r143, 9, 31, -1;
	@%p50 bra 	$L__BB3_54;
	mov.b32 	%f120, %r42;
	ld.shared.f32 	%f121, [%r7+1188];
	fma.rn.f32 	%f242, %f121, %f120, %f242;
$L__BB3_54:
	setp.lt.u32 	%p52, %r1, 8;
	shfl.sync.idx.b32	%r43|%p53, %r143, 8, 31, -1;
	@%p52 bra 	$L__BB3_56;
	mov.b32 	%f122, %r43;
	ld.shared.f32 	%f123, [%r7+1056];
	fma.rn.f32 	%f242, %f123, %f122, %f242;
$L__BB3_56:
	setp.lt.u32 	%p54, %r1, 7;
	shfl.sync.idx.b32	%r44|%p55, %r143, 7, 31, -1;
	@%p54 bra 	$L__BB3_58;
	mov.b32 	%f124, %r44;
	ld.shared.f32 	%f125, [%r7+924];
	fma.rn.f32 	%f242, %f125, %f124, %f242;
$L__BB3_58:
	setp.lt.u32 	%p56, %r1, 6;
	shfl.sync.idx.b32	%r45|%p57, %r143, 6, 31, -1;
	@%p56 bra 	$L__BB3_60;
	mov.b32 	%f126, %r45;
	ld.shared.f32 	%f127, [%r7+792];
	fma.rn.f32 	%f242, %f127, %f126, %f242;
$L__BB3_60:
	setp.lt.u32 	%p58, %r1, 5;
	shfl.sync.idx.b32	%r46|%p59, %r143, 5, 31, -1;
	@%p58 bra 	$L__BB3_62;
	mov.b32 	%f128, %r46;
	ld.shared.f32 	%f129, [%r7+660];
	fma.rn.f32 	%f242, %f129, %f128, %f242;
$L__BB3_62:
	setp.lt.u32 	%p60, %r1, 4;
	shfl.sync.idx.b32	%r47|%p61, %r143, 4, 31, -1;
	@%p60 bra 	$L__BB3_64;
	mov.b32 	%f130, %r47;
	ld.shared.f32 	%f131, [%r7+528];
	fma.rn.f32 	%f242, %f131, %f130, %f242;
$L__BB3_64:
	setp.lt.u32 	%p62, %r1, 3;
	shfl.sync.idx.b32	%r48|%p63, %r143, 3, 31, -1;
	@%p62 bra 	$L__BB3_66;
	mov.b32 	%f132, %r48;
	ld.shared.f32 	%f133, [%r7+396];
	fma.rn.f32 	%f242, %f133, %f132, %f242;
$L__BB3_66:
	setp.lt.u32 	%p64, %r1, 2;
	shfl.sync.idx.b32	%r49|%p65, %r143, 2, 31, -1;
	@%p64 bra 	$L__BB3_68;
	mov.b32 	%f134, %r49;
	ld.shared.f32 	%f135, [%r7+264];
	fma.rn.f32 	%f242, %f135, %f134, %f242;
$L__BB3_68:
	setp.eq.s32 	%p66, %r1, 0;
	shfl.sync.idx.b32	%r50|%p67, %r143, 1, 31, -1;
	@%p66 bra 	$L__BB3_70;
	mov.b32 	%f136, %r50;
	ld.shared.f32 	%f137, [%r7+132];
	fma.rn.f32 	%f242, %f137, %f136, %f242;
$L__BB3_70:
	shfl.sync.idx.b32	%r92|%p68, %r143, 0, 31, -1;
	mov.b32 	%f138, %r92;
	ld.shared.f32 	%f139, [%r7];
	fma.rn.f32 	%f274, %f139, %f138, %f242;
$L__BB3_71:
	bar.sync 	0;
	setp.lt.u32 	%p69, %r134, 2;
	@%p69 bra 	$L__BB3_78;
	shl.b32 	%r93, %r134, 5;
	add.s32 	%r94, %r2, %r93;
	add.s32 	%r95, %r94, -32;
	mad.lo.s32 	%r141, %r72, %r95, %r1;
	add.s32 	%r96, %r94, -8;
	mad.lo.s32 	%r140, %r72, %r96, %r1;
	add.s32 	%r97, %r94, -16;
	mad.lo.s32 	%r139, %r72, %r97, %r1;
	neg.s32 	%r138, %r134;
	mov.u32 	%r137, %r3;
$L__BB3_73:
	setp.ge.u32 	%p70, %r14, %r71;
	mul.wide.s32 	%rd18, %r141, 4;
	add.s64 	%rd19, %rd1, %rd18;
	ld.global.nc.f32 	%f140, [%rd19];
	st.shared.f32 	[%r6], %f140;
	add.s64 	%rd21, %rd19, %rd11;
	ld.global.nc.f32 	%f141, [%rd21];
	st.shared.f32 	[%r6+1056], %f141;
	mul.wide.s32 	%rd22, %r139, 4;
	add.s64 	%rd23, %rd1, %rd22;
	ld.global.nc.f32 	%f142, [%rd23];
	st.shared.f32 	[%r6+2112], %f142;
	mul.wide.s32 	%rd24, %r140, 4;
	add.s64 	%rd25, %rd1, %rd24;
	ld.global.nc.f32 	%f143, [%rd25];
	st.shared.f32 	[%r6+3168], %f143;
	@%p70 bra 	$L__BB3_75;
	mul.wide.s32 	%rd26, %r137, 4;
	add.s64 	%rd27, %rd3, %rd26;
	ld.global.u32 	%r143, [%rd27];
$L__BB3_75:
	bar.sync 	0;
	@%p70 bra 	$L__BB3_77;
	ld.shared.f32 	%f144, [%r8];
	ld.shared.f32 	%f145, [%r8+4];
	ld.shared.f32 	%f146, [%r8+8];
	ld.shared.f32 	%f147, [%r8+12];
	shfl.sync.idx.b32	%r98|%p72, %r143, 0, 31, -1;
	mov.b32 	%f148, %r98;
	shfl.sync.idx.b32	%r99|%p73, %r143, 1, 31, -1;
	mov.b32 	%f149, %r99;
	shfl.sync.idx.b32	%r100|%p74, %r143, 2, 31, -1;
	mov.b32 	%f150, %r100;
	shfl.sync.idx.b32	%r101|%p75, %r143, 3, 31, -1;
	mov.b32 	%f151, %r101;
	fma.rn.f32 	%f152, %f144, %f148, %f274;
	fma.rn.f32 	%f153, %f145, %f149, %f152;
	fma.rn.f32 	%f154, %f146, %f150, %f153;
	fma.rn.f32 	%f155, %f147, %f151, %f154;
	ld.shared.f32 	%f156, [%r8+16];
	ld.shared.f32 	%f157, [%r8+20];
	ld.shared.f32 	%f158, [%r8+24];
	ld.shared.f32 	%f159, [%r8+28];
	shfl.sync.idx.b32	%r102|%p76, %r143, 4, 31, -1;
	mov.b32 	%f160, %r102;
	shfl.sync.idx.b32	%r103|%p77, %r143, 5, 31, -1;
	mov.b32 	%f161, %r103;
	shfl.sync.idx.b32	%r104|%p78, %r143, 6, 31, -1;
	mov.b32 	%f162, %r104;
	shfl.sync.idx.b32	%r105|%p79, %r143, 7, 31, -1;
	mov.b32 	%f163, %r105;
	fma.rn.f32 	%f164, %f156, %f160, %f155;
	fma.rn.f32 	%f165, %f157, %f161, %f164;
	fma.rn.f32 	%f166, %f158, %f162, %f165;
	fma.rn.f32 	%f167, %f159, %f163, %f166;
	ld.shared.f32 	%f168, [%r8+32];
	ld.shared.f32 	%f169, [%r8+36];
	ld.shared.f32 	%f170, [%r8+40];
	ld.shared.f32 	%f171, [%r8+44];
	shfl.sync.idx.b32	%r106|%p80, %r143, 8, 31, -1;
	mov.b32 	%f172, %r106;
	shfl.sync.idx.b32	%r107|%p81, %r143, 9, 31, -1;
	mov.b32 	%f173, %r107;
	shfl.sync.idx.b32	%r108|%p82, %r143, 10, 31, -1;
	mov.b32 	%f174, %r108;
	shfl.sync.idx.b32	%r109|%p83, %r143, 11, 31, -1;
	mov.b32 	%f175, %r109;
	fma.rn.f32 	%f176, %f168, %f172, %f167;
	fma.rn.f32 	%f177, %f169, %f173, %f176;
	fma.rn.f32 	%f178, %f170, %f174, %f177;
	fma.rn.f32 	%f179, %f171, %f175, %f178;
	ld.shared.f32 	%f180, [%r8+48];
	ld.shared.f32 	%f181, [%r8+52];
	ld.shared.f32 	%f182, [%r8+56];
	ld.shared.f32 	%f183, [%r8+60];
	shfl.sync.idx.b32	%r110|%p84, %r143, 12, 31, -1;
	mov.b32 	%f184, %r110;
	shfl.sync.idx.b32	%r111|%p85, %r143, 13, 31, -1;
	mov.b32 	%f185, %r111;
	shfl.sync.idx.b32	%r112|%p86, %r143, 14, 31, -1;
	mov.b32 	%f186, %r112;
	shfl.sync.idx.b32	%r113|%p87, %r143, 15, 31, -1;
	mov.b32 	%f187, %r113;
	fma.rn.f32 	%f188, %f180, %f184, %f179;
	fma.rn.f32 	%f189, %f181, %f185, %f188;
	fma.rn.f32 	%f190, %f182, %f186, %f189;
	fma.rn.f32 	%f191, %f183, %f187, %f190;
	ld.shared.f32 	%f192, [%r8+64];
	ld.shared.f32 	%f193, [%r8+68];
	ld.shared.f32 	%f194, [%r8+72];
	ld.shared.f32 	%f195, [%r8+76];
	shfl.sync.idx.b32	%r114|%p88, %r143, 16, 31, -1;
	mov.b32 	%f196, %r114;
	shfl.sync.idx.b32	%r115|%p89, %r143, 17, 31, -1;
	mov.b32 	%f197, %r115;
	shfl.sync.idx.b32	%r116|%p90, %r143, 18, 31, -1;
	mov.b32 	%f198, %r116;
	shfl.sync.idx.b32	%r117|%p91, %r143, 19, 31, -1;
	mov.b32 	%f199, %r117;
	fma.rn.f32 	%f200, %f192, %f196, %f191;
	fma.rn.f32 	%f201, %f193, %f197, %f200;
	fma.rn.f32 	%f202, %f194, %f198, %f201;
	fma.rn.f32 	%f203, %f195, %f199, %f202;
	ld.shared.f32 	%f204, [%r8+80];
	ld.shared.f32 	%f205, [%r8+84];
	ld.shared.f32 	%f206, [%r8+88];
	ld.shared.f32 	%f207, [%r8+92];
	shfl.sync.idx.b32	%r118|%p92, %r143, 20, 31, -1;
	mov.b32 	%f208, %r118;
	shfl.sync.idx.b32	%r119|%p93, %r143, 21, 31, -1;
	mov.b32 	%f209, %r119;
	shfl.sync.idx.b32	%r120|%p94, %r143, 22, 31, -1;
	mov.b32 	%f210, %r120;
	shfl.sync.idx.b32	%r121|%p95, %r143, 23, 31, -1;
	mov.b32 	%f211, %r121;
	fma.rn.f32 	%f212, %f204, %f208, %f203;
	fma.rn.f32 	%f213, %f205, %f209, %f212;
	fma.rn.f32 	%f214, %f206, %f210, %f213;
	fma.rn.f32 	%f215, %f207, %f211, %f214;
	ld.shared.f32 	%f216, [%r8+96];
	ld.shared.f32 	%f217, [%r8+100];
	ld.shared.f32 	%f218, [%r8+104];
	ld.shared.f32 	%f219, [%r8+108];
	shfl.sync.idx.b32	%r122|%p96, %r143, 24, 31, -1;
	mov.b32 	%f220, %r122;
	shfl.sync.idx.b32	%r123|%p97, %r143, 25, 31, -1;
	mov.b32 	%f221, %r123;
	shfl.sync.idx.b32	%r124|%p98, %r143, 26, 31, -1;
	mov.b32 	%f222, %r124;
	shfl.sync.idx.b32	%r125|%p99, %r143, 27, 31, -1;
	mov.b32 	%f223, %r125;
	fma.rn.f32 	%f224, %f216, %f220, %f215;
	fma.rn.f32 	%f225, %f217, %f221, %f224;
	fma.rn.f32 	%f226, %f218, %f222, %f225;
	fma.rn.f32 	%f227, %f219, %f223, %f226;
	ld.shared.f32 	%f228, [%r8+112];
	ld.shared.f32 	%f229, [%r8+116];
	ld.shared.f32 	%f230, [%r8+120];
	ld.shared.f32 	%f231, [%r8+124];
	shfl.sync.idx.b32	%r126|%p100, %r143, 28, 31, -1;
	mov.b32 	%f232, %r126;
	shfl.sync.idx.b32	%r127|%p101, %r143, 29, 31, -1;
	mov.b32 	%f233, %r127;
	shfl.sync.idx.b32	%r128|%p102, %r143, 30, 31, -1;
	mov.b32 	%f234, %r128;
	shfl.sync.idx.b32	%r129|%p103, %r143, 31, 31, -1;
	mov.b32 	%f235, %r129;
	fma.rn.f32 	%f236, %f228, %f232, %f227;
	fma.rn.f32 	%f237, %f229, %f233, %f236;
	fma.rn.f32 	%f238, %f230, %f234, %f237;
	fma.rn.f32 	%f274, %f231, %f235, %f238;
$L__BB3_77:
	bar.sync 	0;
	add.s32 	%r141, %r141, 32;
	add.s32 	%r140, %r140, 32;
	add.s32 	%r139, %r139, 32;
	add.s32 	%r138, %r138, 1;
	add.s32 	%r137, %r137, 32;
	setp.ne.s32 	%p104, %r138, -1;
	@%p104 bra 	$L__BB3_73;
$L__BB3_78:
	setp.ge.u32 	%p105, %r14, %r71;
	@%p105 bra 	$L__BB3_80;
	ld.param.f32 	%f240, [_Z12trmm_mul32_LIfLi8ELi1ELb0ELb1ELb0EEviiT_PKS0_iPS0_ii_param_2];
	mul.f32 	%f239, %f240, %f274;
	st.global.f32 	[%rd4], %f239;
$L__BB3_80:
	setp.gt.u32 	%p106, %r134, 1;
	mov.u32 	%r134, %r17;
	@%p106 bra 	$L__BB3_5;
$L__BB3_81:
	mov.u32 	%r130, %nctaid.x;
	shl.b32 	%r131, %r130, 3;
	add.s32 	%r132, %r132, %r131;
	setp.lt.s32 	%p107, %r132, %r71;
	@%p107 bra 	$L__BB3_2;
$L__BB3_82:
	ret;

}
	// .globl	_Z12trmm_mul32_RIfLi8ELi1ELb1ELb0ELb0EEviiT_PKS0_iPS0_ii
.visible .entry _Z12trmm_mul32_RIfLi8ELi1ELb1ELb0ELb0EEviiT_PKS0_iPS0_ii(
	.param .u32 _Z12trmm_mul32_RIfLi8ELi1ELb1ELb0ELb0EEviiT_PKS0_iPS0_ii_param_0,
	.param .u32 _Z12trmm_mul32_RIfLi8ELi1ELb1ELb0ELb0EEviiT_PKS0_iPS0_ii_param_1,
	.param .f32 _Z12trmm_mul32_RIfLi8ELi1ELb1ELb0ELb0EEviiT_PKS0_iPS0_ii_param_2,
	.param .u64 .ptr .align 1 _Z12trmm_mul32_RIfLi8ELi1ELb1ELb0ELb0EEviiT_PKS0_iPS0_ii_param_3,
	.param .u32 _Z12trmm_mul32_RIfLi8ELi1ELb1ELb0ELb0EEviiT_PKS0_iPS0_ii_param_4,
	.param .u64 .ptr .align 1 _Z12trmm_mul32_RIfLi8ELi1ELb1ELb0ELb0EEviiT_PKS0_iPS0_ii_param_5,
	.param .u32 _Z12trmm_mul32_RIfLi8ELi1ELb1ELb0ELb0EEviiT_PKS0_iPS0_ii_param_6,
	.param .u32 _Z12trmm_mul32_RIfLi8ELi1ELb1ELb0ELb0EEviiT_PKS0_iPS0_ii_param_7
)
{


	ret;

}
	// .globl	_Z12trmm_mul32_RIfLi8ELi1ELb1ELb1ELb0EEviiT_PKS0_iPS0_ii
.visible .entry _Z12trmm_mul32_RIfLi8ELi1ELb1ELb1ELb0EEviiT_PKS0_iPS0_ii(
	.param .u32 _Z12trmm_mul32_RIfLi8ELi1ELb1ELb1ELb0EEviiT_PKS0_iPS0_ii_param_0,
	.param .u32 _Z12trmm_mul32_RIfLi8ELi1ELb1ELb1ELb0EEviiT_PKS0_iPS0_ii_param_1,
	.param .f32 _Z12trmm_mul32_RIfLi8ELi1ELb1ELb1ELb0EEviiT_PKS0_iPS0_ii_param_2,
	.param .u64 .ptr .align 1 _Z12trmm_mul32_RIfLi8ELi1ELb1ELb1ELb0EEviiT_PKS0_iPS0_ii_param_3,
	.param .u32 _Z12trmm_mul32_RIfLi8ELi1ELb1ELb1ELb0EEviiT_PKS0_iPS0_ii_param_4,
	.param .u64 .ptr .align 1 _Z12trmm_mul32_RIfLi8ELi1ELb1ELb1ELb0EEviiT_PKS0_iPS0_ii_param_5,
	.param .u32 _Z12trmm_mul32_RIfLi8ELi1ELb1ELb1ELb0EEviiT_PKS0_iPS0_ii_param_6,
	.param .u32 _Z12trmm_mul32_RIfLi8ELi1ELb1ELb1ELb0EEviiT_PKS0_iPS0_ii_param_7
)
{


	ret;

}
	// .globl	_Z12trmm_mul32_RIfLi8ELi1ELb0ELb0ELb0EEviiT_PKS0_iPS0_ii
.visible .entry _Z12trmm_mul32_RIfLi8ELi1ELb0ELb0ELb0EEviiT_PKS0_iPS0_ii(
	.param .u32 _Z12trmm_mul32_RIfLi8ELi1ELb0ELb0ELb0EEviiT_PKS0_iPS0_ii_param_0,
	.param .u32 _Z12trmm_mul32_RIfLi8ELi1ELb0ELb0ELb0EEviiT_PKS0_iPS0_ii_param_1,
	.param .f32 _Z12trmm_mul32_RIfLi8ELi1ELb0ELb0ELb0EEviiT_PKS0_iPS0_ii_param_2,
	.param .u64 .ptr .align 1 _Z12trmm_mul32_RIfLi8ELi1ELb0ELb0ELb0EEviiT_PKS0_iPS0_ii_param_3,
	.param .u32 _Z12trmm_mul32_RIfLi8ELi1ELb0ELb0ELb0EEviiT_PKS0_iPS0_ii_param_4,
	.param .u64 .ptr .align 1 _Z12trmm_mul32_RIfLi8ELi1ELb0ELb0ELb0EEviiT_PKS0_iPS0_ii_param_5,
	.param .u32 _Z12trmm_mul32_RIfLi8ELi1ELb0ELb0ELb0EEviiT_PKS0_iPS0_ii_param_6,
	.param .u32 _Z12trmm_mul32_RIfLi8ELi1ELb0ELb0ELb0EEviiT_PKS0_iPS0_ii_param_7
)
{


	ret;

}
	// .globl	_Z12trmm_mul32_RIfLi8ELi1ELb0ELb1ELb0EEviiT_PKS0_iPS0_ii
.visible .entry _Z12trmm_mul32_RIfLi8ELi1ELb0ELb1ELb0EEviiT_PKS0_iPS0_ii(
	.param .u32 _Z12trmm_mul32_RIfLi8ELi1ELb0ELb1ELb0EEviiT_PKS0_iPS0_ii_param_0,
	.param .u32 _Z12trmm_mul32_RIfLi8ELi1ELb0ELb1ELb0EEviiT_PKS0_iPS0_ii_param_1,
	.param .f32 _Z12trmm_mul32_RIfLi8ELi1ELb0ELb1ELb0EEviiT_PKS0_iPS0_ii_param_2,
	.param .u64 .ptr .align 1 _Z12trmm_mul32_RIfLi8ELi1ELb0ELb1ELb0EEviiT_PKS0_iPS0_ii_param_3,
	.param .u32 _Z12trmm_mul32_RIfLi8ELi1ELb0ELb1ELb0EEviiT_PKS0_iPS0_ii_param_4,
	.param .u64 .ptr .align 1 _Z12trmm_mul32_RIfLi8ELi1ELb0ELb1ELb0EEviiT_PKS0_iPS0_ii_param_5,
	.param .u32 _Z12trmm_mul32_RIfLi8ELi1ELb0ELb1ELb0EEviiT_PKS0_iPS0_ii_param_6,
	.param .u32 _Z12trmm_mul32_RIfLi8ELi1ELb0ELb1ELb0EEviiT_PKS0_iPS0_ii_param_7
)
{


	ret;

}


// ===== COMPILED SASS (sm_100) =====

	.target	sm_100

	.elftype	@"ET_EXEC"


//--------------------- .note.nv.tkinfo           --------------------------
	.section	.note.nv.tkinfo,"",@"SHT_NOTE"
	.sectionflags	@"SHF_NOTE_NV_TKINFO"
	.tkinfo
        /*0018*/ 	.word	0x00000002
        /*0030*/ 	.string	""
        /*0030*/ 	.string	"ptxas"
        /*0030*/ 	.string	"Cuda compilation tools, release 13.0, V13.0.88"
        /*0030*/ 	.string	"Build cuda_13.0.r13.0/compiler.36424714_0"
        /*0030*/ 	.string	"-arch sm_100 -m 64 "



//--------------------- .note.nv.cuinfo           --------------------------
	.section	.note.nv.cuinfo,"",@"SHT_NOTE"
	.sectionflags	@"SHF_NOTE_NV_CUINFO"
        /*0018*/ 	.short	0x0002
        /*001a*/ 	.short	0x0064
        /*001c*/ 	.short	0x0082
	.zero		2


//--------------------- .nv.info                  --------------------------
	.section	.nv.info,"",@"SHT_CUDA_INFO"
	.align	4


	//----- nvinfo : EIATTR_REGCOUNT
	.align		4
        /*0000*/ 	.byte	0x04, 0x2f
        /*0002*/ 	.short	(.L_1 - .L_0)
	.align		4
.L_0:
        /*0004*/ 	.word	index@(_Z12trmm_mul32_LIfLi8ELi1ELb1ELb0ELb0EEviiT_PKS0_iPS0_ii)
        /*0008*/ 	.word	0x00000022


	//----- nvinfo : EIATTR_FRAME_SIZE
	.align		4
.L_1:
        /*000c*/ 	.byte	0x04, 0x11
        /*000e*/ 	.short	(.L_3 - .L_2)
	.align		4
.L_2:
        /*0010*/ 	.word	index@(_Z12trmm_mul32_LIfLi8ELi1ELb1ELb0ELb0EEviiT_PKS0_iPS0_ii)
        /*0014*/ 	.word	0x00000000


	//----- nvinfo : EIATTR_REGCOUNT
	.align		4
.L_3:
        /*0018*/ 	.byte	0x04, 0x2f
        /*001a*/ 	.short	(.L_5 - .L_4)
	.align		4
.L_4:
        /*001c*/ 	.word	index@(_Z12trmm_mul32_LIfLi8ELi1ELb1ELb1ELb0EEviiT_PKS0_iPS0_ii)
        /*0020*/ 	.word	0x00000024


	//----- nvinfo : EIATTR_FRAME_SIZE
	.align		4
.L_5:
        /*0024*/ 	.byte	0x04, 0x11
        /*0026*/ 	.short	(.L_7 - .L_6)
	.align		4
.L_6:
        /*0028*/ 	.word	index@(_Z12trmm_mul32_LIfLi8ELi1ELb1ELb1ELb0EEviiT_PKS0_iPS0_ii)
        /*002c*/ 	.word	0x00000000


	//----- nvinfo : EIATTR_REGCOUNT
	.align		4
.L_7:
        /*0030*/ 	.byte	0x04, 0x2f
        /*0032*/ 	.short	(.L_9 - .L_8)
	.align		4
.L_8:
        /*0034*/ 	.word	index@(_Z12trmm_mul32_LIfLi8ELi1ELb0ELb0ELb0EEviiT_PKS0_iPS0_ii)
        /*0038*/ 	.word	0x00000020


	//----- nvinfo : EIATTR_FRAME_SIZE
	.align		4
.L_9:
        /*003c*/ 	.byte	0x04, 0x11
        /*003e*/ 	.short	(.L_11 - .L_10)
	.align		4
.L_10:
        /*0040*/ 	.word	index@(_Z12trmm_mul32_LIfLi8ELi1ELb0ELb0ELb0EEviiT_PKS0_iPS0_ii)
        /*0044*/ 	.word	0x00000000


	//----- nvinfo : EIATTR_REGCOUNT
	.align		4
.L_11:
        /*0048*/ 	.byte	0x04, 0x2f
        /*004a*/ 	.short	(.L_13 - .L_12)
	.align		4
.L_12:
        /*004c*/ 	.word	index@(_Z12trmm_mul32_LIfLi8ELi1ELb0ELb1ELb0EEviiT_PKS0_iPS0_ii)
        /*0050*/ 	.word	0x00000022


	//----- nvinfo : EIATTR_FRAME_SIZE
	.align		4
.L_13:
        /*0054*/ 	.byte	0x04, 0x11
        /*0056*/ 	.short	(.L_15 - .L_14)
	.align		4
.L_14:
        /*0058*/ 	.word	index@(_Z12trmm_mul32_LIfLi8ELi1ELb0ELb1ELb0EEviiT_PKS0_iPS0_ii)
        /*005c*/ 	.word	0x00000000


	//----- nvinfo : EIATTR_REGCOUNT
	.align		4
.L_15:
        /*0060*/ 	.byte	0x04, 0x2f
        /*0062*/ 	.short	(.L_17 - .L_16)
	.align		4
.L_16:
        /*0064*/ 	.word	index@(_Z12trmm_mul32_RIfLi8ELi1ELb1ELb0ELb0EEviiT_PKS0_iPS0_ii)
        /*0068*/ 	.word	0x00000004


	//----- nvinfo : EIATTR_FRAME_SIZE
	.align		4
.L_17:
        /*006c*/ 	.byte	0x04, 0x11
        /*006e*/ 	.short	(.L_19 - .L_18)
	.align		4
.L_18:
        /*0070*/ 	.word	index@(_Z12trmm_mul32_RIfLi8ELi1ELb1ELb0ELb0EEviiT_PKS0_iPS0_ii)
        /*0074*/ 	.word	0x00000000


	//----- nvinfo : EIATTR_REGCOUNT
	.align		4
.L_19:
        /*0078*/ 	.byte	0x04, 0x2f
        /*007a*/ 	.short	(.L_21 - .L_20)
	.align		4
.L_20:
        /*007c*/ 	.word	index@(_Z12trmm_mul32_RIfLi8ELi1ELb1ELb1ELb0EEviiT_PKS0_iPS0_ii)
        /*0080*/ 	.word	0x00000004


	//----- nvinfo : EIATTR_FRAME_SIZE
	.align		4
.L_21:
        /*0084*/ 	.byte	0x04, 0x11
        /*0086*/ 	.short	(.L_23 - .L_22)
	.align		4
.L_22:
        /*0088*/ 	.word	index@(_Z12trmm_mul32_RIfLi8ELi1ELb1ELb1ELb0EEviiT_PKS0_iPS0_ii)
        /*008c*/ 	.word	0x00000000


	//----- nvinfo : EIATTR_REGCOUNT
	.align		4
.L_23:
        /*0090*/ 	.byte	0x04, 0x2f
        /*0092*/ 	.short	(.L_25 - .L_24)
	.align		4
.L_24:
        /*0094*/ 	.word	index@(_Z12trmm_mul32_RIfLi8ELi1ELb0ELb0ELb0EEviiT_PKS0_iPS0_ii)
        /*0098*/ 	.word	0x00000004


	//----- nvinfo : EIATTR_FRAME_SIZE
	.align		4
.L_25:
        /*009c*/ 	.byte	0x04, 0x11
        /*009e*/ 	.short	(.L_27 - .L_26)
	.align		4
.L_26:
        /*00a0*/ 	.word	index@(_Z12trmm_mul32_RIfLi8ELi1ELb0ELb0ELb0EEviiT_PKS0_iPS0_ii)
        /*00a4*/ 	.word	0x00000000


	//----- nvinfo : EIATTR_REGCOUNT
	.align		4
.L_27:
        /*00a8*/ 	.byte	0x04, 0x2f
        /*00aa*/ 	.short	(.L_29 - .L_28)
	.align		4
.L_28:
        /*00ac*/ 	.word	index@(_Z12trmm_mul32_RIfLi8ELi1ELb0ELb1ELb0EEviiT_PKS0_iPS0_ii)
        /*00b0*/ 	.word	0x00000004


	//----- nvinfo : EIATTR_FRAME_SIZE
	.align		4
.L_29:
        /*00b4*/ 	.byte	0x04, 0x11
        /*00b6*/ 	.short	(.L_31 - .L_30)
	.align		4
.L_30:
        /*00b8*/ 	.word	index@(_Z12trmm_mul32_RIfLi8ELi1ELb0ELb1ELb0EEviiT_PKS0_iPS0_ii)
        /*00bc*/ 	.word	0x00000000


	//----- nvinfo : EIATTR_MIN_STACK_SIZE
	.align		4
.L_31:
        /*00c0*/ 	.byte	0x04, 0x12
        /*00c2*/ 	.short	(.L_33 - .L_32)
	.align		4
.L_32:
        /*00c4*/ 	.word	index@(_Z12trmm_mul32_RIfLi8ELi1ELb0ELb1ELb0EEviiT_PKS0_iPS0_ii)
        /*00c8*/ 	.word	0x00000000


	//----- nvinfo : EIATTR_MIN_STACK_SIZE
	.align		4
.L_33:
        /*00cc*/ 	.byte	0x04, 0x12
        /*00ce*/ 	.short	(.L_35 - .L_34)
	.align		4
.L_34:
        /*00d0*/ 	.word	index@(_Z12trmm_mul32_RIfLi8ELi1ELb0ELb0ELb0EEviiT_PKS0_iPS0_ii)
        /*00d4*/ 	.word	0x00000000


	//----- nvinfo : EIATTR_MIN_STACK_SIZE
	.align		4
.L_35:
        /*00d8*/ 	.byte	0x04, 0x12
        /*00da*/ 	.short	(.L_37 - .L_36)
	.align		4
.L_36:
        /*00dc*/ 	.word	index@(_Z12trmm_mul32_RIfLi8ELi1ELb1ELb1ELb0EEviiT_PKS0_iPS0_ii)
        /*00e0*/ 	.word	0x00000000


	//----- nvinfo : EIATTR_MIN_STACK_SIZE
	.align		4
.L_37:
        /*00e4*/ 	.byte	0x04, 0x12
        /*00e6*/ 	.short	(.L_39 - .L_38)
	.align		4
.L_38:
        /*00e8*/ 	.word	index@(_Z12trmm_mul32_RIfLi8ELi1ELb1ELb0ELb0EEviiT_PKS0_iPS0_ii)
        /*00ec*/ 	.word	0x00000000


	//----- nvinfo : EIATTR_MIN_STACK_SIZE
	.align		4
.L_39:
        /*00f0*/ 	.byte	0x04, 0x12
        /*00f2*/ 	.short	(.L_41 - .L_40)
	.align		4
.L_40:
        /*00f4*/ 	.word	index@(_Z12trmm_mul32_LIfLi8ELi1ELb0ELb1ELb0EEviiT_PKS0_iPS0_ii)
        /*00f8*/ 	.word	0x00000000


	//----- nvinfo : EIATTR_MIN_STACK_SIZE
	.align		4
.L_41:
        /*00fc*/ 	.byte	0x04, 0x12
        /*00fe*/ 	.short	(.L_43 - .L_42)
	.align		4
.L_42:
        /*0100*/ 	.word	index@(_Z12trmm_mul32_LIfLi8ELi1ELb0ELb0ELb0EEviiT_PKS0_iPS0_ii)
        /*0104*/ 	.word	0x00000000


	//----- nvinfo : EIATTR_MIN_STACK_SIZE
	.align		4
.L_43:
        /*0108*/ 	.byte	0x04, 0x12
        /*010a*/ 	.short	(.L_45 - .L_44)
	.align		4
.L_44:
        /*010c*/ 	.word	index@(_Z12trmm_mul32_LIfLi8ELi1ELb1ELb1ELb0EEviiT_PKS0_iPS0_ii)
        /*0110*/ 	.word	0x00000000


	//----- nvinfo : EIATTR_MIN_STACK_SIZE
	.align		4
.L_45:
        /*0114*/ 	.byte	0x04, 0x12
        /*0116*/ 	.short	(.L_47 - .L_46)
	.align		4
.L_46:
        /*0118*/ 	.word	index@(_Z12trmm_mul32_LIfLi8ELi1ELb1ELb0ELb0EEviiT_PKS0_iPS0_ii)
        /*011c*/ 	.word	0x00000000
.L_47:


//--------------------- .nv.compat                --------------------------
	.section	.nv.compat,"",@"SHT_CUDA_COMPAT_INFO"
	.align	4
        /*0000*/ 	.byte	0x02, 0x09, 0x00, 0x00, 0x02, 0x02, 0x01, 0x00, 0x02, 0x05, 0x05, 0x00, 0x03, 0x07, 0x01, 0x01
        /*0010*/ 	.byte	0x02, 0x03, 0x00, 0x00, 0x02, 0x06, 0x01, 0x00, 0x04, 0x0b, 0x08, 0x00, 0x09, 0x00, 0x00, 0x00
        /*0020*/ 	.byte	0x00, 0x00, 0x00, 0x00


//--------------------- .nv.info._Z12trmm_mul32_RIfLi8ELi1ELb0ELb1ELb0EEviiT_PKS0_iPS0_ii --------------------------
	.section	.nv.info._Z12trmm_mul32_RIfLi8ELi1ELb0ELb1ELb0EEviiT_PKS0_iPS0_ii,"",@"SHT_CUDA_INFO"
	.sectionflags	@""
	.align	4


	//----- nvinfo : EIATTR_CUDA_API_VERSION
	.align		4
        /*0000*/ 	.byte	0x04, 0x37
        /*0002*/ 	.short	(.L_49 - .L_48)
.L_48:
        /*0004*/ 	.word	0x00000082


	//----- nvinfo : EIATTR_KPARAM_INFO
	.align		4
.L_49:
        /*0008*/ 	.byte	0x04, 0x17
        /*000a*/ 	.short	(.L_51 - .L_50)
.L_50:
        /*000c*/ 	.word	0x00000000
        /*0010*/ 	.short	0x0007
        /*0012*/ 	.short	0x002c
        /*0014*/ 	.byte	0x00, 0xf0, 0x11, 0x00


	//----- nvinfo : EIATTR_KPARAM_INFO
	.align		4
.L_51:
        /*0018*/ 	.byte	0x04, 0x17
        /*001a*/ 	.short	(.L_53 - .L_52)
.L_52:
        /*001c*/ 	.word	0x00000000
        /*0020*/ 	.short	0x0006
        /*0022*/ 	.short	0x0028
        /*0024*/ 	.byte	0x00, 0xf0, 0x11, 0x00


	//----- nvinfo : EIATTR_KPARAM_INFO
	.align		4
.L_53:
        /*0028*/ 	.byte	0x04, 0x17
        /*002a*/ 	.short	(.L_55 - .L_54)
.L_54:
        /*002c*/ 	.word	0x00000000
        /*0030*/ 	.short	0x0005
        /*0032*/ 	.short	0x0020
        /*0034*/ 	.byte	0x00, 0xf5, 0x21, 0x00


	//----- nvinfo : EIATTR_KPARAM_INFO
	.align		4
.L_55:
        /*0038*/ 	.byte	0x04, 0x17
        /*003a*/ 	.short	(.L_57 - .L_56)
.L_56:
        /*003c*/ 	.word	0x00000000
        /*0040*/ 	.short	0x0004
        /*0042*/ 	.short	0x0018
        /*0044*/ 	.byte	0x00, 0xf0, 0x11, 0x00


	//----- nvinfo : EIATTR_KPARAM_INFO
	.align		4
.L_57:
        /*0048*/ 	.byte	0x04, 0x17
        /*004a*/ 	.short	(.L_59 - .L_58)
.L_58:
        /*004c*/ 	.word	0x00000000
        /*0050*/ 	.short	0x0003
        /*0052*/ 	.short	0x0010
        /*0054*/ 	.byte	0x00, 0xf5, 0x21, 0x00


	//----- nvinfo : EIATTR_KPARAM_INFO
	.align		4
.L_59:
        /*0058*/ 	.byte	0x04, 0x17
        /*005a*/ 	.short	(.L_61 - .L_60)
.L_60:
        /*005c*/ 	.word	0x00000000
        /*0060*/ 	.short	0x0002
        /*0062*/ 	.short	0x0008
        /*0064*/ 	.byte	0x00, 0xf0, 0x11, 0x00


	//----- nvinfo : EIATTR_KPARAM_INFO
	.align		4
.L_61:
        /*0068*/ 	.byte	0x04, 0x17
        /*006a*/ 	.short	(.L_63 - .L_62)
.L_62:
        /*006c*/ 	.word	0x00000000
        /*0070*/ 	.short	0x0001
        /*0072*/ 	.short	0x0004
        /*0074*/ 	.byte	0x00, 0xf0, 0x11, 0x00


	//----- nvinfo : EIATTR_KPARAM_INFO
	.align		4
.L_63:
        /*0078*/ 	.byte	0x04, 0x17
        /*007a*/ 	.short	(.L_65 - .L_64)
.L_64:
        /*007c*/ 	.word	0x00000000
        /*0080*/ 	.short	0x0000
        /*0082*/ 	.short	0x0000
        /*0084*/ 	.byte	0x00, 0xf0, 0x11, 0x00


	//----- nvinfo : EIATTR_SPARSE_MMA_MASK
	.align		4
.L_65:
        /*0088*/ 	.byte	0x03, 0x50
        /*008a*/ 	.short	0x0000


	//----- nvinfo : EIATTR_MAXREG_COUNT
	.align		4
        /*008c*/ 	.byte	0x03, 0x1b
        /*008e*/ 	.short	0x00ff


	//----- nvinfo : EIATTR_MERCURY_ISA_VERSION
	.align		4
        /*0090*/ 	.byte	0x03, 0x5f
        /*0092*/ 	.short	0x0101


	//----- nvinfo : EIATTR_VRC_CTA_INIT_COUNT
	.align		4
        /*0094*/ 	.byte	0x02, 0x4a
	.zero		1
	.zero		1


	//----- nvinfo : EIATTR_EXIT_INSTR_OFFSETS
	.align		4
        /*0098*/ 	.byte	0x04, 0x1c
        /*009a*/ 	.short	(.L_67 - .L_66)


	//   ....[0]....
.L_66:
        /*009c*/ 	.word	0x00000010


	//----- nvinfo : EIATTR_CBANK_PARAM_SIZE
	.align		4
.L_67:
        /*00a0*/ 	.byte	0x03, 0x19
        /*00a2*/ 	.short	0x0030


	//----- nvinfo : EIATTR_PARAM_CBANK
	.align		4
        /*00a4*/ 	.byte	0x04, 0x0a
        /*00a6*/ 	.short	(.L_69 - .L_68)
	.align		4
.L_68:
        /*00a8*/ 	.word	index@(.nv.constant0._Z12trmm_mul32_RIfLi8ELi1ELb0ELb1ELb0EEviiT_PKS0_iPS0_ii)
        /*00ac*/ 	.short	0x0380
        /*00ae*/ 	.short	0x0030


	//----- nvinfo : EIATTR_SW_WAR
	.align		4
.L_69:
        /*00b0*/ 	.byte	0x04, 0x36
        /*00b2*/ 	.short	(.L_71 - .L_70)
.L_70:
        /*00b4*/ 	.word	0x00000008
.L_71:


//--------------------- .nv.info._Z12trmm_mul32_RIfLi8ELi1ELb0ELb0ELb0EEviiT_PKS0_iPS0_ii --------------------------
	.section	.nv.info._Z12trmm_mul32_RIfLi8ELi1ELb0ELb0ELb0EEviiT_PKS0_iPS0_ii,"",@"SHT_CUDA_INFO"
	.sectionflags	@""
	.align	4


	//----- nvinfo : EIATTR_CUDA_API_VERSION
	.align		4
        /*0000*/ 	.byte	0x04, 0x37
        /*0002*/ 	.short	(.L_73 - .L_72)
.L_72:
        /*0004*/ 	.word	0x00000082


	//----- nvinfo : EIATTR_KPARAM_INFO
	.align		4
.L_73:
        /*0008*/ 	.byte	0x04, 0x17
        /*000a*/ 	.short	(.L_75 - .L_74)
.L_74:
        /*000c*/ 	.word	0x00000000
        /*0010*/ 	.short	0x0007
        /*0012*/ 	.short	0x002c
        /*0014*/ 	.byte	0x00, 0xf0, 0x11, 0x00


	//----- nvinfo : EIATTR_KPARAM_INFO
	.align		4
.L_75:
        /*0018*/ 	.byte	0x04, 0x17
        /*001a*/ 	.short	(.L_77 - .L_76)
.L_76:
        /*001c*/ 	.word	0x00000000
        /*0020*/ 	.short	0x0006
        /*0022*/ 	.short	0x0028
        /*0024*/ 	.byte	0x00, 0xf0, 0x11, 0x00


	//----- nvinfo : EIATTR_KPARAM_INFO
	.align		4
.L_77:
        /*0028*/ 	.byte	0x04, 0x17
        /*002a*/ 	.short	(.L_79 - .L_78)
.L_78:
        /*002c*/ 	.word	0x00000000
        /*0030*/ 	.short	0x0005
        /*0032*/ 	.short	0x0020
        /*0034*/ 	.byte	0x00, 0xf5, 0x21, 0x00


	//----- nvinfo : EIATTR_KPARAM_INFO
	.align		4
.L_79:
        /*0038*/ 	.byte	0x04, 0x17
        /*003a*/ 	.short	(.L_81 - .L_80)
.L_80:
        /*003c*/ 	.word	0x00000000
        /*0040*/ 	.short	0x0004
        /*0042*/ 	.short	0x0018
        /*0044*/ 	.byte	0x00, 0xf0, 0x11, 0x00


	//----- nvinfo : EIATTR_KPARAM_INFO
	.align		4
.L_81:
        /*0048*/ 	.byte	0x04, 0x17
        /*004a*/ 	.short	(.L_83 - .L_82)
.L_82:
        /*004c*/ 	.word	0x00000000
        /*0050*/ 	.short	0x0003
        /*0052*/ 	.short	0x0010
        /*0054*/ 	.byte	0x00, 0xf5, 0x21, 0x00


	//----- nvinfo : EIATTR_KPARAM_INFO
	.align		4
.L_83:
        /*0058*/ 	.byte	0x04, 0x17
        /*005a*/ 	.short	(.L_85 - .L_84)
.L_84:
        /*005c*/ 	.word	0x00000000
        /*0060*/ 	.short	0x0002
        /*0062*/ 	.short	0x0008
        /*0064*/ 	.byte	0x00, 0xf0, 0x11, 0x00


	//----- nvinfo : EIATTR_KPARAM_INFO
	.align		4
.L_85:
        /*0068*/ 	.byte	0x04, 0x17
        /*006a*/ 	.short	(.L_87 - .L_86)
.L_86:
        /*006c*/ 	.word	0x00000000
        /*0070*/ 	.short	0x0001
        /*0072*/ 	.short	0x0004
        /*0074*/ 	.byte	0x00, 0xf0, 0x11, 0x00


	//----- nvinfo : EIATTR_KPARAM_INFO
	.align		4
.L_87:
        /*0078*/ 	.byte	0x04, 0x17
        /*007a*/ 	.short	(.L_89 - .L_88)
.L_88:
        /*007c*/ 	.word	0x00000000
        /*0080*/ 	.short	0x0000
        /*0082*/ 	.short	0x0000
        /*0084*/ 	.byte	0x00, 0xf0, 0x11, 0x00


	//----- nvinfo : EIATTR_SPARSE_MMA_MASK
	.align		4
.L_89:
        /*0088*/ 	.byte	0x03, 0x50
        /*008a*/ 	.short	0x0000


	//----- nvinfo : EIATTR_MAXREG_COUNT
	.align		4
        /*008c*/ 	.byte	0x03, 0x1b
        /*008e*/ 	.short	0x00ff


	//----- nvinfo : EIATTR_MERCURY_ISA_VERSION
	.align		4
        /*0090*/ 	.byte	0x03, 0x5f
        /*0092*/ 	.short	0x0101


	//----- nvinfo : EIATTR_VRC_CTA_INIT_COUNT
	.align		4
        /*0094*/ 	.byte	0x02, 0x4a
	.zero		1
	.zero		1


	//----- nvinfo : EIATTR_EXIT_INSTR_OFFSETS
	.align		4
        /*0098*/ 	.byte	0x04, 0x1c
        /*009a*/ 	.short	(.L_91 - .L_90)


	//   ....[0]....
.L_90:
        /*009c*/ 	.word	0x00000010


	//----- nvinfo : EIATTR_CBANK_PARAM_SIZE
	.align		4
.L_91:
        /*00a0*/ 	.byte	0x03, 0x19
        /*00a2*/ 	.short	0x0030


	//----- nvinfo : EIATTR_PARAM_CBANK
	.align		4
        /*00a4*/ 	.byte	0x04, 0x0a
        /*00a6*/ 	.short	(.L_93 - .L_92)
	.align		4
.L_92:
        /*00a8*/ 	.word	index@(.nv.constant0._Z12trmm_mul32_RIfLi8ELi1ELb0ELb0ELb0EEviiT_PKS0_iPS0_ii)
        /*00ac*/ 	.short	0x0380
        /*00ae*/ 	.short	0x0030


	//----- nvinfo : EIATTR_SW_WAR
	.align		4
.L_93:
        /*00b0*/ 	.byte	0x04, 0x36
        /*00b2*/ 	.short	(.L_95 - .L_94)
.L_94:
        /*00b4*/ 	.word	0x00000008
.L_95:


//--------------------- .nv.info._Z12trmm_mul32_RIfLi8ELi1ELb1ELb1ELb0EEviiT_PKS0_iPS0_ii --------------------------
	.section	.nv.info._Z12trmm_mul32_RIfLi8ELi1ELb1ELb1ELb0EEviiT_PKS0_iPS0_ii,"",@"SHT_CUDA_INFO"
	.sectionflags	@""
	.align	4


	//----- nvinfo : EIATTR_CUDA_API_VERSION
	.align		4
        /*0000*/ 	.byte	0x04, 0x37
        /*0002*/ 	.short	(.L_97 - .L_96)
.L_96:
        /*0004*/ 	.word	0x00000082


	//----- nvinfo : EIATTR_KPARAM_INFO
	.align		4
.L_97:
        /*0008*/ 	.byte	0x04, 0x17
        /*000a*/ 	.short	(.L_99 - .L_98)
.L_98:
        /*000c*/ 	.word	0x00000000
        /*0010*/ 	.short	0x0007
        /*0012*/ 	.short	0x002c
        /*0014*/ 	.byte	0x00, 0xf0, 0x11, 0x00


	//----- nvinfo : EIATTR_KPARAM_INFO
	.align		4
.L_99:
        /*0018*/ 	.byte	0x04, 0x17
        /*001a*/ 	.short	(.L_101 - .L_100)
.L_100:
        /*001c*/ 	.word	0x00000000
        /*0020*/ 	.short	0x0006
        /*0022*/ 	.short	0x0028
        /*0024*/ 	.byte	0x00, 0xf0, 0x11, 0x00


	//----- nvinfo : EIATTR_KPARAM_INFO
	.align		4
.L_101:
        /*0028*/ 	.byte	0x04, 0x17
        /*002a*/ 	.short	(.L_103 - .L_102)
.L_102:
        /*002c*/ 	.word	0x00000000
        /*0030*/ 	.short	0x0005
        /*0032*/ 	.short	0x0020
        /*0034*/ 	.byte	0x00, 0xf5, 0x21, 0x00


	//----- nvinfo : EIATTR_KPARAM_INFO
	.align		4
.L_103:
        /*0038*/ 	.byte	0x04, 0x17
        /*003a*/ 	.short	(.L_105 - .L_104)
.L_104:
        /*003c*/ 	.word	0x00000000
        /*0040*/ 	.short	0x0004
        /*0042*/ 	.short	0x0018
        /*0044*/ 	.byte	0x00, 0xf0, 0x11, 0x00


	//----- nvinfo : EIATTR_KPARAM_INFO
	.align		4
.L_105:
        /*0048*/ 	.byte	0x04, 0x17
        /*004a*/ 	.short	(.L_107 - .L_106)
.L_106:
        /*004c*/ 	.word	0x00000000
        /*0050*/ 	.short	0x0003
        /*0052*/ 	.short	0x0010
        /*0054*/ 	.byte	0x00, 0xf5, 0x21, 0x00


	//----- nvinfo : EIATTR_KPARAM_INFO
	.align		4
.L_107:
        /*0058*/ 	.byte	0x04, 0x17
        /*005a*/ 	.short	(.L_109 - .L_108)
.L_108:
        /*005c*/ 	.word	0x00000000
        /*0060*/ 	.short	0x0002
        /*0062*/ 	.short	0x0008
        /*0064*/ 	.byte	0x00, 0xf0, 0x11, 0x00


	//----- nvinfo : EIATTR_KPARAM_INFO
	.align		4
.L_109:
        /*0068*/ 	.byte	0x04, 0x17
        /*006a*/ 	.short	(.L_111 - .L_110)
.L_110:
        /*006c*/ 	.word	0x00000000
        /*0070*/ 	.short	0x0001
        /*0072*/ 	.short	0x0004
        /*0074*/ 	.byte	0x00, 0xf0, 0x11, 0x00


	//----- nvinfo : EIATTR_KPARAM_INFO
	.align		4
.L_111:
        /*0078*/ 	.byte	0x04, 0x17
        /*007a*/ 	.short	(.L_113 - .L_112)
.L_112:
        /*007c*/ 	.word	0x00000000
        /*0080*/ 	.short	0x0000
        /*0082*/ 	.short	0x0000
        /*0084*/ 	.byte	0x00, 0xf0, 0x11, 0x00


	//----- nvinfo : EIATTR_SPARSE_MMA_MASK
	.align		4
.L_113:
        /*0088*/ 	.byte	0x03, 0x50
        /*008a*/ 	.short	0x0000


	//----- nvinfo : EIATTR_MAXREG_COUNT
	.align		4
        /*008c*/ 	.byte	0x03, 0x1b
        /*008e*/ 	.short	0x00ff


	//----- nvinfo : EIATTR_MERCURY_ISA_VERSION
	.align		4
        /*0090*/ 	.byte	0x03, 0x5f
        /*0092*/ 	.short	0x0101


	//----- nvinfo : EIATTR_VRC_CTA_INIT_COUNT
	.align		4
        /*0094*/ 	.byte	0x02, 0x4a
	.zero		1
	.zero		1


	//----- nvinfo : EIATTR_EXIT_INSTR_OFFSETS
	.align		4
        /*0098*/ 	.byte	0x04, 0x1c
        /*009a*/ 	.short	(.L_115 - .L_114)


	//   ....[0]....
.L_114:
        /*009c*/ 	.word	0x00000010


	//----- nvinfo : EIATTR_CBANK_PARAM_SIZE
	.align		4
.L_115:
        /*00a0*/ 	.byte	0x03, 0x19
        /*00a2*/ 	.short	0x0030


	//----- nvinfo : EIATTR_PARAM_CBANK
	.align		4
        /*00a4*/ 	.byte	0x04, 0x0a
        /*00a6*/ 	.short	(.L_117 - .L_116)
	.align		4
.L_116:
        /*00a8*/ 	.word	index@(.nv.constant0._Z12trmm_mul32_RIfLi8ELi1ELb1ELb1ELb0EEviiT_PKS0_iPS0_ii)
        /*00ac*/ 	.short	0x0380
        /*00ae*/ 	.short	0x0030


	//----- nvinfo : EIATTR_SW_WAR
	.align		4
.L_117:
        /*00b0*/ 	.byte	0x04, 0x36
        /*00b2*/ 	.short	(.L_119 - .L_118)
.L_118:
        /*00b4*/ 	.word	0x00000008
.L_119:


//--------------------- .nv.info._Z12trmm_mul32_RIfLi8ELi1ELb1ELb0ELb0EEviiT_PKS0_iPS0_ii --------------------------
	.section	.nv.info._Z12trmm_mul32_RIfLi8ELi1ELb1ELb0ELb0EEviiT_PKS0_iPS0_ii,"",@"SHT_CUDA_INFO"
	.sectionflags	@""
	.align	4


	//----- nvinfo : EIATTR_CUDA_API_VERSION
	.align		4
        /*0000*/ 	.byte	0x04, 0x37
        /*0002*/ 	.short	(.L_121 - .L_120)
.L_120:
        /*0004*/ 	.word	0x00000082


	//----- nvinfo : EIATTR_KPARAM_INFO
	.align		4
.L_121:
        /*0008*/ 	.byte	0x04, 0x17
        /*000a*/ 	.short	(.L_123 - .L_122)
.L_122:
        /*000c*/ 	.word	0x00000000
        /*0010*/ 	.short	0x0007
        /*0012*/ 	.short	0x002c
        /*0014*/ 	.byte	0x00, 0xf0, 0x11, 0x00


	//----- nvinfo : EIATTR_KPARAM_INFO
	.align		4
.L_123:
        /*0018*/ 	.byte	0x04, 0x17
        /*001a*/ 	.short	(.L_125 - .L_124)
.L_124:
        /*001c*/ 	.word	0x00000000
        /*0020*/ 	.short	0x0006
        /*0022*/ 	.short	0x0028
        /*0024*/ 	.byte	0x00, 0xf0, 0x11, 0x00


	//----- nvinfo : EIATTR_KPARAM_INFO
	.align		4
.L_125:
        /*0028*/ 	.byte	0x04, 0x17
        /*002a*/ 	.short	(.L_127 - .L_126)
.L_126:
        /*002c*/ 	.word	0x00000000
        /*0030*/ 	.short	0x0005
        /*0032*/ 	.short	0x0020
        /*0034*/ 	.byte	0x00, 0xf5, 0x21, 0x00


	//----- nvinfo : EIATTR_KPARAM_INFO
	.align		4
.L_127:
        /*0038*/ 	.byte	0x04, 0x17
        /*003a*/ 	.short	(.L_129 - .L_128)
.L_128:
        /*003c*/ 	.word	0x00000000
        /*0040*/ 	.short	0x0004
        /*0042*/ 	.short	0x0018
        /*0044*/ 	.byte	0x00, 0xf0, 0x11, 0x00


	//----- nvinfo : EIATTR_KPARAM_INFO
	.align		4
.L_129:
        /*0048*/ 	.byte	0x04, 0x17
        /*004a*/ 	.short	(.L_131 - .L_130)
.L_130:
        /*004c*/ 	.word	0x00000000
        /*0050*/ 	.short	0x0003
        /*0052*/ 	.short	0x0010
        /*0054*/ 	.byte	0x00, 0xf5, 0x21, 0x00


	//----- nvinfo : EIATTR_KPARAM_INFO
	.align		4
.L_131:
        /*0058*/ 	.byte	0x04, 0x17
        /*005a*/ 	.short	(.L_133 - .L_132)
.L_132:
        /*005c*/ 	.word	0x00000000
        /*0060*/ 	.short	0x0002
        /*0062*/ 	.short	0x0008
        /*0064*/ 	.byte	0x00, 0xf0, 0x11, 0x00


	//----- nvinfo : EIATTR_KPARAM_INFO
	.align		4
.L_133:
        /*0068*/ 	.byte	0x04, 0x17
        /*006a*/ 	.short	(.L_135 - .L_134)
.L_134:
        /*006c*/ 	.word	0x00000000
        /*0070*/ 	.short	0x0001
        /*0072*/ 	.short	0x0004
        /*0074*/ 	.byte	0x00, 0xf0, 0x11, 0x00


	//----- nvinfo : EIATTR_KPARAM_INFO
	.align		4
.L_135:
        /*0078*/ 	.byte	0x04, 0x17
        /*007a*/ 	.short	(.L_137 - .L_136)
.L_136:
        /*007c*/ 	.word	0x00000000
        /*0080*/ 	.short	0x0000
        /*0082*/ 	.short	0x0000
        /*0084*/ 	.byte	0x00, 0xf0, 0x11, 0x00


	//----- nvinfo : EIATTR_SPARSE_MMA_MASK
	.align		4
.L_137:
        /*0088*/ 	.byte	0x03, 0x50
        /*008a*/ 	.short	0x0000


	//----- nvinfo : EIATTR_MAXREG_COUNT
	.align		4
        /*008c*/ 	.byte	0x03, 0x1b
        /*008e*/ 	.short	0x00ff


	//----- nvinfo : EIATTR_MERCURY_ISA_VERSION
	.align		4
        /*0090*/ 	.byte	0x03, 0x5f
        /*0092*/ 	.short	0x0101


	//----- nvinfo : EIATTR_VRC_CTA_INIT_COUNT
	.align		4
        /*0094*/ 	.byte	0x02, 0x4a
	.zero		1
	.zero		1


	//----- nvinfo : EIATTR_EXIT_INSTR_OFFSETS
	.align		4
        /*0098*/ 	.byte	0x04, 0x1c
        /*009a*/ 	.short	(.L_139 - .L_138)


	//   ....[0]....
.L_138:
        /*009c*/ 	.word	0x00000010


	//----- nvinfo : EIATTR_CBANK_PARAM_SIZE
	.align		4
.L_139:
        /*00a0*/ 	.byte	0x03, 0x19
        /*00a2*/ 	.short	0x0030


	//----- nvinfo : EIATTR_PARAM_CBANK
	.align		4
        /*00a4*/ 	.byte	0x04, 0x0a
        /*00a6*/ 	.short	(.L_141 - .L_140)
	.align		4
.L_140:
        /*00a8*/ 	.word	index@(.nv.constant0._Z12trmm_mul32_RIfLi8ELi1ELb1ELb0ELb0EEviiT_PKS0_iPS0_ii)
        /*00ac*/ 	.short	0x0380
        /*00ae*/ 	.short	0x0030


	//----- nvinfo : EIATTR_SW_WAR
	.align		4
.L_141:
        /*00b0*/ 	.byte	0x04, 0x36
        /*00b2*/ 	.short	(.L_143 - .L_142)
.L_142:
        /*00b4*/ 	.word	0x00000008
.L_143:


//--------------------- .nv.info._Z12trmm_mul32_LIfLi8ELi1ELb0ELb1ELb0EEviiT_PKS0_iPS0_ii --------------------------
	.section	.nv.info._Z12trmm_mul32_LIfLi8ELi1ELb0ELb1ELb0EEviiT_PKS0_iPS0_ii,"",@"SHT_CUDA_INFO"
	.sectionflags	@""
	.align	4


	//----- nvinfo : EIATTR_CUDA_API_VERSION
	.align		4
        /*0000*/ 	.byte	0x04, 0x37
        /*0002*/ 	.short	(.L_145 - .L_144)
.L_144:
        /*0004*/ 	.word	0x00000082


	//----- nvinfo : EIATTR_KPARAM_INFO
	.align		4
.L_145:
        /*0008*/ 	.byte	0x04, 0x17
        /*000a*/ 	.short	(.L_147 - .L_146)
.L_146:
        /*000c*/ 	.word	0x00000000
        /*0010*/ 	.short	0x0007
        /*0012*/ 	.short	0x002c
        /*0014*/ 	.byte	0x00, 0xf0, 0x11, 0x00


	//----- nvinfo : EIATTR_KPARAM_INFO
	.align		4
.L_147:
        /*0018*/ 	.byte	0x04, 0x17
        /*001a*/ 	.short	(.L_149 - .L_148)
.L_148:
        /*001c*/ 	.word	0x00000000
        /*0020*/ 	.short	0x0006
        /*0022*/ 	.short	0x0028
        /*0024*/ 	.byte	0x00, 0xf0, 0x11, 0x00


	//----- nvinfo : EIATTR_KPARAM_INFO
	.align		4
.L_149:
        /*0028*/ 	.byte	0x04, 0x17
        /*002a*/ 	.short	(.L_151 - .L_150)
.L_150:
        /*002c*/ 	.word	0x00000000
        /*0030*/ 	.short	0x0005
        /*0032*/ 	.short	0x0020
        /*0034*/ 	.byte	0x00, 0xf5, 0x21, 0x00


	//----- nvinfo : EIATTR_KPARAM_INFO
	.align		4
.L_151:
        /*0038*/ 	.byte	0x04, 0x17
        /*003a*/ 	.short	(.L_153 - .L_152)
.L_152:
        /*003c*/ 	.word	0x00000000
        /*0040*/ 	.short	0x0004
        /*0042*/ 	.short	0x0018
        /*0044*/ 	.byte	0x00, 0xf0, 0x11, 0x00


	//----- nvinfo : EIATTR_KPARAM_INFO
	.align		4
.L_153:
        /*0048*/ 	.byte	0x04, 0x17
        /*004a*/ 	.short	(.L_155 - .L_154)
.L_154:
        /*004c*/ 	.word	0x00000000
        /*0050*/ 	.short	0x0003
        /*0052*/ 	.short	0x0010
        /*0054*/ 	.byte	0x00, 0xf5, 0x21, 0x00


	//----- nvinfo : EIATTR_KPARAM_INFO
	.align		4
.L_155:
        /*0058*/ 	.byte	0x04, 0x17
        /*005a*/ 	.short	(.L_157 - .L_156)
.L_156:
        /*005c*/ 	.word	0x00000000
        /*0060*/ 	.short	0x0002
        /*0062*/ 	.short	0x0008
        /*0064*/ 	.byte	0x00, 0xf0, 0x11, 0x00


	//----- nvinfo : EIATTR_KPARAM_INFO
	.align		4
.L_157:
        /*0068*/ 	.byte	0x04, 0x17
        /*006a*/ 	.short	(.L_159 - .L_158)
.L_158:
        /*006c*/ 	.word	0x00000000
        /*0070*/ 	.short	0x0001
        /*0072*/ 	.short	0x0004
        /*0074*/ 	.byte	0x00, 0xf0, 0x11, 0x00


	//----- nvinfo : EIATTR_KPARAM_INFO
	.align		4
.L_159:
        /*0078*/ 	.byte	0x04, 0x17
        /*007a*/ 	.short	(.L_161 - .L_160)
.L_160:
        /*007c*/ 	.word	0x00000000
        /*0080*/ 	.short	0x0000
        /*0082*/ 	.short	0x0000
        /*0084*/ 	.byte	0x00, 0xf0, 0x11, 0x00


	//----- nvinfo : EIATTR_SPARSE_MMA_MASK
	.align		4
.L_161:
        /*0088*/ 	.byte	0x03, 0x50
        /*008a*/ 	.short	0x0000


	//----- nvinfo : EIATTR_MAXREG_COUNT
	.align		4
        /*008c*/ 	.byte	0x03, 0x1b
        /*008e*/ 	.short	0x00ff


	//----- nvinfo : EIATTR_NUM_BARRIERS
	.align		4
        /*0090*/ 	.byte	0x02, 0x4c
        /*0092*/ 	.byte	0x01
	.zero		1


	//----- nvinfo : EIATTR_MERCURY_ISA_VERSION
	.align		4
        /*0094*/ 	.byte	0x03, 0x5f
        /*0096*/ 	.short	0x0101


	//----- nvinfo : EIATTR_COOP_GROUP_MASK_REGIDS
	.align		4
        /*0098*/ 	.byte	0x04, 0x29
        /*009a*/ 	.short	(.L_163 - .L_162)


	//   ....[0]....
.L_162:
        /*009c*/ 	.word	0xffffffff


	//   ....[1]....
        /*00a0*/ 	.word	0xffffffff


	//   ....[2]....
        /*00a4*/ 	.word	0xffffffff


	//   ....[3]....
        /*00a8*/ 	.word	0xffffffff


	//   ....[4]....
        /*00ac*/ 	.word	0xffffffff


	//   ....[5]....
        /*00b0*/ 	.word	0xffffffff


	//   ....[6]....
        /*00b4*/ 	.word	0xffffffff


	//   ....[7]....
        /*00b8*/ 	.word	0xffffffff


	//   ....[8]....
        /*00bc*/ 	.word	0xffffffff


	//   ....[9]....
        /*00c0*/ 	.word	0xffffffff


	//   ....[10]....
        /*00c4*/ 	.word	0xffffffff


	//   ....[11]....
        /*00c8*/ 	.word	0xffffffff


	//   ....[12]....
        /*00cc*/ 	.word	0xffffffff


	//   ....[13]....
        /*00d0*/ 	.word	0xffffffff


	//   ....[14]....
        /*00d4*/ 	.word	0xffffffff


	//   ....[15]....
        /*00d8*/ 	.word	0xffffffff


	//   ....[16]....
        /*00dc*/ 	.word	0xffffffff


	//   ....[17]....
        /*00e0*/ 	.word	0xffffffff


	//   ....[18]....
        /*00e4*/ 	.word	0xffffffff


	//   ....[19]....
        /*00e8*/ 	.word	0xffffffff


	//   ....[20]....
        /*00ec*/ 	.word	0xffffffff


	//   ....[21]....
        /*00f0*/ 	.word	0xffffffff


	//   ....[22]....
        /*00f4*/ 	.word	0xffffffff


	//   ....[23]....
        /*00f8*/ 	.word	0xffffffff


	//   ....[24]....
        /*00fc*/ 	.word	0xffffffff


	//   ....[25]....
        /*0100*/ 	.word	0xffffffff


	//   ....[26]....
        /*0104*/ 	.word	0xffffffff


	//   ....[27]....
        /*0108*/ 	.word	0xffffffff


	//   ....[28]....
        /*010c*/ 	.word	0xffffffff


	//   ....[29]....
        /*0110*/ 	.word	0xffffffff


	//   ....[30]....
        /*0114*/ 	.word	0xffffffff


	//   ....[31]....
        /*0118*/ 	.word	0xffffffff


	//   ....[32]....
        /*011c*/ 	.word	0xffffffff


	//   ....[33]....
        /*0120*/ 	.word	0xffffffff


	//   ....[34]....
        /*0124*/ 	.word	0xffffffff


	//   ....[35]....
        /*0128*/ 	.word	0xffffffff


	//   ....[36]....
        /*012c*/ 	.word	0xffffffff


	//   ....[37]....
        /*0130*/ 	.word	0xffffffff


	//   ....[38]....
        /*0134*/ 	.word	0xffffffff


	//   ....[39]....
        /*0138*/ 	.word	0xffffffff


	//   ....[40]....
        /*013c*/ 	.word	0xffffffff


	//   ....[41]....
        /*0140*/ 	.word	0xffffffff


	//   ....[42]....
        /*0144*/ 	.word	0xffffffff


	//   ....[43]....
        /*0148*/ 	.word	0xffffffff


	//   ....[44]....
        /*014c*/ 	.word	0xffffffff


	//   ....[45]....
        /*0150*/ 	.word	0xffffffff


	//   ....[46]....
        /*0154*/ 	.word	0xffffffff


	//   ....[47]....
        /*0158*/ 	.word	0xffffffff


	//   ....[48]....
        /*015c*/ 	.word	0xffffffff


	//   ....[49]....
        /*0160*/ 	.word	0xffffffff


	//   ....[50]....
        /*0164*/ 	.word	0xffffffff


	//   ....[51]....
        /*0168*/ 	.word	0xffffffff


	//   ....[52]....
        /*016c*/ 	.word	0xffffffff


	//   ....[53]....
        /*0170*/ 	.word	0xffffffff


	//   ....[54]....
        /*0174*/ 	.word	0xffffffff


	//   ....[55]....
        /*0178*/ 	.word	0xffffffff


	//   ....[56]....
        /*017c*/ 	.word	0xffffffff


	//   ....[57]....
        /*0180*/ 	.word	0xffffffff


	//   ....[58]....
        /*0184*/ 	.word	0xffffffff


	//   ....[59]....
        /*0188*/ 	.word	0xffffffff


	//   ....[60]....
        /*018c*/ 	.word	0xffffffff


	//   ....[61]....
        /*0190*/ 	.word	0xffffffff


	//   ....[62]....
        /*0194*/ 	.word	0xffffffff


	//   ....[63]....
        /*0198*/ 	.word	0xffffffff


	//   ....[64]....
        /*019c*/ 	.word	0x05000004


	//   ....[65]....
        /*01a0*/ 	.word	0x05000004


	//   ....[66]....
        /*01a4*/ 	.word	0x05000004


	//   ....[67]....
        /*01a8*/ 	.word	0x05000004


	//   ....[68]....
        /*01ac*/ 	.word	0x05000004


	//   ....[69]....
        /*01b0*/ 	.word	0x05000004


	//   ....[70]....
        /*01b4*/ 	.word	0x05000004


	//   ....[71]....
        /*01b8*/ 	.word	0x05000004


	//   ....[72]....
        /*01bc*/ 	.word	0x05000004


	//   ....[73]....
        /*01c0*/ 	.word	0x05000004


	//   ....[74]....
        /*01c4*/ 	.word	0x05000004


	//   ....[75]....
        /*01c8*/ 	.word	0x05000004


	//   ....[76]....
        /*01cc*/ 	.word	0x05000004


	//   ....[77]....
        /*01d0*/ 	.word	0x05000004


	//   ....[78]....
        /*01d4*/ 	.word	0x05000004


	//   ....[79]....
        /*01d8*/ 	.word	0x05000004


	//   ....[80]....
        /*01dc*/ 	.word	0x05000004


	//   ....[81]....
        /*01e0*/ 	.word	0x05000004


	//   ....[82]....
        /*01e4*/ 	.word	0x05000004


	//   ....[83]....
        /*01e8*/ 	.word	0x05000004


	//   ....[84]....
        /*01ec*/ 	.word	0x05000004


	//   ....[85]....
        /*01f0*/ 	.word	0x05000004


	//   ....[86]....
        /*01f4*/ 	.word	0x05000004


	//   ....[87]....
        /*01f8*/ 	.word	0x05000004


	//   ....[88]....
        /*01fc*/ 	.word	0x05000004


	//   ....[89]....
        /*0200*/ 	.word	0x05000004


	//   ....[90]....
        /*0204*/ 	.word	0x05000004


	//   ....[91]....
        /*0208*/ 	.word	0x05000004


	//   ....[92]....
        /*020c*/ 	.word	0x05000004


	//   ....[93]....
        /*0210*/ 	.word	0x05000004


	//   ....[94]....
        /*0214*/ 	.word	0x05000004


	//   ....[95]....
        /*0218*/ 	.word	0x05000004


	//   ....[96]....
        /*021c*/ 	.word	0x05000004


	//   ....[97]....
        /*0220*/ 	.word	0x05000004


	//   ....[98]....
        /*0224*/ 	.word	0x05000004


	//   ....[99]....
        /*0228*/ 	.word	0x05000004


	//   ....[100]....
        /*022c*/ 	.word	0x05000004


	//   ....[101]....
        /*0230*/ 	.word	0x05000004


	//   ....[102]....
        /*0234*/ 	.word	0x05000004


	//   ....[103]....
        /*0238*/ 	.word	0x05000004


	//   ....[104]....
        /*023c*/ 	.word	0x05000004


	//   ....[105]....
        /*0240*/ 	.word	0x05000004


	//   ....[106]....
        /*0244*/ 	.word	0x05000004


	//   ....[107]....
        /*0248*/ 	.word	0x05000004


	//   ....[108]....
        /*024c*/ 	.word	0x05000004


	//   ....[109]....
        /*0250*/ 	.word	0x05000004


	//   ....[110]....
        /*0254*/ 	.word	0x05000004


	//   ....[111]....
        /*0258*/ 	.word	0x05000004


	//   ....[112]....
        /*025c*/ 	.word	0x05000004


	//   ....[113]....
        /*0260*/ 	.word	0x05000004


	//   ....[114]....
        /*0264*/ 	.word	0x05000004


	//   ....[115]....
        /*0268*/ 	.word	0x05000004


	//   ....[116]....
        /*026c*/ 	.word	0x05000004


	//   ....[117]....
        /*0270*/ 	.word	0x05000004


	//   ....[118]....
        /*0274*/ 	.word	0x05000004


	//   ....[119]....
        /*0278*/ 	.word	0x05000004


	//   ....[120]....
        /*027c*/ 	.word	0x05000004


	//   ....[121]....
        /*0280*/ 	.word	0x05000004


	//   ....[122]....
        /*0284*/ 	.word	0x05000004


	//   ....[123]....
        /*0288*/ 	.word	0x05000004


	//   ....[124]....
        /*028c*/ 	.word	0x05000004


	//   ....[125]....
        /*0290*/ 	.word	0x05000004


	//   ....[126]....
        /*0294*/ 	.word	0x05000004


	//   ....[127]....
        /*0298*/ 	.word	0x05000004


	//----- nvinfo : EIATTR_COOP_GROUP_INSTR_OFFSETS
	.align		4
.L_163:
        /*029c*/ 	.byte	0x04, 0x28
        /*029e*/ 	.short	(.L_165 - .L_164)


	//   ....[0]....
.L_164:
        /*02a0*/ 	.word	0x000004a0


	//   ....[1]....
        /*02a4*/ 	.word	0x000004d0


	//   ....[2]....
        /*02a8*/ 	.word	0x00000510


	//   ....[3]....
        /*02ac*/ 	.word	0x00000520


	//   ....[4]....
        /*02b0*/ 	.word	0x00000530


	//   ....[5]....
        /*02b4*/ 	.word	0x00000540


	//   ....[6]....
        /*02b8*/ 	.word	0x000005a0


	//   ....[7]....
        /*02bc*/ 	.word	0x00000660


	//   ....[8]....
        /*02c0*/ 	.word	0x000006b0


	//   ....[9]....
        /*02c4*/ 	.word	0x00000710


	//   ....[10]....
        /*02c8*/ 	.word	0x00000750


	//   ....[11]....
        /*02cc*/ 	.word	0x000007b0


	//   ....[12]....
        /*02d0*/ 	.word	0x00000800


	//   ....[13]....
        /*02d4*/ 	.word	0x00000850


	//   ....[14]....
        /*02d8*/ 	.word	0x000008a0


	//   ....[15]....
        /*02dc*/ 	.word	0x000008f0


	//   ....[16]....
        /*02e0*/ 	.word	0x00000930


	//   ....[17]....
        /*02e4*/ 	.word	0x00000990


	//   ....[18]....
        /*02e8*/ 	.word	0x000009e0


	//   ....[19]....
        /*02ec*/ 	.word	0x00000a30


	//   ....[20]....
        /*02f0*/ 	.word	0x00000a70


	//   ....[21]....
        /*02f4*/ 	.word	0x00000ad0


	//   ....[22]....
        /*02f8*/ 	.word	0x00000b20


	//   ....[23]....
        /*02fc*/ 	.word	0x00000b70


	//   ....[24]....
        /*0300*/ 	.word	0x00000bc0


	//   ....[25]....
        /*0304*/ 	.word	0x00000c10


	//   ....[26]....
        /*0308*/ 	.word	0x00000c60


	//   ....[27]....
        /*030c*/ 	.word	0x00000ce0


	//   ....[28]....
        /*0310*/ 	.word	0x00000d00


	//   ....[29]....
        /*0314*/ 	.word	0x00000d40


	//   ....[30]....
        /*0318*/ 	.word	0x00000d80


	//   ....[31]....
        /*031c*/ 	.word	0x00000db0


	//   ....[32]....
        /*0320*/ 	.word	0x00001080


	//   ....[33]....
        /*0324*/ 	.word	0x00001090


	//   ....[34]....
        /*0328*/ 	.word	0x000010a0


	//   ....[35]....
        /*032c*/ 	.word	0x000010b0


	//   ....[36]....
        /*0330*/ 	.word	0x000010c0


	//   ....[37]....
        /*0334*/ 	.word	0x00001100


	//   ....[38]....
        /*0338*/ 	.word	0x00001120


	//   ....[39]....
        /*033c*/ 	.word	0x00001170


	//   ....[40]....
        /*0340*/ 	.word	0x000011a0


	//   ....[41]....
        /*0344*/ 	.word	0x000011b0


	//   ....[42]....
        /*0348*/ 	.word	0x000011c0


	//   ....[43]....
        /*034c*/ 	.word	0x000011f0


	//   ....[44]....
        /*0350*/ 	.word	0x00001240


	//   ....[45]....
        /*0354*/ 	.word	0x00001260


	//   ....[46]....
        /*0358*/ 	.word	0x00001290


	//   ....[47]....
        /*035c*/ 	.word	0x000012f0


	//   ....[48]....
        /*0360*/ 	.word	0x00001300


	//   ....[49]....
        /*0364*/ 	.word	0x00001320


	//   ....[50]....
        /*0368*/ 	.word	0x00001330


	//   ....[51]....
        /*036c*/ 	.word	0x00001370


	//   ....[52]....
        /*0370*/ 	.word	0x000013c0


	//   ....[53]....
        /*0374*/ 	.word	0x000013e0


	//   ....[54]....
        /*0378*/ 	.word	0x00001420


	//   ....[55]....
        /*037c*/ 	.word	0x00001450


	//   ....[56]....
        /*0380*/ 	.word	0x00001480


	//   ....[57]....
        /*0384*/ 	.word	0x000014a0


	//   ....[58]....
        /*0388*/ 	.word	0x00001500


	//   ....[59]....
        /*038c*/ 	.word	0x00001520


	//   ....[60]....
        /*0390*/ 	.word	0x00001530


	//   ....[61]....
        /*0394*/ 	.word	0x00001560


	//   ....[62]....
        /*0398*/ 	.word	0x000015e0


	//   ....[63]....
        /*039c*/ 	.word	0x000015f0


	//   ....[64]....
        /*03a0*/ 	.word	0x00001860


	//   ....[65]....
        /*03a4*/ 	.word	0x00001920


	//   ....[66]....
        /*03a8*/ 	.word	0x000019c0


	//   ....[67]....
        /*03ac*/ 	.word	0x00001a60


	//   ....[68]....
        /*03b0*/ 	.word	0x00001af0


	//   ....[69]....
        /*03b4*/ 	.word	0x00001b70


	//   ....[70]....
        /*03b8*/ 	.word	0x00001bf0


	//   ....[71]....
        /*03bc*/ 	.word	0x00001c80


	//   ....[72]....
        /*03c0*/ 	.word	0x00001d10


	//   ....[73]....
        /*03c4*/ 	.word	0x00001da0


	//   ....[74]....
        /*03c8*/ 	.word	0x00001e20


	//   ....[75]....
        /*03cc*/ 	.word	0x00001eb0


	//   ....[76]....
        /*03d0*/ 	.word	0x00001f40


	//   ....[77]....
        /*03d4*/ 	.word	0x00001fd0


	//   ....[78]....
        /*03d8*/ 	.word	0x00002050


	//   ....[79]....
        /*03dc*/ 	.word	0x000020e0


	//   ....[80]....
        /*03e0*/ 	.word	0x00002170


	//   ....[81]....
        /*03e4*/ 	.word	0x00002200


	//   ....[82]....
        /*03e8*/ 	.word	0x00002280


	//   ....[83]....
        /*03ec*/ 	.word	0x00002310


	//   ....[84]....
        /*03f0*/ 	.word	0x000023a0


	//   ....[85]....
        /*03f4*/ 	.word	0x00002430


	//   ....[86]....
        /*03f8*/ 	.word	0x000024b0


	//   ....[87]....
        /*03fc*/ 	.word	0x00002540


	//   ....[88]....
        /*0400*/ 	.word	0x000025d0


	//   ....[89]....
        /*0404*/ 	.word	0x00002670


	//   ....[90]....
        /*0408*/ 	.word	0x000026f0


	//   ....[91]....
        /*040c*/ 	.word	0x00002780


	//   ....[92]....
        /*0410*/ 	.word	0x000027f0


	//   ....[93]....
        /*0414*/ 	.word	0x00002860


	//   ....[94]....
        /*0418*/ 	.word	0x000028d0


	//   ....[95]....
        /*041c*/ 	.word	0x00002940


	//   ....[96]....
        /*0420*/ 	.word	0x000029d0


	//   ....[97]....
        /*0424*/ 	.word	0x00002a20


	//   ....[98]....
        /*0428*/ 	.word	0x00002a80


	//   ....[99]....
        /*042c*/ 	.word	0x00002af0


	//   ....[100]....
        /*0430*/ 	.word	0x00002b40


	//   ....[101]....
        /*0434*/ 	.word	0x00002bc0


	//   ....[102]....
        /*0438*/ 	.word	0x00002c20


	//   ....[103]....
        /*043c*/ 	.word	0x00002c80


	//   ....[104]....
        /*0440*/ 	.word	0x00002cf0


	//   ....[105]....
        /*0444*/ 	.word	0x00002d70


	//   ....[106]....
        /*0448*/ 	.word	0x00002dc0


	//   ....[107]....
        /*044c*/ 	.word	0x00002e30


	//   ....[108]....
        /*0450*/ 	.word	0x00002e90


	//   ....[109]....
        /*0454*/ 	.word	0x00002f10


	//   ....[110]....
        /*0458*/ 	.word	0x00002f70


	//   ....[111]....
        /*045c*/ 	.word	0x00002fd0


	//   ....[112]....
        /*0460*/ 	.word	0x00003040


	//   ....[113]....
        /*0464*/ 	.word	0x000030c0


	//   ....[114]....
        /*0468*/ 	.word	0x00003110


	//   ....[115]....
        /*046c*/ 	.word	0x00003180


	//   ....[116]....
        /*0470*/ 	.word	0x000031f0


	//   ....[117]....
        /*0474*/ 	.word	0x00003260


	//   ....[118]....
        /*0478*/ 	.word	0x000032d0


	//   ....[119]....
        /*047c*/ 	.word	0x00003330


	//   ....[120]....
        /*0480*/ 	.word	0x000033a0


	//   ....[121]....
        /*0484*/ 	.word	0x00003410


	//   ....[122]....
        /*0488*/ 	.word	0x00003460


	//   ....[123]....
        /*048c*/ 	.word	0x000034e0


	//   ....[124]....
        /*0490*/ 	.word	0x00003550


	//   ....[125]....
        /*0494*/ 	.word	0x000035b0


	//   ....[126]....
        /*0498*/ 	.word	0x00003600


	//   ....[127]....
        /*049c*/ 	.word	0x00003650


	//----- nvinfo : EIATTR_VRC_CTA_INIT_COUNT
	.align		4
.L_165:
        /*04a0*/ 	.byte	0x02, 0x4a
	.zero		1
	.zero		1


	//----- nvinfo : EIATTR_EXIT_INSTR_OFFSETS
	.align		4
        /*04a4*/ 	.byte	0x04, 0x1c
        /*04a6*/ 	.short	(.L_167 - .L_166)


	//   ....[0]....
.L_166:
        /*04a8*/ 	.word	0x00000030


	//   ....[1]....
        /*04ac*/ 	.word	0x000001a0


	//   ....[2]....
        /*04b0*/ 	.word	0x000017e0


	//----- nvinfo : EIATTR_CRS_STACK_SIZE
	.align		4
.L_167:
        /*04b4*/ 	.byte	0x04, 0x1e
        /*04b6*/ 	.short	(.L_169 - .L_168)
.L_168:
        /*04b8*/ 	.word	0x00000000


	//----- nvinfo : EIATTR_CBANK_PARAM_SIZE
	.align		4
.L_169:
        /*04bc*/ 	.byte	0x03, 0x19
        /*04be*/ 	.short	0x0030


	//----- nvinfo : EIATTR_PARAM_CBANK
	.align		4
        /*04c0*/ 	.byte	0x04, 0x0a
        /*04c2*/ 	.short	(.L_171 - .L_170)
	.align		4
.L_170:
        /*04c4*/ 	.word	index@(.nv.constant0._Z12trmm_mul32_LIfLi8ELi1ELb0ELb1ELb0EEviiT_PKS0_iPS0_ii)
        /*04c8*/ 	.short	0x0380
        /*04ca*/ 	.short	0x0030


	//----- nvinfo : EIATTR_SW_WAR
	.align		4
.L_171:
        /*04cc*/ 	.byte	0x04, 0x36
        /*04ce*/ 	.short	(.L_173 - .L_172)
.L_172:
        /*04d0*/ 	.word	0x00000008
.L_173:


//--------------------- .nv.info._Z12trmm_mul32_LIfLi8ELi1ELb0ELb0ELb0EEviiT_PKS0_iPS0_ii --------------------------
	.section	.nv.info._Z12trmm_mul32_LIfLi8ELi1ELb0ELb0ELb0EEviiT_PKS0_iPS0_ii,"",@"SHT_CUDA_INFO"
	.sectionflags	@""
	.align	4


	//----- nvinfo : EIATTR_CUDA_API_VERSION
	.align		4
        /*0000*/ 	.byte	0x04, 0x37
        /*0002*/ 	.short	(.L_175 - .L_174)
.L_174:
        /*0004*/ 	.word	0x00000082


	//----- nvinfo : EIATTR_KPARAM_INFO
	.align		4
.L_175:
        /*0008*/ 	.byte	0x04, 0x17
        /*000a*/ 	.short	(.L_177 - .L_176)
.L_176:
        /*000c*/ 	.word	0x00000000
        /*0010*/ 	.short	0x0007
        /*0012*/ 	.short	0x002c
        /*0014*/ 	.byte	0x00, 0xf0, 0x11, 0x00


	//----- nvinfo : EIATTR_KPARAM_INFO
	.align		4
.L_177:
        /*0018*/ 	.byte	0x04, 0x17
        /*001a*/ 	.short	(.L_179 - .L_178)
.L_178:
        /*001c*/ 	.word	0x00000000
        /*0020*/ 	.short	0x0006
        /*0022*/ 	.short	0x0028
        /*0024*/ 	.byte	0x00, 0xf0, 0x11, 0x00


	//----- nvinfo : EIATTR_KPARAM_INFO
	.align		4
.L_179:
        /*0028*/ 	.byte	0x04, 0x17
        /*002a*/ 	.short	(.L_181 - .L_180)
.L_180:
        /*002c*/ 	.word	0x00000000
        /*0030*/ 	.short	0x0005
        /*0032*/ 	.short	0x0020
        /*0034*/ 	.byte	0x00, 0xf5, 0x21, 0x00


	//----- nvinfo : EIATTR_KPARAM_INFO
	.align		4
.L_181:
        /*0038*/ 	.byte	0x04, 0x17
        /*003a*/ 	.short	(.L_183 - .L_182)
.L_182:
        /*003c*/ 	.word	0x00000000
        /*0040*/ 	.short	0x0004
        /*0042*/ 	.short	0x0018
        /*0044*/ 	.byte	0x00, 0xf0, 0x11, 0x00


	//----- nvinfo : EIATTR_KPARAM_INFO
	.align		4
.L_183:
        /*0048*/ 	.byte	0x04, 0x17
        /*004a*/ 	.short	(.L_185 - .L_184)
.L_184:
        /*004c*/ 	.word	0x00000000
        /*0050*/ 	.short	0x0003
        /*0052*/ 	.short	0x0010
        /*0054*/ 	.byte	0x00, 0xf5, 0x21, 0x00


	//----- nvinfo : EIATTR_KPARAM_INFO
	.align		4
.L_185:
        /*0058*/ 	.byte	0x04, 0x17
        /*005a*/ 	.short	(.L_187 - .L_186)
.L_186:
        /*005c*/ 	.word	0x00000000
        /*0060*/ 	.short	0x0002
        /*0062*/ 	.short	0x0008
        /*0064*/ 	.byte	0x00, 0xf0, 0x11, 0x00


	//----- nvinfo : EIATTR_KPARAM_INFO
	.align		4
.L_187:
        /*0068*/ 	.byte	0x04, 0x17
        /*006a*/ 	.short	(.L_189 - .L_188)
.L_188:
        /*006c*/ 	.word	0x00000000
        /*0070*/ 	.short	0x0001
        /*0072*/ 	.short	0x0004
        /*0074*/ 	.byte	0x00, 0xf0, 0x11, 0x00


	//----- nvinfo : EIATTR_KPARAM_INFO
	.align		4
.L_189:
        /*0078*/ 	.byte	0x04, 0x17
        /*007a*/ 	.short	(.L_191 - .L_190)
.L_190:
        /*007c*/ 	.word	0x00000000
        /*0080*/ 	.short	0x0000
        /*0082*/ 	.short	0x0000
        /*0084*/ 	.byte	0x00, 0xf0, 0x11, 0x00


	//----- nvinfo : EIATTR_SPARSE_MMA_MASK
	.align		4
.L_191:
        /*0088*/ 	.byte	0x03, 0x50
        /*008a*/ 	.short	0x0000


	//----- nvinfo : EIATTR_MAXREG_COUNT
	.align		4
        /*008c*/ 	.byte	0x03, 0x1b
        /*008e*/ 	.short	0x00ff


	//----- nvinfo : EIATTR_NUM_BARRIERS
	.align		4
        /*0090*/ 	.byte	0x02, 0x4c
        /*0092*/ 	.byte	0x01
	.zero		1


	//----- nvinfo : EIATTR_MERCURY_ISA_VERSION
	.align		4
        /*0094*/ 	.byte	0x03, 0x5f
        /*0096*/ 	.short	0x0101


	//----- nvinfo : EIATTR_COOP_GROUP_MASK_REGIDS
	.align		4
        /*0098*/ 	.byte	0x04, 0x29
        /*009a*/ 	.short	(.L_193 - .L_192)


	//   ....[0]....
.L_192:
        /*009c*/ 	.word	0xffffffff


	//   ....[1]....
        /*00a0*/ 	.word	0xffffffff


	//   ....[2]....
        /*00a4*/ 	.word	0xffffffff


	//   ....[3]....
        /*00a8*/ 	.word	0xffffffff


	//   ....[4]....
        /*00ac*/ 	.word	0xffffffff


	//   ....[5]....
        /*00b0*/ 	.word	0xffffffff


	//   ....[6]....
        /*00b4*/ 	.word	0xffffffff


	//   ....[7]....
        /*00b8*/ 	.word	0xffffffff


	//   ....[8]....
        /*00bc*/ 	.word	0xffffffff


	//   ....[9]....
        /*00c0*/ 	.word	0xffffffff


	//   ....[10]....
        /*00c4*/ 	.word	0xffffffff


	//   ....[11]....
        /*00c8*/ 	.word	0xffffffff


	//   ....[12]....
        /*00cc*/ 	.word	0xffffffff


	//   ....[13]....
        /*00d0*/ 	.word	0xffffffff


	//   ....[14]....
        /*00d4*/ 	.word	0xffffffff


	//   ....[15]....
        /*00d8*/ 	.word	0xffffffff


	//   ....[16]....
        /*00dc*/ 	.word	0xffffffff


	//   ....[17]....
        /*00e0*/ 	.word	0xffffffff


	//   ....[18]....
        /*00e4*/ 	.word	0xffffffff


	//   ....[19]....
        /*00e8*/ 	.word	0xffffffff


	//   ....[20]....
        /*00ec*/ 	.word	0xffffffff


	//   ....[21]....
        /*00f0*/ 	.word	0xffffffff


	//   ....[22]....
        /*00f4*/ 	.word	0xffffffff


	//   ....[23]....
        /*00f8*/ 	.word	0xffffffff


	//   ....[24]....
        /*00fc*/ 	.word	0xffffffff


	//   ....[25]....
        /*0100*/ 	.word	0xffffffff


	//   ....[26]....
        /*0104*/ 	.word	0xffffffff


	//   ....[27]....
        /*0108*/ 	.word	0xffffffff


	//   ....[28]....
        /*010c*/ 	.word	0xffffffff


	//   ....[29]....
        /*0110*/ 	.word	0xffffffff


	//   ....[30]....
        /*0114*/ 	.word	0xffffffff


	//   ....[31]....
        /*0118*/ 	.word	0xffffffff


	//   ....[32]....
        /*011c*/ 	.word	0xffffffff


	//   ....[33]....
        /*0120*/ 	.word	0xffffffff


	//   ....[34]....
        /*0124*/ 	.word	0xffffffff


	//   ....[35]....
        /*0128*/ 	.word	0xffffffff


	//   ....[36]....
        /*012c*/ 	.word	0xffffffff


	//   ....[37]....
        /*0130*/ 	.word	0xffffffff


	//   ....[38]....
        /*0134*/ 	.word	0xffffffff


	//   ....[39]....
        /*0138*/ 	.word	0xffffffff


	//   ....[40]....
        /*013c*/ 	.word	0xffffffff


	//   ....[41]....
        /*0140*/ 	.word	0xffffffff


	//   ....[42]....
        /*0144*/ 	.word	0xffffffff


	//   ....[43]....
        /*0148*/ 	.word	0xffffffff


	//   ....[44]....
        /*014c*/ 	.word	0xffffffff


	//   ....[45]....
        /*0150*/ 	.word	0xffffffff


	//   ....[46]....
        /*0154*/ 	.word	0xffffffff


	//   ....[47]....
        /*0158*/ 	.word	0xffffffff


	//   ....[48]....
        /*015c*/ 	.word	0xffffffff


	//   ....[49]....
        /*0160*/ 	.word	0xffffffff


	//   ....[50]....
        /*0164*/ 	.word	0xffffffff


	//   ....[51]....
        /*0168*/ 	.word	0xffffffff


	//   ....[52]....
        /*016c*/ 	.word	0xffffffff


	//   ....[53]....
        /*0170*/ 	.word	0xffffffff


	//   ....[54]....
        /*0174*/ 	.word	0xffffffff


	//   ....[55]....
        /*0178*/ 	.word	0xffffffff


	//   ....[56]....
        /*017c*/ 	.word	0xffffffff


	//   ....[57]....
        /*0180*/ 	.word	0xffffffff


	//   ....[58]....
        /*0184*/ 	.word	0xffffffff


	//   ....[59]....
        /*0188*/ 	.word	0xffffffff


	//   ....[60]....
        /*018c*/ 	.word	0xffffffff


	//   ....[61]....
        /*0190*/ 	.word	0xffffffff


	//   ....[62]....
        /*0194*/ 	.word	0xffffffff


	//   ....[63]....
        /*0198*/ 	.word	0xffffffff


	//   ....[64]....
        /*019c*/ 	.word	0x0500000f


	//   ....[65]....
        /*01a0*/ 	.word	0x0500000f


	//   ....[66]....
        /*01a4*/ 	.word	0x0500000f


	//   ....[67]....
        /*01a8*/ 	.word	0x0500000f


	//   ....[68]....
        /*01ac*/ 	.word	0x0500000f


	//   ....[69]....
        /*01b0*/ 	.word	0x0500000f


	//   ....[70]....
        /*01b4*/ 	.word	0x0500000f


	//   ....[71]....
        /*01b8*/ 	.word	0x0500000f


	//   ....[72]....
        /*01bc*/ 	.word	0x0500000f


	//   ....[73]....
        /*01c0*/ 	.word	0x0500000f


	//   ....[74]....
        /*01c4*/ 	.word	0x0500000f


	//   ....[75]....
        /*01c8*/ 	.word	0x0500000f


	//   ....[76]....
        /*01cc*/ 	.word	0x0500000f


	//   ....[77]....
        /*01d0*/ 	.word	0x0500000f


	//   ....[78]....
        /*01d4*/ 	.word	0x0500000f


	//   ....[79]....
        /*01d8*/ 	.word	0x0500000f


	//   ....[80]....
        /*01dc*/ 	.word	0x0500000f


	//   ....[81]....
        /*01e0*/ 	.word	0x0500000f


	//   ....[82]....
        /*01e4*/ 	.word	0x0500000f


	//   ....[83]....
        /*01e8*/ 	.word	0x0500000f


	//   ....[84]....
        /*01ec*/ 	.word	0x0500000f


	//   ....[85]....
        /*01f0*/ 	.word	0x0500000f


	//   ....[86]....
        /*01f4*/ 	.word	0x0500000f


	//   ....[87]....
        /*01f8*/ 	.word	0x0500000f


	//   ....[88]....
        /*01fc*/ 	.word	0x0500000f


	//   ....[89]....
        /*0200*/ 	.word	0x0500000f


	//   ....[90]....
        /*0204*/ 	.word	0x0500000f


	//   ....[91]....
        /*0208*/ 	.word	0x0500000f


	//   ....[92]....
        /*020c*/ 	.word	0x0500000f


	//   ....[93]....
        /*0210*/ 	.word	0x0500000f


	//   ....[94]....
        /*0214*/ 	.word	0x0500000f


	//   ....[95]....
        /*0218*/ 	.word	0x0500000f


	//   ....[96]....
        /*021c*/ 	.word	0x0500000f


	//   ....[97]....
        /*0220*/ 	.word	0x0500000f


	//   ....[98]....
        /*0224*/ 	.word	0x0500000f


	//   ....[99]....
        /*0228*/ 	.word	0x0500000f


	//   ....[100]....
        /*022c*/ 	.word	0x0500000f


	//   ....[101]....
        /*0230*/ 	.word	0x0500000f


	//   ....[102]....
        /*0234*/ 	.word	0x0500000f


	//   ....[103]....
        /*0238*/ 	.word	0x0500000f


	//   ....[104]....
        /*023c*/ 	.word	0x0500000f


	//   ....[105]....
        /*0240*/ 	.word	0x0500000f


	//   ....[106]....
        /*0244*/ 	.word	0x0500000f


	//   ....[107]....
        /*0248*/ 	.word	0x0500000f


	//   ....[108]....
        /*024c*/ 	.word	0x0500000f


	//   ....[109]....
        /*0250*/ 	.word	0x0500000f


	//   ....[110]....
        /*0254*/ 	.word	0x0500000f


	//   ....[111]....
        /*0258*/ 	.word	0x0500000f


	//   ....[112]....
        /*025c*/ 	.word	0x0500000f


	//   ....[113]....
        /*0260*/ 	.word	0x0500000f


	//   ....[114]....
        /*0264*/ 	.word	0x0500000f


	//   ....[115]....
        /*0268*/ 	.word	0x0500000f


	//   ....[116]....
        /*026c*/ 	.word	0x0500000f


	//   ....[117]....
        /*0270*/ 	.word	0x0500000f


	//   ....[118]....
        /*0274*/ 	.word	0x0500000f


	//   ....[119]....
        /*0278*/ 	.word	0x0500000f


	//   ....[120]....
        /*027c*/ 	.word	0x0500000f


	//   ....[121]....
        /*0280*/ 	.word	0x0500000f


	//   ....[122]....
        /*0284*/ 	.word	0x0500000f


	//   ....[123]....
        /*0288*/ 	.word	0x0500000f


	//   ....[124]....
        /*028c*/ 	.word	0x0500000f


	//   ....[125]....
        /*0290*/ 	.word	0x0500000f


	//   ....[126]....
        /*0294*/ 	.word	0x0500000f


	//   ....[127]....
        /*0298*/ 	.word	0x0500000f


	//----- nvinfo : EIATTR_COOP_GROUP_INSTR_OFFSETS
	.align		4
.L_193:
        /*029c*/ 	.byte	0x04, 0x28
        /*029e*/ 	.short	(.L_195 - .L_194)


	//   ....[0]....
.L_194:
        /*02a0*/ 	.word	0x00000460


	//   ....[1]....
        /*02a4*/ 	.word	0x000004a0


	//   ....[2]....
        /*02a8*/ 	.word	0x000004d0


	//   ....[3]....
        /*02ac*/ 	.word	0x00000550


	//   ....[4]....
        /*02b0*/ 	.word	0x000005a0


	//   ....[5]....
        /*02b4*/ 	.word	0x00000620


	//   ....[6]....
        /*02b8*/ 	.word	0x00000670


	//   ....[7]....
        /*02bc*/ 	.word	0x000006d0


	//   ....[8]....
        /*02c0*/ 	.word	0x00000710


	//   ....[9]....
        /*02c4*/ 	.word	0x00000760


	//   ....[10]....
        /*02c8*/ 	.word	0x000007c0


	//   ....[11]....
        /*02cc*/ 	.word	0x00000800


	//   ....[12]....
        /*02d0*/ 	.word	0x00000850


	//   ....[13]....
        /*02d4*/ 	.word	0x000008b0


	//   ....[14]....
        /*02d8*/ 	.word	0x000008f0


	//   ....[15]....
        /*02dc*/ 	.word	0x00000940


	//   ....[16]....
        /*02e0*/ 	.word	0x000009a0


	//   ....[17]....
        /*02e4*/ 	.word	0x000009e0


	//   ....[18]....
        /*02e8*/ 	.word	0x00000a30


	//   ....[19]....
        /*02ec*/ 	.word	0x00000a90


	//   ....[20]....
        /*02f0*/ 	.word	0x00000ad0


	//   ....[21]....
        /*02f4*/ 	.word	0x00000b20


	//   ....[22]....
        /*02f8*/ 	.word	0x00000b80


	//   ....[23]....
        /*02fc*/ 	.word	0x00000bc0


	//   ....[24]....
        /*0300*/ 	.word	0x00000c10


	//   ....[25]....
        /*0304*/ 	.word	0x00000c70


	//   ....[26]....
        /*0308*/ 	.word	0x00000cb0


	//   ....[27]....
        /*030c*/ 	.word	0x00000cd0


	//   ....[28]....
        /*0310*/ 	.word	0x00000d10


	//   ....[29]....
        /*0314*/ 	.word	0x00000da0


	//   ....[30]....
        /*0318*/ 	.word	0x00000dd0


	//   ....[31]....
        /*031c*/ 	.word	0x00000e00


	//   ....[32]....
        /*0320*/ 	.word	0x00001150


	//   ....[33]....
        /*0324*/ 	.word	0x00001160


	//   ....[34]....
        /*0328*/ 	.word	0x00001170


	//   ....[35]....
        /*032c*/ 	.word	0x000011b0


	//   ....[36]....
        /*0330*/ 	.word	0x000011c0


	//   ....[37]....
        /*0334*/ 	.word	0x00001220


	//   ....[38]....
        /*0338*/ 	.word	0x00001250


	//   ....[39]....
        /*033c*/ 	.word	0x00001260


	//   ....[40]....
        /*0340*/ 	.word	0x00001270


	//   ....[41]....
        /*0344*/ 	.word	0x00001280


	//   ....[42]....
        /*0348*/ 	.word	0x000012a0


	//   ....[43]....
        /*034c*/ 	.word	0x00001320


	//   ....[44]....
        /*0350*/ 	.word	0x00001330


	//   ....[45]....
        /*0354*/ 	.word	0x00001360


	//   ....[46]....
        /*0358*/ 	.word	0x000013c0


	//   ....[47]....
        /*035c*/ 	.word	0x000013e0


	//   ....[48]....
        /*0360*/ 	.word	0x00001400


	//   ....[49]....
        /*0364*/ 	.word	0x00001420


	//   ....[50]....
        /*0368*/ 	.word	0x00001480


	//   ....[51]....
        /*036c*/ 	.word	0x000014a0


	//   ....[52]....
        /*0370*/ 	.word	0x000014b0


	//   ....[53]....
        /*0374*/ 	.word	0x000014c0


	//   ....[54]....
        /*0378*/ 	.word	0x00001540


	//   ....[55]....
        /*037c*/ 	.word	0x00001550


	//   ....[56]....
        /*0380*/ 	.word	0x00001590


	//   ....[57]....
        /*0384*/ 	.word	0x000015a0


	//   ....[58]....
        /*0388*/ 	.word	0x000015f0


	//   ....[59]....
        /*038c*/ 	.word	0x00001600


	//   ....[60]....
        /*0390*/ 	.word	0x00001670


	//   ....[61]....
        /*0394*/ 	.word	0x00001690


	//   ....[62]....
        /*0398*/ 	.word	0x000016b0


	//   ....[63]....
        /*039c*/ 	.word	0x000016c0


	//   ....[64]....
        /*03a0*/ 	.word	0x00001930


	//   ....[65]....
        /*03a4*/ 	.word	0x000019c0


	//   ....[66]....
        /*03a8*/ 	.word	0x00001a50


	//   ....[67]....
        /*03ac*/ 	.word	0x00001af0


	//   ....[68]....
        /*03b0*/ 	.word	0x00001b60


	//   ....[69]....
        /*03b4*/ 	.word	0x00001c00


	//   ....[70]....
        /*03b8*/ 	.word	0x00001c90


	//   ....[71]....
        /*03bc*/ 	.word	0x00001d00


	//   ....[72]....
        /*03c0*/ 	.word	0x00001da0


	//   ....[73]....
        /*03c4*/ 	.word	0x00001e30


	//   ....[74]....
        /*03c8*/ 	.word	0x00001ea0


	//   ....[75]....
        /*03cc*/ 	.word	0x00001f40


	//   ....[76]....
        /*03d0*/ 	.word	0x00001fd0


	//   ....[77]....
        /*03d4*/ 	.word	0x00002040


	//   ....[78]....
        /*03d8*/ 	.word	0x000020e0


	//   ....[79]....
        /*03dc*/ 	.word	0x00002170


	//   ....[80]....
        /*03e0*/ 	.word	0x000021e0


	//   ....[81]....
        /*03e4*/ 	.word	0x00002280


	//   ....[82]....
        /*03e8*/ 	.word	0x00002310


	//   ....[83]....
        /*03ec*/ 	.word	0x00002380


	//   ....[84]....
        /*03f0*/ 	.word	0x00002420


	//   ....[85]....
        /*03f4*/ 	.word	0x000024b0


	//   ....[86]....
        /*03f8*/ 	.word	0x00002520


	//   ....[87]....
        /*03fc*/ 	.word	0x000025c0


	//   ....[88]....
        /*0400*/ 	.word	0x00002650


	//   ....[89]....
        /*0404*/ 	.word	0x000026c0


	//   ....[90]....
        /*0408*/ 	.word	0x00002760


	//   ....[91]....
        /*040c*/ 	.word	0x000027f0


	//   ....[92]....
        /*0410*/ 	.word	0x00002860


	//   ....[93]....
        /*0414*/ 	.word	0x000028d0


	//   ....[94]....
        /*0418*/ 	.word	0x00002940


	//   ....[95]....
        /*041c*/ 	.word	0x000029a0


	//   ....[96]....
        /*0420*/ 	.word	0x00002a50


	//   ....[97]....
        /*0424*/ 	.word	0x00002aa0


	//   ....[98]....
        /*0428*/ 	.word	0x00002b10


	//   ....[99]....
        /*042c*/ 	.word	0x00002b70


	//   ....[100]....
        /*0430*/ 	.word	0x00002be0


	//   ....[101]....
        /*0434*/ 	.word	0x00002c50


	//   ....[102]....
        /*0438*/ 	.word	0x00002cd0


	//   ....[103]....
        /*043c*/ 	.word	0x00002d20


	//   ....[104]....
        /*0440*/ 	.word	0x00002da0


	//   ....[105]....
        /*0444*/ 	.word	0x00002e10


	//   ....[106]....
        /*0448*/ 	.word	0x00002e70


	//   ....[107]....
        /*044c*/ 	.word	0x00002f10


	//   ....[108]....
        /*0450*/ 	.word	0x00002f60


	//   ....[109]....
        /*0454*/ 	.word	0x00002fe0


	//   ....[110]....
        /*0458*/ 	.word	0x00003060


	//   ....[111]....
        /*045c*/ 	.word	0x000030b0


	//   ....[112]....
        /*0460*/ 	.word	0x00003120


	//   ....[113]....
        /*0464*/ 	.word	0x000031a0


	//   ....[114]....
        /*0468*/ 	.word	0x00003220


	//   ....[115]....
        /*046c*/ 	.word	0x00003270


	//   ....[116]....
        /*0470*/ 	.word	0x000032f0


	//   ....[117]....
        /*0474*/ 	.word	0x00003360


	//   ....[118]....
        /*0478*/ 	.word	0x000033e0


	//   ....[119]....
        /*047c*/ 	.word	0x00003430


	//   ....[120]....
        /*0480*/ 	.word	0x000034a0


	//   ....[121]....
        /*0484*/ 	.word	0x00003500


	//   ....[122]....
        /*0488*/ 	.word	0x000035b0


	//   ....[123]....
        /*048c*/ 	.word	0x00003600


	//   ....[124]....
        /*0490*/ 	.word	0x00003660


	//   ....[125]....
        /*0494*/ 	.word	0x000036c0


	//   ....[126]....
        /*0498*/ 	.word	0x00003710


	//   ....[127]....
        /*049c*/ 	.word	0x00003760


	//----- nvinfo : EIATTR_VRC_CTA_INIT_COUNT
	.align		4
.L_195:
        /*04a0*/ 	.byte	0x02, 0x4a
	.zero		1
	.zero		1


	//----- nvinfo : EIATTR_EXIT_INSTR_OFFSETS
	.align		4
        /*04a4*/ 	.byte	0x04, 0x1c
        /*04a6*/ 	.short	(.L_197 - .L_196)


	//   ....[0]....
.L_196:
        /*04a8*/ 	.word	0x00000030


	//   ....[1]....
        /*04ac*/ 	.word	0x00000190


	//   ....[2]....
        /*04b0*/ 	.word	0x000018a0


	//----- nvinfo : EIATTR_CRS_STACK_SIZE
	.align		4
.L_197:
        /*04b4*/ 	.byte	0x04, 0x1e
        /*04b6*/ 	.short	(.L_199 - .L_198)
.L_198:
        /*04b8*/ 	.word	0x00000000


	//----- nvinfo : EIATTR_CBANK_PARAM_SIZE
	.align		4
.L_199:
        /*04bc*/ 	.byte	0x03, 0x19
        /*04be*/ 	.short	0x0030


	//----- nvinfo : EIATTR_PARAM_CBANK
	.align		4
        /*04c0*/ 	.byte	0x04, 0x0a
        /*04c2*/ 	.short	(.L_201 - .L_200)
	.align		4
.L_200:
        /*04c4*/ 	.word	index@(.nv.constant0._Z12trmm_mul32_LIfLi8ELi1ELb0ELb0ELb0EEviiT_PKS0_iPS0_ii)
        /*04c8*/ 	.short	0x0380
        /*04ca*/ 	.short	0x0030


	//----- nvinfo : EIATTR_SW_WAR
	.align		4
.L_201:
        /*04cc*/ 	.byte	0x04, 0x36
        /*04ce*/ 	.short	(.L_203 - .L_202)
.L_202:
        /*04d0*/ 	.word	0x00000008
.L_203:


//--------------------- .nv.info._Z12trmm_mul32_LIfLi8ELi1ELb1ELb1ELb0EEviiT_PKS0_iPS0_ii --------------------------
	.section	.nv.info._Z12trmm_mul32_LIfLi8ELi1ELb1ELb1ELb0EEviiT_PKS0_iPS0_ii,"",@"SHT_CUDA_INFO"
	.sectionflags	@""
	.align	4


	//----- nvinfo : EIATTR_CUDA_API_VERSION
	.align		4
        /*0000*/ 	.byte	0x04, 0x37
        /*0002*/ 	.short	(.L_205 - .L_204)
.L_204:
        /*0004*/ 	.word	0x00000082


	//----- nvinfo : EIATTR_KPARAM_INFO
	.align		4
.L_205:
        /*0008*/ 	.byte	0x04, 0x17
        /*000a*/ 	.short	(.L_207 - .L_206)
.L_206:
        /*000c*/ 	.word	0x00000000
        /*0010*/ 	.short	0x0007
        /*0012*/ 	.short	0x002c
        /*0014*/ 	.byte	0x00, 0xf0, 0x11, 0x00


	//----- nvinfo : EIATTR_KPARAM_INFO
	.align		4
.L_207:
        /*0018*/ 	.byte	0x04, 0x17
        /*001a*/ 	.short	(.L_209 - .L_208)
.L_208:
        /*001c*/ 	.word	0x00000000
        /*0020*/ 	.short	0x0006
        /*0022*/ 	.short	0x0028
        /*0024*/ 	.byte	0x00, 0xf0, 0x11, 0x00


	//----- nvinfo : EIATTR_KPARAM_INFO
	.align		4
.L_209:
        /*0028*/ 	.byte	0x04, 0x17
        /*002a*/ 	.short	(.L_211 - .L_210)
.L_210:
        /*002c*/ 	.word	0x00000000
        /*0030*/ 	.short	0x0005
        /*0032*/ 	.short	0x0020
        /*0034*/ 	.byte	0x00, 0xf5, 0x21, 0x00


	//----- nvinfo : EIATTR_KPARAM_INFO
	.align		4
.L_211:
        /*0038*/ 	.byte	0x04, 0x17
        /*003a*/ 	.short	(.L_213 - .L_212)
.L_212:
        /*003c*/ 	.word	0x00000000
        /*0040*/ 	.short	0x0004
        /*0042*/ 	.short	0x0018
        /*0044*/ 	.byte	0x00, 0xf0, 0x11, 0x00


	//----- nvinfo : EIATTR_KPARAM_INFO
	.align		4
.L_213:
        /*0048*/ 	.byte	0x04, 0x17
        /*004a*/ 	.short	(.L_215 - .L_214)
.L_214:
        /*004c*/ 	.word	0x00000000
        /*0050*/ 	.short	0x0003
        /*0052*/ 	.short	0x0010
        /*0054*/ 	.byte	0x00, 0xf5, 0x21, 0x00


	//----- nvinfo : EIATTR_KPARAM_INFO
	.align		4
.L_215:
        /*0058*/ 	.byte	0x04, 0x17
        /*005a*/ 	.short	(.L_217 - .L_216)
.L_216:
        /*005c*/ 	.word	0x00000000
        /*0060*/ 	.short	0x0002
        /*0062*/ 	.short	0x0008
        /*0064*/ 	.byte	0x00, 0xf0, 0x11, 0x00


	//----- nvinfo : EIATTR_KPARAM_INFO
	.align		4
.L_217:
        /*0068*/ 	.byte	0x04, 0x17
        /*006a*/ 	.short	(.L_219 - .L_218)
.L_218:
        /*006c*/ 	.word	0x00000000
        /*0070*/ 	.short	0x0001
        /*0072*/ 	.short	0x0004
        /*0074*/ 	.byte	0x00, 0xf0, 0x11, 0x00


	//----- nvinfo : EIATTR_KPARAM_INFO
	.align		4
.L_219:
        /*0078*/ 	.byte	0x04, 0x17
        /*007a*/ 	.short	(.L_221 - .L_220)
.L_220:
        /*007c*/ 	.word	0x00000000
        /*0080*/ 	.short	0x0000
        /*0082*/ 	.short	0x0000
        /*0084*/ 	.byte	0x00, 0xf0, 0x11, 0x00


	//----- nvinfo : EIATTR_SPARSE_MMA_MASK
	.align		4
.L_221:
        /*0088*/ 	.byte	0x03, 0x50
        /*008a*/ 	.short	0x0000


	//----- nvinfo : EIATTR_MAXREG_COUNT
	.align		4
        /*008c*/ 	.byte	0x03, 0x1b
        /*008e*/ 	.short	0x00ff


	//----- nvinfo : EIATTR_NUM_BARRIERS
	.align		4
        /*0090*/ 	.byte	0x02, 0x4c
        /*0092*/ 	.byte	0x01
	.zero		1


	//----- nvinfo : EIATTR_MERCURY_ISA_VERSION
	.align		4
        /*0094*/ 	.byte	0x03, 0x5f
        /*0096*/ 	.short	0x0101


	//----- nvinfo : EIATTR_COOP_GROUP_MASK_REGIDS
	.align		4
        /*0098*/ 	.byte	0x04, 0x29
        /*009a*/ 	.short	(.L_223 - .L_222)


	//   ....[0]....
.L_222:
        /*009c*/ 	.word	0xffffffff


	//   ....[1]....
        /*00a0*/ 	.word	0xffffffff


	//   ....[2]....
        /*00a4*/ 	.word	0xffffffff


	//   ....[3]....
        /*00a8*/ 	.word	0xffffffff


	//   ....[4]....
        /*00ac*/ 	.word	0xffffffff


	//   ....[5]....
        /*00b0*/ 	.word	0xffffffff


	//   ....[6]....
        /*00b4*/ 	.word	0xffffffff


	//   ....[7]....
        /*00b8*/ 	.word	0xffffffff


	//   ....[8]....
        /*00bc*/ 	.word	0xffffffff


	//   ....[9]....
        /*00c0*/ 	.word	0xffffffff


	//   ....[10]....
        /*00c4*/ 	.word	0xffffffff


	//   ....[11]....
        /*00c8*/ 	.word	0xffffffff


	//   ....[12]....
        /*00cc*/ 	.word	0xffffffff


	//   ....[13]....
        /*00d0*/ 	.word	0xffffffff


	//   ....[14]....
        /*00d4*/ 	.word	0xffffffff


	//   ....[15]....
        /*00d8*/ 	.word	0xffffffff


	//   ....[16]....
        /*00dc*/ 	.word	0xffffffff


	//   ....[17]....
        /*00e0*/ 	.word	0xffffffff


	//   ....[18]....
        /*00e4*/ 	.word	0xffffffff


	//   ....[19]....
        /*00e8*/ 	.word	0xffffffff


	//   ....[20]....
        /*00ec*/ 	.word	0xffffffff


	//   ....[21]....
        /*00f0*/ 	.word	0xffffffff


	//   ....[22]....
        /*00f4*/ 	.word	0xffffffff


	//   ....[23]....
        /*00f8*/ 	.word	0xffffffff


	//   ....[24]....
        /*00fc*/ 	.word	0xffffffff


	//   ....[25]....
        /*0100*/ 	.word	0xffffffff


	//   ....[26]....
        /*0104*/ 	.word	0xffffffff


	//   ....[27]....
        /*0108*/ 	.word	0xffffffff


	//   ....[28]....
        /*010c*/ 	.word	0xffffffff


	//   ....[29]....
        /*0110*/ 	.word	0xffffffff


	//   ....[30]....
        /*0114*/ 	.word	0xffffffff


	//   ....[31]....
        /*0118*/ 	.word	0xffffffff


	//   ....[32]....
        /*011c*/ 	.word	0xffffffff


	//   ....[33]....
        /*0120*/ 	.word	0xffffffff


	//   ....[34]....
        /*0124*/ 	.word	0xffffffff


	//   ....[35]....
        /*0128*/ 	.word	0xffffffff


	//   ....[36]....
        /*012c*/ 	.word	0xffffffff


	//   ....[37]....
        /*0130*/ 	.word	0xffffffff


	//   ....[38]....
        /*0134*/ 	.word	0xffffffff


	//   ....[39]....
        /*0138*/ 	.word	0xffffffff


	//   ....[40]....
        /*013c*/ 	.word	0xffffffff


	//   ....[41]....
        /*0140*/ 	.word	0xffffffff


	//   ....[42]....
        /*0144*/ 	.word	0xffffffff


	//   ....[43]....
        /*0148*/ 	.word	0xffffffff


	//   ....[44]....
        /*014c*/ 	.word	0xffffffff


	//   ....[45]....
        /*0150*/ 	.word	0xffffffff


	//   ....[46]....
        /*0154*/ 	.word	0xffffffff


	//   ....[47]....
        /*0158*/ 	.word	0xffffffff


	//   ....[48]....
        /*015c*/ 	.word	0xffffffff


	//   ....[49]....
        /*0160*/ 	.word	0xffffffff


	//   ....[50]....
        /*0164*/ 	.word	0xffffffff


	//   ....[51]....
        /*0168*/ 	.word	0xffffffff


	//   ....[52]....
        /*016c*/ 	.word	0xffffffff


	//   ....[53]....
        /*0170*/ 	.word	0xffffffff


	//   ....[54]....
        /*0174*/ 	.word	0xffffffff


	//   ....[55]....
        /*0178*/ 	.word	0xffffffff


	//   ....[56]....
        /*017c*/ 	.word	0xffffffff


	//   ....[57]....
        /*0180*/ 	.word	0xffffffff


	//   ....[58]....
        /*0184*/ 	.word	0xffffffff


	//   ....[59]....
        /*0188*/ 	.word	0xffffffff


	//   ....[60]....
        /*018c*/ 	.word	0xffffffff


	//   ....[61]....
        /*0190*/ 	.word	0xffffffff


	//   ....[62]....
        /*0194*/ 	.word	0xffffffff


	//   ....[63]....
        /*0198*/ 	.word	0xffffffff


	//   ....[64]....
        /*019c*/ 	.word	0x05000008


	//   ....[65]....
        /*01a0*/ 	.word	0x05000008


	//   ....[66]....
        /*01a4*/ 	.word	0x05000008


	//   ....[67]....
        /*01a8*/ 	.word	0x05000008


	//   ....[68]....
        /*01ac*/ 	.word	0x05000008


	//   ....[69]....
        /*01b0*/ 	.word	0x05000008


	//   ....[70]....
        /*01b4*/ 	.word	0x05000008


	//   ....[71]....
        /*01b8*/ 	.word	0x05000008


	//   ....[72]....
        /*01bc*/ 	.word	0x05000008


	//   ....[73]....
        /*01c0*/ 	.word	0x05000008


	//   ....[74]....
        /*01c4*/ 	.word	0x05000008


	//   ....[75]....
        /*01c8*/ 	.word	0x05000008


	//   ....[76]....
        /*01cc*/ 	.word	0x05000008


	//   ....[77]....
        /*01d0*/ 	.word	0x05000008


	//   ....[78]....
        /*01d4*/ 	.word	0x05000008


	//   ....[79]....
        /*01d8*/ 	.word	0x05000008


	//   ....[80]....
        /*01dc*/ 	.word	0x05000008


	//   ....[81]....
        /*01e0*/ 	.word	0x05000008


	//   ....[82]....
        /*01e4*/ 	.word	0x05000008


	//   ....[83]....
        /*01e8*/ 	.word	0x05000008


	//   ....[84]....
        /*01ec*/ 	.word	0x05000008


	//   ....[85]....
        /*01f0*/ 	.word	0x05000008


	//   ....[86]....
        /*01f4*/ 	.word	0x05000008


	//   ....[87]....
        /*01f8*/ 	.word	0x05000008


	//   ....[88]....
        /*01fc*/ 	.word	0x05000008


	//   ....[89]....
        /*0200*/ 	.word	0x05000008


	//   ....[90]....
        /*0204*/ 	.word	0x05000008


	//   ....[91]....
        /*0208*/ 	.word	0x05000008


	//   ....[92]....
        /*020c*/ 	.word	0x05000008


	//   ....[93]....
        /*0210*/ 	.word	0x05000008


	//   ....[94]....
        /*0214*/ 	.word	0x05000008


	//   ....[95]....
        /*0218*/ 	.word	0x05000008


	//   ....[96]....
        /*021c*/ 	.word	0x05000008


	//   ....[97]....
        /*0220*/ 	.word	0x05000008


	//   ....[98]....
        /*0224*/ 	.word	0x05000008


	//   ....[99]....
        /*0228*/ 	.word	0x05000008


	//   ....[100]....
        /*022c*/ 	.word	0x05000008


	//   ....[101]....
        /*0230*/ 	.word	0x05000008


	//   ....[102]....
        /*0234*/ 	.word	0x05000008


	//   ....[103]....
        /*0238*/ 	.word	0x05000008


	//   ....[104]....
        /*023c*/ 	.word	0x05000008


	//   ....[105]....
        /*0240*/ 	.word	0x05000008


	//   ....[106]....
        /*0244*/ 	.word	0x05000008


	//   ....[107]....
        /*0248*/ 	.word	0x05000008


	//   ....[108]....
        /*024c*/ 	.word	0x05000008


	//   ....[109]....
        /*0250*/ 	.word	0x05000008


	//   ....[110]....
        /*0254*/ 	.word	0x05000008


	//   ....[111]....
        /*0258*/ 	.word	0x05000008


	//   ....[112]....
        /*025c*/ 	.word	0x05000008


	//   ....[113]....
        /*0260*/ 	.word	0x05000008


	//   ....[114]....
        /*0264*/ 	.word	0x05000008


	//   ....[115]....
        /*0268*/ 	.word	0x05000008


	//   ....[116]....
        /*026c*/ 	.word	0x05000008


	//   ....[117]....
        /*0270*/ 	.word	0x05000008


	//   ....[118]....
        /*0274*/ 	.word	0x05000008


	//   ....[119]....
        /*0278*/ 	.word	0x05000008


	//   ....[120]....
        /*027c*/ 	.word	0x05000008


	//   ....[121]....
        /*0280*/ 	.word	0x05000008


	//   ....[122]....
        /*0284*/ 	.word	0x05000008


	//   ....[123]....
        /*0288*/ 	.word	0x05000008


	//   ....[124]....
        /*028c*/ 	.word	0x05000008


	//   ....[125]....
        /*0290*/ 	.word	0x05000008


	//   ....[126]....
        /*0294*/ 	.word	0x05000008


	//   ....[127]....
        /*0298*/ 	.word	0x05000008


	//----- nvinfo : EIATTR_COOP_GROUP_INSTR_OFFSETS
	.align		4
.L_223:
        /*029c*/ 	.byte	0x04, 0x28
        /*029e*/ 	.short	(.L_225 - .L_224)


	//   ....[0]....
.L_224:
        /*02a0*/ 	.word	0x000004d0


	//   ....[1]....
        /*02a4*/ 	.word	0x00000500


	//   ....[2]....
        /*02a8*/ 	.word	0x00000540


	//   ....[3]....
        /*02ac*/ 	.word	0x00000550


	//   ....[4]....
        /*02b0*/ 	.word	0x00000560


	//   ....[5]....
        /*02b4*/ 	.word	0x000005b0


	//   ....[6]....
        /*02b8*/ 	.word	0x00000680


	//   ....[7]....
        /*02bc*/ 	.word	0x000006d0


	//   ....[8]....
        /*02c0*/ 	.word	0x00000730


	//   ....[9]....
        /*02c4*/ 	.word	0x00000770


	//   ....[10]....
        /*02c8*/ 	.word	0x000007c0


	//   ....[11]....
        /*02cc*/ 	.word	0x00000820


	//   ....[12]....
        /*02d0*/ 	.word	0x00000860


	//   ....[13]....
        /*02d4*/ 	.word	0x000008b0


	//   ....[14]....
        /*02d8*/ 	.word	0x00000910


	//   ....[15]....
        /*02dc*/ 	.word	0x00000950


	//   ....[16]....
        /*02e0*/ 	.word	0x000009a0


	//   ....[17]....
        /*02e4*/ 	.word	0x00000a00


	//   ....[18]....
        /*02e8*/ 	.word	0x00000a40


	//   ....[19]....
        /*02ec*/ 	.word	0x00000a90


	//   ....[20]....
        /*02f0*/ 	.word	0x00000af0


	//   ....[21]....
        /*02f4*/ 	.word	0x00000b30


	//   ....[22]....
        /*02f8*/ 	.word	0x00000b80


	//   ....[23]....
        /*02fc*/ 	.word	0x00000be0


	//   ....[24]....
        /*0300*/ 	.word	0x00000c20


	//   ....[25]....
        /*0304*/ 	.word	0x00000c70


	//   ....[26]....
        /*0308*/ 	.word	0x00000cd0


	//   ....[27]....
        /*030c*/ 	.word	0x00000d10


	//   ....[28]....
        /*0310*/ 	.word	0x00000d60


	//   ....[29]....
        /*0314*/ 	.word	0x00000db0


	//   ....[30]....
        /*0318*/ 	.word	0x00000de0


	//   ....[31]....
        /*031c*/ 	.word	0x00000e10


	//   ....[32]....
        /*0320*/ 	.word	0x000010e0


	//   ....[33]....
        /*0324*/ 	.word	0x000010f0


	//   ....[34]....
        /*0328*/ 	.word	0x00001100


	//   ....[35]....
        /*032c*/ 	.word	0x00001110


	//   ....[36]....
        /*0330*/ 	.word	0x00001130


	//   ....[37]....
        /*0334*/ 	.word	0x00001170


	//   ....[38]....
        /*0338*/ 	.word	0x000011c0


	//   ....[39]....
        /*033c*/ 	.word	0x000011d0


	//   ....[40]....
        /*0340*/ 	.word	0x00001200


	//   ....[41]....
        /*0344*/ 	.word	0x00001230


	//   ....[42]....
        /*0348*/ 	.word	0x00001260


	//   ....[43]....
        /*034c*/ 	.word	0x00001290


	//   ....[44]....
        /*0350*/ 	.word	0x000012c0


	//   ....[45]....
        /*0354*/ 	.word	0x00001300


	//   ....[46]....
        /*0358*/ 	.word	0x00001330


	//   ....[47]....
        /*035c*/ 	.word	0x00001350


	//   ....[48]....
        /*0360*/ 	.word	0x00001370


	//   ....[49]....
        /*0364*/ 	.word	0x000013c0


	//   ....[50]....
        /*0368*/ 	.word	0x00001400


	//   ....[51]....
        /*036c*/ 	.word	0x00001410


	//   ....[52]....
        /*0370*/ 	.word	0x00001430


	//   ....[53]....
        /*0374*/ 	.word	0x00001470


	//   ....[54]....
        /*0378*/ 	.word	0x000014d0


	//   ....[55]....
        /*037c*/ 	.word	0x000014f0


	//   ....[56]....
        /*0380*/ 	.word	0x00001540


	//   ....[57]....
        /*0384*/ 	.word	0x00001550


	//   ....[58]....
        /*0388*/ 	.word	0x00001570


	//   ....[59]....
        /*038c*/ 	.word	0x00001580


	//   ....[60]....
        /*0390*/ 	.word	0x000015b0


	//   ....[61]....
        /*0394*/ 	.word	0x00001620


	//   ....[62]....
        /*0398*/ 	.word	0x00001640


	//   ....[63]....
        /*039c*/ 	.word	0x00001650


	//   ....[64]....
        /*03a0*/ 	.word	0x00001850


	//   ....[65]....
        /*03a4*/ 	.word	0x00001920


	//   ....[66]....
        /*03a8*/ 	.word	0x00001980


	//   ....[67]....
        /*03ac*/ 	.word	0x00001a20


	//   ....[68]....
        /*03b0*/ 	.word	0x00001ad0


	//   ....[69]....
        /*03b4*/ 	.word	0x00001b30


	//   ....[70]....
        /*03b8*/ 	.word	0x00001bc0


	//   ....[71]....
        /*03bc*/ 	.word	0x00001c60


	//   ....[72]....
        /*03c0*/ 	.word	0x00001cc0


	//   ....[73]....
        /*03c4*/ 	.word	0x00001d60


	//   ....[74]....
        /*03c8*/ 	.word	0x00001e00


	//   ....[75]....
        /*03cc*/ 	.word	0x00001e70


	//   ....[76]....
        /*03d0*/ 	.word	0x00001f00


	//   ....[77]....
        /*03d4*/ 	.word	0x00001fb0


	//   ....[78]....
        /*03d8*/ 	.word	0x00002000


	//   ....[79]....
        /*03dc*/ 	.word	0x000020a0


	//   ....[80]....
        /*03e0*/ 	.word	0x00002140


	//   ....[81]....
        /*03e4*/ 	.word	0x000021b0


	//   ....[82]....
        /*03e8*/ 	.word	0x00002240


	//   ....[83]....
        /*03ec*/ 	.word	0x000022e0


	//   ....[84]....
        /*03f0*/ 	.word	0x00002340


	//   ....[85]....
        /*03f4*/ 	.word	0x000023e0


	//   ....[86]....
        /*03f8*/ 	.word	0x00002490


	//   ....[87]....
        /*03fc*/ 	.word	0x000024f0


	//   ....[88]....
        /*0400*/ 	.word	0x00002580


	//   ....[89]....
        /*0404*/ 	.word	0x00002630


	//   ....[90]....
        /*0408*/ 	.word	0x000026a0


	//   ....[91]....
        /*040c*/ 	.word	0x00002730


	//   ....[92]....
        /*0410*/ 	.word	0x000027b0


	//   ....[93]....
        /*0414*/ 	.word	0x00002800


	//   ....[94]....
        /*0418*/ 	.word	0x00002870


	//   ....[95]....
        /*041c*/ 	.word	0x000028e0


	//   ....[96]....
        /*0420*/ 	.word	0x00002980


	//   ....[97]....
        /*0424*/ 	.word	0x000029d0


	//   ....[98]....
        /*0428*/ 	.word	0x00002a30


	//   ....[99]....
        /*042c*/ 	.word	0x00002aa0


	//   ....[100]....
        /*0430*/ 	.word	0x00002b00


	//   ....[101]....
        /*0434*/ 	.word	0x00002b70


	//   ....[102]....
        /*0438*/ 	.word	0x00002bd0


	//   ....[103]....
        /*043c*/ 	.word	0x00002c30


	//   ....[104]....
        /*0440*/ 	.word	0x00002ca0


	//   ....[105]....
        /*0444*/ 	.word	0x00002d20


	//   ....[106]....
        /*0448*/ 	.word	0x00002d80


	//   ....[107]....
        /*044c*/ 	.word	0x00002de0


	//   ....[108]....
        /*0450*/ 	.word	0x00002e50


	//   ....[109]....
        /*0454*/ 	.word	0x00002ed0


	//   ....[110]....
        /*0458*/ 	.word	0x00002f30


	//   ....[111]....
        /*045c*/ 	.word	0x00002f90


	//   ....[112]....
        /*0460*/ 	.word	0x00003000


	//   ....[113]....
        /*0464*/ 	.word	0x00003080


	//   ....[114]....
        /*0468*/ 	.word	0x000030e0


	//   ....[115]....
        /*046c*/ 	.word	0x00003140


	//   ....[116]....
        /*0470*/ 	.word	0x000031c0


	//   ....[117]....
        /*0474*/ 	.word	0x00003240


	//   ....[118]....
        /*0478*/ 	.word	0x000032a0


	//   ....[119]....
        /*047c*/ 	.word	0x00003300


	//   ....[120]....
        /*0480*/ 	.word	0x00003360


	//   ....[121]....
        /*0484*/ 	.word	0x000033e0


	//   ....[122]....
        /*0488*/ 	.word	0x00003450


	//   ....[123]....
        /*048c*/ 	.word	0x000034b0


	//   ....[124]....
        /*0490*/ 	.word	0x00003530


	//   ....[125]....
        /*0494*/ 	.word	0x00003590


	//   ....[126]....
        /*0498*/ 	.word	0x000035e0


	//   ....[127]....
        /*049c*/ 	.word	0x00003630


	//----- nvinfo : EIATTR_VRC_CTA_INIT_COUNT
	.align		4
.L_225:
        /*04a0*/ 	.byte	0x02, 0x4a
	.zero		1
	.zero		1


	//----- nvinfo : EIATTR_EXIT_INSTR_OFFSETS
	.align		4
        /*04a4*/ 	.byte	0x04, 0x1c
        /*04a6*/ 	.short	(.L_227 - .L_226)


	//   ....[0]....
.L_226:
        /*04a8*/ 	.word	0x00000030


	//   ....[1]....
        /*04ac*/ 	.word	0x00000190


	//   ....[2]....
        /*04b0*/ 	.word	0x000017d0


	//----- nvinfo : EIATTR_CRS_STACK_SIZE
	.align		4
.L_227:
        /*04b4*/ 	.byte	0x04, 0x1e
        /*04b6*/ 	.short	(.L_229 - .L_228)
.L_228:
        /*04b8*/ 	.word	0x00000000


	//----- nvinfo : EIATTR_CBANK_PARAM_SIZE
	.align		4
.L_229:
        /*04bc*/ 	.byte	0x03, 0x19
        /*04be*/ 	.short	0x0030


	//----- nvinfo : EIATTR_PARAM_CBANK
	.align		4
        /*04c0*/ 	.byte	0x04, 0x0a
        /*04c2*/ 	.short	(.L_231 - .L_230)
	.align		4
.L_230:
        /*04c4*/ 	.word	index@(.nv.constant0._Z12trmm_mul32_LIfLi8ELi1ELb1ELb1ELb0EEviiT_PKS0_iPS0_ii)
        /*04c8*/ 	.short	0x0380
        /*04ca*/ 	.short	0x0030


	//----- nvinfo : EIATTR_SW_WAR
	.align		4
.L_231:
        /*04cc*/ 	.byte	0x04, 0x36
        /*04ce*/ 	.short	(.L_233 - .L_232)
.L_232:
        /*04d0*/ 	.word	0x00000008
.L_233:


//--------------------- .nv.info._Z12trmm_mul32_LIfLi8ELi1ELb1ELb0ELb0EEviiT_PKS0_iPS0_ii --------------------------
	.section	.nv.info._Z12trmm_mul32_LIfLi8ELi1ELb1ELb0ELb0EEviiT_PKS0_iPS0_ii,"",@"SHT_CUDA_INFO"
	.sectionflags	@""
	.align	4


	//----- nvinfo : EIATTR_CUDA_API_VERSION
	.align		4
        /*0000*/ 	.byte	0x04, 0x37
        /*0002*/ 	.short	(.L_235 - .L_234)
.L_234:
        /*0004*/ 	.word	0x00000082


	//----- nvinfo : EIATTR_KPARAM_INFO
	.align		4
.L_235:
        /*0008*/ 	.byte	0x04, 0x17
        /*000a*/ 	.short	(.L_237 - .L_236)
.L_236:
        /*000c*/ 	.word	0x00000000
        /*0010*/ 	.short	0x0007
        /*0012*/ 	.short	0x002c
        /*0014*/ 	.byte	0x00, 0xf0, 0x11, 0x00


	//----- nvinfo : EIATTR_KPARAM_INFO
	.align		4
.L_237:
        /*0018*/ 	.byte	0x04, 0x17
        /*001a*/ 	.short	(.L_239 - .L_238)
.L_238:
        /*001c*/ 	.word	0x00000000
        /*0020*/ 	.short	0x0006
        /*0022*/ 	.short	0x0028
        /*0024*/ 	.byte	0x00, 0xf0, 0x11, 0x00


	//----- nvinfo : EIATTR_KPARAM_INFO
	.align		4
.L_239:
        /*0028*/ 	.byte	0x04, 0x17
        /*002a*/ 	.short	(.L_241 - .L_240)
.L_240:
        /*002c*/ 	.word	0x00000000
        /*0030*/ 	.short	0x0005
        /*0032*/ 	.short	0x0020
        /*0034*/ 	.byte	0x00, 0xf5, 0x21, 0x00


	//----- nvinfo : EIATTR_KPARAM_INFO
	.align		4
.L_241:
        /*0038*/ 	.byte	0x04, 0x17
        /*003a*/ 	.short	(.L_243 - .L_242)
.L_242:
        /*003c*/ 	.word	0x00000000
        /*0040*/ 	.short	0x0004
        /*0042*/ 	.short	0x0018
        /*0044*/ 	.byte	0x00, 0xf0, 0x11, 0x00


	//----- nvinfo : EIATTR_KPARAM_INFO
	.align		4
.L_243:
        /*0048*/ 	.byte	0x04, 0x17
        /*004a*/ 	.short	(.L_245 - .L_244)
.L_244:
        /*004c*/ 	.word	0x00000000
        /*0050*/ 	.short	0x0003
        /*0052*/ 	.short	0x0010
        /*0054*/ 	.byte	0x00, 0xf5, 0x21, 0x00


	//----- nvinfo : EIATTR_KPARAM_INFO
	.align		4
.L_245:
        /*0058*/ 	.byte	0x04, 0x17
        /*005a*/ 	.short	(.L_247 - .L_246)
.L_246:
        /*005c*/ 	.word	0x00000000
        /*0060*/ 	.short	0x0002
        /*0062*/ 	.short	0x0008
        /*0064*/ 	.byte	0x00, 0xf0, 0x11, 0x00


	//----- nvinfo : EIATTR_KPARAM_INFO
	.align		4
.L_247:
        /*0068*/ 	.byte	0x04, 0x17
        /*006a*/ 	.short	(.L_249 - .L_248)
.L_248:
        /*006c*/ 	.word	0x00000000
        /*0070*/ 	.short	0x0001
        /*0072*/ 	.short	0x0004
        /*0074*/ 	.byte	0x00, 0xf0, 0x11, 0x00


	//----- nvinfo : EIATTR_KPARAM_INFO
	.align		4
.L_249:
        /*0078*/ 	.byte	0x04, 0x17
        /*007a*/ 	.short	(.L_251 - .L_250)
.L_250:
        /*007c*/ 	.word	0x00000000
        /*0080*/ 	.short	0x0000
        /*0082*/ 	.short	0x0000
        /*0084*/ 	.byte	0x00, 0xf0, 0x11, 0x00


	//----- nvinfo : EIATTR_SPARSE_MMA_MASK
	.align		4
.L_251:
        /*0088*/ 	.byte	0x03, 0x50
        /*008a*/ 	.short	0x0000


	//----- nvinfo : EIATTR_MAXREG_COUNT
	.align		4
        /*008c*/ 	.byte	0x03, 0x1b
        /*008e*/ 	.short	0x00ff


	//----- nvinfo : EIATTR_NUM_BARRIERS
	.align		4
        /*0090*/ 	.byte	0x02, 0x4c
        /*0092*/ 	.byte	0x01
	.zero		1


	//----- nvinfo : EIATTR_MERCURY_ISA_VERSION
	.align		4
        /*0094*/ 	.byte	0x03, 0x5f
        /*0096*/ 	.short	0x0101


	//----- nvinfo : EIATTR_COOP_GROUP_MASK_REGIDS
	.align		4
        /*0098*/ 	.byte	0x04, 0x29
        /*009a*/ 	.short	(.L_253 - .L_252)


	//   ....[0]....
.L_252:
        /*009c*/ 	.word	0xffffffff


	//   ....[1]....
        /*00a0*/ 	.word	0xffffffff


	//   ....[2]....
        /*00a4*/ 	.word	0xffffffff


	//   ....[3]....
        /*00a8*/ 	.word	0xffffffff


	//   ....[4]....
        /*00ac*/ 	.word	0xffffffff


	//   ....[5]....
        /*00b0*/ 	.word	0xffffffff


	//   ....[6]....
        /*00b4*/ 	.word	0xffffffff


	//   ....[7]....
        /*00b8*/ 	.word	0xffffffff


	//   ....[8]....
        /*00bc*/ 	.word	0xffffffff


	//   ....[9]....
        /*00c0*/ 	.word	0xffffffff


	//   ....[10]....
        /*00c4*/ 	.word	0xffffffff


	//   ....[11]....
        /*00c8*/ 	.word	0xffffffff


	//   ....[12]....
        /*00cc*/ 	.word	0xffffffff


	//   ....[13]....
        /*00d0*/ 	.word	0xffffffff


	//   ....[14]....
        /*00d4*/ 	.word	0xffffffff


	//   ....[15]....
        /*00d8*/ 	.word	0xffffffff


	//   ....[16]....
        /*00dc*/ 	.word	0xffffffff


	//   ....[17]....
        /*00e0*/ 	.word	0xffffffff


	//   ....[18]....
        /*00e4*/ 	.word	0xffffffff


	//   ....[19]....
        /*00e8*/ 	.word	0xffffffff


	//   ....[20]....
        /*00ec*/ 	.word	0xffffffff


	//   ....[21]....
        /*00f0*/ 	.word	0xffffffff


	//   ....[22]....
        /*00f4*/ 	.word	0xffffffff


	//   ....[23]....
        /*00f8*/ 	.word	0xffffffff


	//   ....[24]....
        /*00fc*/ 	.word	0xffffffff


	//   ....[25]....
        /*0100*/ 	.word	0xffffffff


	//   ....[26]....
        /*0104*/ 	.word	0xffffffff


	//   ....[27]....
        /*0108*/ 	.word	0xffffffff


	//   ....[28]....
        /*010c*/ 	.word	0xffffffff


	//   ....[29]....
        /*0110*/ 	.word	0xffffffff


	//   ....[30]....
        /*0114*/ 	.word	0xffffffff


	//   ....[31]....
        /*0118*/ 	.word	0xffffffff


	//   ....[32]....
        /*011c*/ 	.word	0xffffffff


	//   ....[33]....
        /*0120*/ 	.word	0xffffffff


	//   ....[34]....
        /*0124*/ 	.word	0xffffffff


	//   ....[35]....
        /*0128*/ 	.word	0xffffffff


	//   ....[36]....
        /*012c*/ 	.word	0xffffffff


	//   ....[37]....
        /*0130*/ 	.word	0xffffffff


	//   ....[38]....
        /*0134*/ 	.word	0xffffffff


	//   ....[39]....
        /*0138*/ 	.word	0xffffffff


	//   ....[40]....
        /*013c*/ 	.word	0xffffffff


	//   ....[41]....
        /*0140*/ 	.word	0xffffffff


	//   ....[42]....
        /*0144*/ 	.word	0xffffffff


	//   ....[43]....
        /*0148*/ 	.word	0xffffffff


	//   ....[44]....
        /*014c*/ 	.word	0xffffffff


	//   ....[45]....
        /*0150*/ 	.word	0xffffffff


	//   ....[46]....
        /*0154*/ 	.word	0xffffffff


	//   ....[47]....
        /*0158*/ 	.word	0xffffffff


	//   ....[48]....
        /*015c*/ 	.word	0xffffffff


	//   ....[49]....
        /*0160*/ 	.word	0xffffffff


	//   ....[50]....
        /*0164*/ 	.word	0xffffffff


	//   ....[51]....
        /*0168*/ 	.word	0xffffffff


	//   ....[52]....
        /*016c*/ 	.word	0xffffffff


	//   ....[53]....
        /*0170*/ 	.word	0xffffffff


	//   ....[54]....
        /*0174*/ 	.word	0xffffffff


	//   ....[55]....
        /*0178*/ 	.word	0xffffffff


	//   ....[56]....
        /*017c*/ 	.word	0xffffffff


	//   ....[57]....
        /*0180*/ 	.word	0xffffffff


	//   ....[58]....
        /*0184*/ 	.word	0xffffffff


	//   ....[59]....
        /*0188*/ 	.word	0xffffffff


	//   ....[60]....
        /*018c*/ 	.word	0xffffffff


	//   ....[61]....
        /*0190*/ 	.word	0xffffffff


	//   ....[62]....
        /*0194*/ 	.word	0xffffffff


	//   ....[63]....
        /*0198*/ 	.word	0xffffffff


	//   ....[64]....
        /*019c*/ 	.word	0x05000004


	//   ....[65]....
        /*01a0*/ 	.word	0x05000004


	//   ....[66]....
        /*01a4*/ 	.word	0x05000004


	//   ....[67]....
        /*01a8*/ 	.word	0x05000004


	//   ....[68]....
        /*01ac*/ 	.word	0x05000004


	//   ....[69]....
        /*01b0*/ 	.word	0x05000004


	//   ....[70]....
        /*01b4*/ 	.word	0x05000004


	//   ....[71]....
        /*01b8*/ 	.word	0x05000004


	//   ....[72]....
        /*01bc*/ 	.word	0x05000004


	//   ....[73]....
        /*01c0*/ 	.word	0x05000004


	//   ....[74]....
        /*01c4*/ 	.word	0x05000004


	//   ....[75]....
        /*01c8*/ 	.word	0x05000004


	//   ....[76]....
        /*01cc*/ 	.word	0x05000004


	//   ....[77]....
        /*01d0*/ 	.word	0x05000004


	//   ....[78]....
        /*01d4*/ 	.word	0x05000004


	//   ....[79]....
        /*01d8*/ 	.word	0x05000004


	//   ....[80]....
        /*01dc*/ 	.word	0x05000004


	//   ....[81]....
        /*01e0*/ 	.word	0x05000004


	//   ....[82]....
        /*01e4*/ 	.word	0x05000004


	//   ....[83]....
        /*01e8*/ 	.word	0x05000004


	//   ....[84]....
        /*01ec*/ 	.word	0x05000004


	//   ....[85]....
        /*01f0*/ 	.word	0x05000004


	//   ....[86]....
        /*01f4*/ 	.word	0x05000004


	//   ....[87]....
        /*01f8*/ 	.word	0x05000004


	//   ....[88]....
        /*01fc*/ 	.word	0x05000004


	//   ....[89]....
        /*0200*/ 	.word	0x05000004


	//   ....[90]....
        /*0204*/ 	.word	0x05000004


	//   ....[91]....
        /*0208*/ 	.word	0x05000004


	//   ....[92]....
        /*020c*/ 	.word	0x05000004


	//   ....[93]....
        /*0210*/ 	.word	0x05000004


	//   ....[94]....
        /*0214*/ 	.word	0x05000004


	//   ....[95]....
        /*0218*/ 	.word	0x05000004


	//   ....[96]....
        /*021c*/ 	.word	0x05000004


	//   ....[97]....
        /*0220*/ 	.word	0x05000004


	//   ....[98]....
        /*0224*/ 	.word	0x05000004


	//   ....[99]....
        /*0228*/ 	.word	0x05000004


	//   ....[100]....
        /*022c*/ 	.word	0x05000004


	//   ....[101]....
        /*0230*/ 	.word	0x05000004


	//   ....[102]....
        /*0234*/ 	.word	0x05000004


	//   ....[103]....
        /*0238*/ 	.word	0x05000004


	//   ....[104]....
        /*023c*/ 	.word	0x05000004


	//   ....[105]....
        /*0240*/ 	.word	0x05000004


	//   ....[106]....
        /*0244*/ 	.word	0x05000004


	//   ....[107]....
        /*0248*/ 	.word	0x05000004


	//   ....[108]....
        /*024c*/ 	.word	0x05000004


	//   ....[109]....
        /*0250*/ 	.word	0x05000004


	//   ....[110]....
        /*0254*/ 	.word	0x05000004


	//   ....[111]....
        /*0258*/ 	.word	0x05000004


	//   ....[112]....
        /*025c*/ 	.word	0x05000004


	//   ....[113]....
        /*0260*/ 	.word	0x05000004


	//   ....[114]....
        /*0264*/ 	.word	0x05000004


	//   ....[115]....
        /*0268*/ 	.word	0x05000004


	//   ....[116]....
        /*026c*/ 	.word	0x05000004


	//   ....[117]....
        /*0270*/ 	.word	0x05000004


	//   ....[118]....
        /*0274*/ 	.word	0x05000004


	//   ....[119]....
        /*0278*/ 	.word	0x05000004


	//   ....[120]....
        /*027c*/ 	.word	0x05000004


	//   ....[121]....
        /*0280*/ 	.word	0x05000004


	//   ....[122]....
        /*0284*/ 	.word	0x05000004


	//   ....[123]....
        /*0288*/ 	.word	0x05000004


	//   ....[124]....
        /*028c*/ 	.word	0x05000004


	//   ....[125]....
        /*0290*/ 	.word	0x05000004


	//   ....[126]....
        /*0294*/ 	.word	0x05000004


	//   ....[127]....
        /*0298*/ 	.word	0x05000004


	//----- nvinfo : EIATTR_COOP_GROUP_INSTR_OFFSETS
	.align		4
.L_253:
        /*029c*/ 	.byte	0x04, 0x28
        /*029e*/ 	.short	(.L_255 - .L_254)


	//   ....[0]....
.L_254:
        /*02a0*/ 	.word	0x000004e0


	//   ....[1]....
        /*02a4*/ 	.word	0x00000510


	//   ....[2]....
        /*02a8*/ 	.word	0x00000550


	//   ....[3]....
        /*02ac*/ 	.word	0x00000570


	//   ....[4]....
        /*02b0*/ 	.word	0x00000590


	//   ....[5]....
        /*02b4*/ 	.word	0x000005e0


	//   ....[6]....
        /*02b8*/ 	.word	0x00000640


	//   ....[7]....
        /*02bc*/ 	.word	0x00000690


	//   ....[8]....
        /*02c0*/ 	.word	0x000006f0


	//   ....[9]....
        /*02c4*/ 	.word	0x00000730


	//   ....[10]....
        /*02c8*/ 	.word	0x00000770


	//   ....[11]....
        /*02cc*/ 	.word	0x000007c0


	//   ....[12]....
        /*02d0*/ 	.word	0x00000820


	//   ....[13]....
        /*02d4*/ 	.word	0x00000870


	//   ....[14]....
        /*02d8*/ 	.word	0x000008c0


	//   ....[15]....
        /*02dc*/ 	.word	0x00000910


	//   ....[16]....
        /*02e0*/ 	.word	0x00000960


	//   ....[17]....
        /*02e4*/ 	.word	0x000009c0


	//   ....[18]....
        /*02e8*/ 	.word	0x00000a00


	//   ....[19]....
        /*02ec*/ 	.word	0x00000a50


	//   ....[20]....
        /*02f0*/ 	.word	0x00000a90


	//   ....[21]....
        /*02f4*/ 	.word	0x00000af0


	//   ....[22]....
        /*02f8*/ 	.word	0x00000b40


	//   ....[23]....
        /*02fc*/ 	.word	0x00000ba0


	//   ....[24]....
        /*0300*/ 	.word	0x00000be0


	//   ....[25]....
        /*0304*/ 	.word	0x00000c20


	//   ....[26]....
        /*0308*/ 	.word	0x00000c70


	//   ....[27]....
        /*030c*/ 	.word	0x00000cd0


	//   ....[28]....
        /*0310*/ 	.word	0x00000d20


	//   ....[29]....
        /*0314*/ 	.word	0x00000d70


	//   ....[30]....
        /*0318*/ 	.word	0x00000db0


	//   ....[31]....
        /*031c*/ 	.word	0x00000de0


	//   ....[32]....
        /*0320*/ 	.word	0x000010a0


	//   ....[33]....
        /*0324*/ 	.word	0x000010b0


	//   ....[34]....
        /*0328*/ 	.word	0x000010c0


	//   ....[35]....
        /*032c*/ 	.word	0x00001100


	//   ....[36]....
        /*0330*/ 	.word	0x00001120


	//   ....[37]....
        /*0334*/ 	.word	0x00001130


	//   ....[38]....
        /*0338*/ 	.word	0x00001180


	//   ....[39]....
        /*033c*/ 	.word	0x000011b0


	//   ....[40]....
        /*0340*/ 	.word	0x000011c0


	//   ....[41]....
        /*0344*/ 	.word	0x000011d0


	//   ....[42]....
        /*0348*/ 	.word	0x00001200


	//   ....[43]....
        /*034c*/ 	.word	0x00001250


	//   ....[44]....
        /*0350*/ 	.word	0x00001270


	//   ....[45]....
        /*0354*/ 	.word	0x000012a0


	//   ....[46]....
        /*0358*/ 	.word	0x00001300


	//   ....[47]....
        /*035c*/ 	.word	0x00001310


	//   ....[48]....
        /*0360*/ 	.word	0x00001330


	//   ....[49]....
        /*0364*/ 	.word	0x00001340


	//   ....[50]....
        /*0368*/ 	.word	0x00001380


	//   ....[51]....
        /*036c*/ 	.word	0x000013d0


	//   ....[52]....
        /*0370*/ 	.word	0x000013f0


	//   ....[53]....
        /*0374*/ 	.word	0x00001430


	//   ....[54]....
        /*0378*/ 	.word	0x00001460


	//   ....[55]....
        /*037c*/ 	.word	0x00001490


	//   ....[56]....
        /*0380*/ 	.word	0x000014b0


	//   ....[57]....
        /*0384*/ 	.word	0x00001510


	//   ....[58]....
        /*0388*/ 	.word	0x00001530


	//   ....[59]....
        /*038c*/ 	.word	0x00001540


	//   ....[60]....
        /*0390*/ 	.word	0x00001570


	//   ....[61]....
        /*0394*/ 	.word	0x000015e0


	//   ....[62]....
        /*0398*/ 	.word	0x00001600


	//   ....[63]....
        /*039c*/ 	.word	0x00001610


	//   ....[64]....
        /*03a0*/ 	.word	0x000018a0


	//   ....[65]....
        /*03a4*/ 	.word	0x00001970


	//   ....[66]....
        /*03a8*/ 	.word	0x000019f0


	//   ....[67]....
        /*03ac*/ 	.word	0x00001a90


	//   ....[68]....
        /*03b0*/ 	.word	0x00001b20


	//   ....[69]....
        /*03b4*/ 	.word	0x00001bb0


	//   ....[70]....
        /*03b8*/ 	.word	0x00001c40


	//   ....[71]....
        /*03bc*/ 	.word	0x00001cd0


	//   ....[72]....
        /*03c0*/ 	.word	0x00001d60


	//   ....[73]....
        /*03c4*/ 	.word	0x00001df0


	//   ....[74]....
        /*03c8*/ 	.word	0x00001e80


	//   ....[75]....
        /*03cc*/ 	.word	0x00001f10


	//   ....[76]....
        /*03d0*/ 	.word	0x00001fa0


	//   ....[77]....
        /*03d4*/ 	.word	0x00002030


	//   ....[78]....
        /*03d8*/ 	.word	0x000020c0


	//   ....[79]....
        /*03dc*/ 	.word	0x00002150


	//   ....[80]....
        /*03e0*/ 	.word	0x000021e0


	//   ....[81]....
        /*03e4*/ 	.word	0x00002270


	//   ....[82]....
        /*03e8*/ 	.word	0x00002300


	//   ....[83]....
        /*03ec*/ 	.word	0x00002390


	//   ....[84]....
        /*03f0*/ 	.word	0x00002420


	//   ....[85]....
        /*03f4*/ 	.word	0x000024b0


	//   ....[86]....
        /*03f8*/ 	.word	0x00002540


	//   ....[87]....
        /*03fc*/ 	.word	0x000025d0


	//   ....[88]....
        /*0400*/ 	.word	0x00002660


	//   ....[89]....
        /*0404*/ 	.word	0x000026f0


	//   ....[90]....
        /*0408*/ 	.word	0x00002780


	//   ....[91]....
        /*040c*/ 	.word	0x00002810


	//   ....[92]....
        /*0410*/ 	.word	0x00002880


	//   ....[93]....
        /*0414*/ 	.word	0x000028f0


	//   ....[94]....
        /*0418*/ 	.word	0x00002960


	//   ....[95]....
        /*041c*/ 	.word	0x000029d0


	//   ....[96]....
        /*0420*/ 	.word	0x00002a60


	//   ....[97]....
        /*0424*/ 	.word	0x00002ab0


	//   ....[98]....
        /*0428*/ 	.word	0x00002b00


	//   ....[99]....
        /*042c*/ 	.word	0x00002b70


	//   ....[100]....
        /*0430*/ 	.word	0x00002bd0


	//   ....[101]....
        /*0434*/ 	.word	0x00002c50


	//   ....[102]....
        /*0438*/ 	.word	0x00002cb0


	//   ....[103]....
        /*043c*/ 	.word	0x00002d10


	//   ....[104]....
        /*0440*/ 	.word	0x00002d80


	//   ....[105]....
        /*0444*/ 	.word	0x00002e00


	//   ....[106]....
        /*0448*/ 	.word	0x00002e50


	//   ....[107]....
        /*044c*/ 	.word	0x00002ec0


	//   ....[108]....
        /*0450*/ 	.word	0x00002f20


	//   ....[109]....
        /*0454*/ 	.word	0x00002fa0


	//   ....[110]....
        /*0458*/ 	.word	0x00003000


	//   ....[111]....
        /*045c*/ 	.word	0x00003060


	//   ....[112]....
        /*0460*/ 	.word	0x000030d0


	//   ....[113]....
        /*0464*/ 	.word	0x00003150


	//   ....[114]....
        /*0468*/ 	.word	0x000031a0


	//   ....[115]....
        /*046c*/ 	.word	0x00003210


	//   ....[116]....
        /*0470*/ 	.word	0x00003280


	//   ....[117]....
        /*0474*/ 	.word	0x000032f0


	//   ....[118]....
        /*0478*/ 	.word	0x00003360


	//   ....[119]....
        /*047c*/ 	.word	0x000033c0


	//   ....[120]....
        /*0480*/ 	.word	0x00003430


	//   ....[121]....
        /*0484*/ 	.word	0x000034a0


	//   ....[122]....
        /*0488*/ 	.word	0x00003500


	//   ....[123]....
        /*048c*/ 	.word	0x00003580


	//   ....[124]....
        /*0490*/ 	.word	0x000035f0


	//   ....[125]....
        /*0494*/ 	.word	0x00003640


	//   ....[126]....
        /*0498*/ 	.word	0x00003690


	//   ....[127]....
        /*049c*/ 	.word	0x000036e0


	//----- nvinfo : EIATTR_VRC_CTA_INIT_COUNT
	.align		4
.L_255:
        /*04a0*/ 	.byte	0x02, 0x4a
	.zero		1
	.zero		1


	//----- nvinfo : EIATTR_EXIT_INSTR_OFFSETS
	.align		4
        /*04a4*/ 	.byte	0x04, 0x1c
        /*04a6*/ 	.short	(.L_257 - .L_256)


	//   ....[0]....
.L_256:
        /*04a8*/ 	.word	0x00000030


	//   ....[1]....
        /*04ac*/ 	.word	0x000001c0


	//   ....[2]....
        /*04b0*/ 	.word	0x00001810


	//----- nvinfo : EIATTR_CRS_STACK_SIZE
	.align		4
.L_257:
        /*04b4*/ 	.byte	0x04, 0x1e
        /*04b6*/ 	.short	(.L_259 - .L_258)
.L_258:
        /*04b8*/ 	.word	0x00000000


	//----- nvinfo : EIATTR_CBANK_PARAM_SIZE
	.align		4
.L_259:
        /*04bc*/ 	.byte	0x03, 0x19
        /*04be*/ 	.short	0x0030


	//----- nvinfo : EIATTR_PARAM_CBANK
	.align		4
        /*04c0*/ 	.byte	0x04, 0x0a
        /*04c2*/ 	.short	(.L_261 - .L_260)
	.align		4
.L_260:
        /*04c4*/ 	.word	index@(.nv.constant0._Z12trmm_mul32_LIfLi8ELi1ELb1ELb0ELb0EEviiT_PKS0_iPS0_ii)
        /*04c8*/ 	.short	0x0380
        /*04ca*/ 	.short	0x0030


	//----- nvinfo : EIATTR_SW_WAR
	.align		4
.L_261:
        /*04cc*/ 	.byte	0x04, 0x36
        /*04ce*/ 	.short	(.L_263 - .L_262)
.L_262:
        /*04d0*/ 	.word	0x00000008
.L_263:


//--------------------- .nv.callgraph             --------------------------
	.section	.nv.callgraph,"",@"SHT_CUDA_CALLGRAPH"
	.align	4
	.sectionentsize	8
	.align		4
        /*0000*/ 	.word	0x00000000
	.align		4
        /*0004*/ 	.word	0xffffffff
	.align		4
        /*0008*/ 	.word	0x00000000
	.align		4
        /*000c*/ 	.word	0xfffffffe
	.align		4
        /*0010*/ 	.word	0x00000000
	.align		4
        /*0014*/ 	.word	0xfffffffd
	.align		4
        /*0018*/ 	.word	0x00000000
	.align		4
        /*001c*/ 	.word	0xfffffffc


//--------------------- .text._Z12trmm_mul32_RIfLi8ELi1ELb0ELb1ELb0EEviiT_PKS0_iPS0_ii --------------------------
	.section	.text._Z12trmm_mul32_RIfLi8ELi1ELb0ELb1ELb0EEviiT_PKS0_iPS0_ii,"ax",@progbits
	.align	128
        .global         _Z12trmm_mul32_RIfLi8ELi1ELb0ELb1ELb0EEviiT_PKS0_iPS0_ii
        .type           _Z12trmm_mul32_RIfLi8ELi1ELb0ELb1ELb0EEviiT_PKS0_iPS0_ii,@function
        .size           _Z12trmm_mul32_RIfLi8ELi1ELb0ELb1ELb0EEviiT_PKS0_iPS0_ii,(.L_x_308 - _Z12trmm_mul32_RIfLi8ELi1ELb0ELb1ELb0EEviiT_PKS0_iPS0_ii)
        .other          _Z12trmm_mul32_RIfLi8ELi1ELb0ELb1ELb0EEviiT_PKS0_iPS0_ii,@"STO_CUDA_ENTRY STV_DEFAULT"
_Z12trmm_mul32_RIfLi8ELi1ELb0ELb1ELb0EEviiT_PKS0_iPS0_ii:
.text._Z12trmm_mul32_RIfLi8ELi1ELb0ELb1ELb0EEviiT_PKS0_iPS0_ii:
[----:B------:R-:W-:Y:S01]  /*0000*/  LDC R1, c[0x0][0x37c] ;  /* 0x0000df00ff017b82 */ /* 0x000fe20000000800 */
[----:B------:R-:W-:Y:S05]  /*0010*/  EXIT ;  /* 0x000000000000794d */ /* 0x000fea0003800000 */
.L_x_0:
[----:B------:R-:W-:-:S00]  /*0020*/  BRA `(.L_x_0) ;  /* 0xfffffffc00fc7947 */ /* 0x000fc0000383ffff */
[----:B------:R-:W-:-:S00]  /*0030*/  NOP ;  /* 0x0000000000007918 */ /* 0x000fc00000000000 */
        /* <DEDUP_REMOVED lines=12> */
.L_x_308:


//--------------------- .text._Z12trmm_mul32_RIfLi8ELi1ELb0ELb0ELb0EEviiT_PKS0_iPS0_ii --------------------------
	.section	.text._Z12trmm_mul32_RIfLi8ELi1ELb0ELb0ELb0EEviiT_PKS0_iPS0_ii,"ax",@progbits
	.align	128
        .global         _Z12trmm_mul32_RIfLi8ELi1ELb0ELb0ELb0EEviiT_PKS0_iPS0_ii
        .type           _Z12trmm_mul32_RIfLi8ELi1ELb0ELb0ELb0EEviiT_PKS0_iPS0_ii,@function
        .size           _Z12trmm_mul32_RIfLi8ELi1ELb0ELb0ELb0EEviiT_PKS0_iPS0_ii,(.L_x_309 - _Z12trmm_mul32_RIfLi8ELi1ELb0ELb0ELb0EEviiT_PKS0_iPS0_ii)
        .other          _Z12trmm_mul32_RIfLi8ELi1ELb0ELb0ELb0EEviiT_PKS0_iPS0_ii,@"STO_CUDA_ENTRY STV_DEFAULT"
_Z12trmm_mul32_RIfLi8ELi1ELb0ELb0ELb0EEviiT_PKS0_iPS0_ii:
.text._Z12trmm_mul32_RIfLi8ELi1ELb0ELb0ELb0EEviiT_PKS0_iPS0_ii:
[----:B------:R-:W-:Y:S01]  /*0000*/  LDC R1, c[0x0][0x37c] ;  /* 0x0000df00ff017b82 */ /* 0x000fe20000000800 */
[----:B------:R-:W-:Y:S05]  /*0010*/  EXIT ;  /* 0x000000000000794d */ /* 0x000fea0003800000 */
.L_x_1:
        /* <DEDUP_REMOVED lines=14> */
.L_x_309:


//--------------------- .text._Z12trmm_mul32_RIfLi8ELi1ELb1ELb1ELb0EEviiT_PKS0_iPS0_ii --------------------------
	.section	.text._Z12trmm_mul32_RIfLi8ELi1ELb1ELb1ELb0EEviiT_PKS0_iPS0_ii,"ax",@progbits
	.align	128
        .global         _Z12trmm_mul32_RIfLi8ELi1ELb1ELb1ELb0EEviiT_PKS0_iPS0_ii
        .type           _Z12trmm_mul32_RIfLi8ELi1ELb1ELb1ELb0EEviiT_PKS0_iPS0_ii,@function
        .size           _Z12trmm_mul32_RIfLi8ELi1ELb1ELb1ELb0EEviiT_PKS0_iPS0_ii,(.L_x_310 - _Z12trmm_mul32_RIfLi8ELi1ELb1ELb1ELb0EEviiT_PKS0_iPS0_ii)
        .other          _Z12trmm_mul32_RIfLi8ELi1ELb1ELb1ELb0EEviiT_PKS0_iPS0_ii,@"STO_CUDA_ENTRY STV_DEFAULT"
_Z12trmm_mul32_RIfLi8ELi1ELb1ELb1ELb0EEviiT_PKS0_iPS0_ii:
.text._Z12trmm_mul32_RIfLi8ELi1ELb1ELb1ELb0EEviiT_PKS0_iPS0_ii:
[----:B------:R-:W-:Y:S01]  /*0000*/  LDC R1, c[0x0][0x37c] ;  /* 0x0000df00ff017b82 */ /* 0x000fe20000000800 */
[----:B------:R-:W-:Y:S05]  /*0010*/  EXIT ;  /* 0x000000000000794d */ /* 0x000fea0003800000 */
.L_x_2:
        /* <DEDUP_REMOVED lines=14> */
.L_x_310:


//--------------------- .text._Z12trmm_mul32_RIfLi8ELi1ELb1ELb0ELb0EEviiT_PKS0_iPS0_ii --------------------------
	.section	.text._Z12trmm_mul32_RIfLi8ELi1ELb1ELb0ELb0EEviiT_PKS0_iPS0_ii,"ax",@progbits
	.align	128
        .global         _Z12trmm_mul32_RIfLi8ELi1ELb1ELb0ELb0EEviiT_PKS0_iPS0_ii
        .type           _Z12trmm_mul32_RIfLi8ELi1ELb1ELb0ELb0EEviiT_PKS0_iPS0_ii,@function
        .size           _Z12trmm_mul32_RIfLi8ELi1ELb1ELb0ELb0EEviiT_PKS0_iPS0_ii,(.L_x_311 - _Z12trmm_mul32_RIfLi8ELi1ELb1ELb0ELb0EEviiT_PKS0_iPS0_ii)
        .other          _Z12trmm_mul32_RIfLi8ELi1ELb1ELb0ELb0EEviiT_PKS0_iPS0_ii,@"STO_CUDA_ENTRY STV_DEFAULT"
_Z12trmm_mul32_RIfLi8ELi1ELb1ELb0ELb0EEviiT_PKS0_iPS0_ii:
.text._Z12trmm_mul32_RIfLi8ELi1ELb1ELb0ELb0EEviiT_PKS0_iPS0_ii:
[----:B------:R-:W-:Y:S01]  /*0000*/  LDC R1, c[0x0][0x37c] ;  /* 0x0000df00ff017b82 */ /* 0x000fe20000000800 */
[----:B------:R-:W-:Y:S05]  /*0010*/  EXIT ;  /* 0x000000000000794d */ /* 0x000fea0003800000 */
.L_x_3:
        /* <DEDUP_REMOVED lines=14> */
.L_x_311:


//--------------------- .text._Z12trmm_mul32_LIfLi8ELi1ELb0ELb1ELb0EEviiT_PKS0_iPS0_ii --------------------------
	.section	.text._Z12trmm_mul32_LIfLi8ELi1ELb0ELb1ELb0EEviiT_PKS0_iPS0_ii,"ax",@progbits
	.align	128
        .global         _Z12trmm_mul32_LIfLi8ELi1ELb0ELb1ELb0EEviiT_PKS0_iPS0_ii
        .type           _Z12trmm_mul32_LIfLi8ELi1ELb0ELb1ELb0EEviiT_PKS0_iPS0_ii,@function
        .size           _Z12trmm_mul32_LIfLi8ELi1ELb0ELb1ELb0EEviiT_PKS0_iPS0_ii,(.L_x_312 - _Z12trmm_mul32_LIfLi8ELi1ELb0ELb1ELb0EEviiT_PKS0_iPS0_ii)
        .other          _Z12trmm_mul32_LIfLi8ELi1ELb0ELb1ELb0EEviiT_PKS0_iPS0_ii,@"STO_CUDA_ENTRY STV_DEFAULT"
_Z12trmm_mul32_LIfLi8ELi1ELb0ELb1ELb0EEviiT_PKS0_iPS0_ii:
.text._Z12trmm_mul32_LIfLi8ELi1ELb0ELb1ELb0EEviiT_PKS0_iPS0_ii:
[----:B------:R-:W-:Y:S08]  /*0000*/  LDC R1, c[0x0][0x37c] ;  /* 0x0000df00ff017b82 */ /* 0x000ff00000000800 */
[----:B------:R-:W0:Y:S02]  /*0010*/  LDC R0, c[0x0][0x384] ;  /* 0x0000e100ff007b82 */ /* 0x000e240000000800 */
[----:B0-----:R-:W-:-:S13]  /*0020*/  ISETP.GE.AND P0, PT, R0, 0x1, PT ;  /* 0x000000010000780c */ /* 0x001fda0003f06270 */
[----:B------:R-:W-:Y:S05]  /*0030*/  @!P0 EXIT ;  /* 0x000000000000894d */ /* 0x000fea0003800000 */
[----:B------:R-:W0:Y:S01]  /*0040*/  S2R R18, SR_TID.X ;  /* 0x0000000000127919 */ /* 0x000e220000002100 */
[----:B------:R-:W1:Y:S01]  /*0050*/  S2UR UR5, SR_CgaCtaId ;  /* 0x00000000000579c3 */ /* 0x000e620000008800 */
[----:B------:R-:W2:Y:S01]  /*0060*/  LDCU UR6, c[0x0][0x3a8] ;  /* 0x00007500ff0677ac */ /* 0x000ea20008000800 */
[----:B------:R-:W3:Y:S01]  /*0070*/  S2R R19, SR_TID.Y ;  /* 0x0000000000137919 */ /* 0x000ee20000002200 */
[----:B------:R-:W-:Y:S01]  /*0080*/  UMOV UR4, 0x400 ;  /* 0x0000040000047882 */ /* 0x000fe20000000000 */
[----:B------:R-:W4:Y:S04]  /*0090*/  LDCU.64 UR10, c[0x0][0x358] ;  /* 0x00006b00ff0a77ac */ /* 0x000f280008000a00 */
[----:B------:R-:W5:Y:S08]  /*00a0*/  LDC R13, c[0x0][0x398] ;  /* 0x0000e600ff0d7b82 */ /* 0x000f700000000800 */
[----:B------:R-:W2:Y:S01]  /*00b0*/  S2UR UR12, SR_CTAID.X ;  /* 0x00000000000c79c3 */ /* 0x000ea20000002500 */
[----:B-1----:R-:W-:-:S06]  /*00c0*/  ULEA UR4, UR5, UR4, 0x18 ;  /* 0x0000000405047291 */ /* 0x002fcc000f8ec0ff */
[C---:B0-----:R-:W-:Y:S02]  /*00d0*/  LEA R14, R18.reuse, UR4, 0x2 ;  /* 0x00000004120e7c11 */ /* 0x041fe4000f8e10ff */
[----:B-----5:R-:W-:Y:S01]  /*00e0*/  LEA R16, R13, 0x20, 0x5 ;  /* 0x000000200d107811 */ /* 0x020fe200078e28ff */
[--C-:B---3--:R-:W-:Y:S01]  /*00f0*/  IMAD R12, R19, 0x21, R18.reuse ;  /* 0x00000021130c7824 */ /* 0x108fe200078e0212 */
[----:B------:R-:W-:Y:S01]  /*0100*/  SHF.L.U32 R15, R13, 0x3, RZ ;  /* 0x000000030d0f7819 */ /* 0x000fe200000006ff */
[C-C-:B--2---:R-:W-:Y:S01]  /*0110*/  IMAD R17, R19.reuse, UR6, R18.reuse ;  /* 0x0000000613117c24 */ /* 0x144fe2000f8e0212 */
[----:B------:R-:W-:Y:S01]  /*0120*/  LEA R11, R18, R14, 0x7 ;  /* 0x0000000e120b7211 */ /* 0x000fe200078e38ff */
[----:B------:R-:W-:Y:S01]  /*0130*/  IMAD R13, R19, R13, R18 ;  /* 0x0000000d130d7224 */ /* 0x000fe200078e0212 */
[----:B------:R-:W-:Y:S01]  /*0140*/  LEA R12, R12, UR4, 0x2 ;  /* 0x000000040c0c7c11 */ /* 0x000fe2000f8e10ff */
[----:B----4-:R-:W-:-:S06]  /*0150*/  UMOV UR4, URZ ;  /* 0x000000ff00047c82 */ /* 0x010fcc0008000000 */
.L_x_12:
[----:B------:R-:W0:Y:S01]  /*0160*/  LDCU UR6, c[0x0][0x384] ;  /* 0x00007080ff0677ac */ /* 0x000e220008000800 */
[----:B------:R-:W-:Y:S01]  /*0170*/  ULEA UR5, UR12, UR4, 0x3 ;  /* 0x000000040c057291 */ /* 0x000fe2000f8e18ff */
[----:B0-----:R-:W-:-:S05]  /*0180*/  IMAD.U32 R6, RZ, RZ, UR6 ;  /* 0x00000006ff067e24 */ /* 0x001fca000f8e00ff */
[----:B------:R-:W-:-:S13]  /*0190*/  ISETP.LE.U32.AND P0, PT, R6, UR5, PT ;  /* 0x0000000506007c0c */ /* 0x000fda000bf03070 */
[----:B-1---5:R-:W-:Y:S05]  /*01a0*/  @P0 EXIT ;  /* 0x000000000000094d */ /* 0x022fea0003800000 */
[----:B------:R-:W0:Y:S02]  /*01b0*/  LDCU.64 UR8, c[0x0][0x3a8] ;  /* 0x00007500ff0877ac */ /* 0x000e240008000a00 */
[----:B0-----:R-:W-:-:S09]  /*01c0*/  UISETP.GE.AND UP0, UPT, UR9, 0x1, UPT ;  /* 0x000000010900788c */ /* 0x001fd2000bf06270 */
[----:B------:R-:W-:Y:S05]  /*01d0*/  BRA.U !UP0, `(.L_x_4) ;  /* 0x0000001508707547 */ /* 0x000fea000b800000 */
[----:B------:R-:W0:Y:S01]  /*01e0*/  LDCU.64 UR6, c[0x0][0x3a0] ;  /* 0x00007400ff0677ac */ /* 0x000e220008000a00 */
[----:B------:R-:W1:Y:S01]  /*01f0*/  LDCU UR9, c[0x0][0x3ac] ;  /* 0x00007580ff0977ac */ /* 0x000e620008000800 */
[----:B------:R-:W-:-:S04]  /*0200*/  UIMAD UR8, UR5, UR8, URZ ;  /* 0x00000008050872a4 */ /* 0x000fc8000f8e02ff */
[----:B0-----:R-:W-:-:S04]  /*0210*/  ULEA UR5, UP0, UR8, UR6, 0x2 ;  /* 0x0000000608057291 */ /* 0x001fc8000f8010ff */
[----:B------:R-:W-:Y:S01]  /*0220*/  ULEA.HI.X UR6, UR8, UR7, URZ, 0x2, UP0 ;  /* 0x0000000708067291 */ /* 0x000fe200080f14ff */
[----:B-1----:R-:W-:Y:S01]  /*0230*/  MOV R10, UR9 ;  /* 0x00000009000a7c02 */ /* 0x002fe20008000f00 */
[----:B------:R-:W-:-:S04]  /*0240*/  IMAD.U32 R2, RZ, RZ, UR5 ;  /* 0x00000005ff027e24 */ /* 0x000fc8000f8e00ff */
[----:B------:R-:W-:-:S07]  /*0250*/  MOV R3, UR6 ;  /* 0x0000000600037c02 */ /* 0x000fce0008000f00 */
.L_x_11:
[----:B------:R-:W0:Y:S01]  /*0260*/  LDC.64 R20, c[0x0][0x390] ;  /* 0x0000e400ff147b82 */ /* 0x000e220000000a00 */
[----:B------:R-:W-:Y:S01]  /*0270*/  IADD3 R4, PT, PT, R10, -0x1, RZ ;  /* 0xffffffff0a047810 */ /* 0x000fe20007ffe0ff */
[----:B-1----:R-:W1:Y:S04]  /*0280*/  LDCU UR5, c[0x0][0x384] ;  /* 0x00007080ff0577ac */ /* 0x002e680008000800 */
[----:B------:R-:W-:Y:S02]  /*0290*/  IMAD R24, R16, R4, R13 ;  /* 0x0000000410187224 */ /* 0x000fe400078e020d */
[----:B------:R-:W2:Y:S02]  /*02a0*/  LDC R5, c[0x0][0x398] ;  /* 0x0000e600ff057b82 */ /* 0x000ea40000000800 */
[----:B------:R-:W-:-:S05]  /*02b0*/  IMAD.IADD R0, R15, 0x1, R24 ;  /* 0x000000010f007824 */ /* 0x000fca00078e0218 */
[----:B------:R-:W-:Y:S01]  /*02c0*/  IADD3 R7, PT, PT, R15, R0, RZ ;  /* 0x000000000f077210 */ /* 0x000fe20007ffe0ff */
[----:B0-----:R-:W-:-:S04]  /*02d0*/  IMAD.WIDE R24, R24, 0x4, R20 ;  /* 0x0000000418187825 */ /* 0x001fc800078e0214 */
[----:B------:R-:W-:Y:S01]  /*02e0*/  IMAD.WIDE R6, R7, 0x4, R20 ;  /* 0x0000000407067825 */ /* 0x000fe200078e0214 */
[----:B--2---:R-:W-:-:S03]  /*02f0*/  LEA R23, R5, R0, 0x4 ;  /* 0x0000000005177211 */ /* 0x004fc600078e20ff */
[----:B------:R-:W-:Y:S02]  /*0300*/  IMAD.WIDE R8, R15, 0x4, R24 ;  /* 0x000000040f087825 */ /* 0x000fe400078e0218 */
[----:B------:R-:W2:Y:S02]  /*0310*/  LDG.E.CONSTANT R7, desc[UR10][R6.64] ;  /* 0x0000000a06077981 */ /* 0x000ea4000c1e9900 */
[----:B------:R-:W-:Y:S02]  /*0320*/  IMAD.WIDE R20, R23, 0x4, R20 ;  /* 0x0000000417147825 */ /* 0x000fe400078e0214 */
[----:B------:R-:W3:Y:S04]  /*0330*/  LDG.E.CONSTANT R25, desc[UR10][R24.64] ;  /* 0x0000000a18197981 */ /* 0x000ee8000c1e9900 */
[----:B------:R-:W4:Y:S04]  /*0340*/  LDG.E.CONSTANT R9, desc[UR10][R8.64] ;  /* 0x0000000a08097981 */ /* 0x000f28000c1e9900 */
[----:B------:R-:W4:Y:S01]  /*0350*/  LDG.E.CONSTANT R21, desc[UR10][R20.64] ;  /* 0x0000000a14157981 */ /* 0x000f22000c1e9900 */
[----:B------:R-:W-:-:S06]  /*0360*/  ULEA UR6, UR12, UR4, 0x3 ;  /* 0x000000040c067291 */ /* 0x000fcc000f8e18ff */
[----:B------:R-:W-:Y:S01]  /*0370*/  VIADD R0, R19, UR6 ;  /* 0x0000000613007c36 */ /* 0x000fe20008000000 */
[----:B------:R-:W-:-:S04]  /*0380*/  LEA R27, R4, R17, 0x5 ;  /* 0x00000011041b7211 */ /* 0x000fc800078e28ff */
[----:B-1----:R-:W-:Y:S01]  /*0390*/  ISETP.GE.U32.AND P1, PT, R0, UR5, PT ;  /* 0x0000000500007c0c */ /* 0x002fe2000bf26070 */
[----:B------:R-:W-:-:S04]  /*03a0*/  IMAD.WIDE R26, R27, 0x4, R2 ;  /* 0x000000041b1a7825 */ /* 0x000fc800078e0202 */
[----:B------:R-:W-:-:S08]  /*03b0*/  HFMA2 R0, -RZ, RZ, 0, 0 ;  /* 0x00000000ff007431 */ /* 0x000fd000000001ff */
[----:B-----5:R0:W5:Y:S04]  /*03c0*/  @!P1 LDG.E R22, desc[UR10][R26.64] ;  /* 0x0000000a1a169981 */ /* 0x020168000c1e1900 */
[----:B--2---:R0:W-:Y:S04]  /*03d0*/  STS [R12+0x840], R7 ;  /* 0x000840070c007388 */ /* 0x0041e80000000800 */
[----:B---3--:R0:W-:Y:S04]  /*03e0*/  STS [R12], R25 ;  /* 0x000000190c007388 */ /* 0x0081e80000000800 */
[----:B----4-:R0:W-:Y:S04]  /*03f0*/  STS [R12+0x420], R9 ;  /* 0x000420090c007388 */ /* 0x0101e80000000800 */
[----:B------:R0:W-:Y:S01]  /*0400*/  STS [R12+0xc60], R21 ;  /* 0x000c60150c007388 */ /* 0x0001e20000000800 */
[----:B------:R-:W-:Y:S06]  /*0410*/  BAR.SYNC.DEFER_BLOCKING 0x0 ;  /* 0x0000000000007b1d */ /* 0x000fec0000010000 */
[----:B------:R-:W-:Y:S05]  /*0420*/  @P1 BRA `(.L_x_5) ;  /* 0x0000000800841947 */ /* 0x000fea0003800000 */
[----:B------:R-:W-:Y:S01]  /*0430*/  UMOV UR5, 0xffffffff ;  /* 0xffffffff00057882 */ /* 0x000fe20000000000 */
[----:B------:R-:W-:Y:S02]  /*0440*/  ISETP.GE.U32.AND P6, PT, R18, 0x1f, PT ;  /* 0x0000001f1200780c */ /* 0x000fe40003fc6070 */
[----:B------:R-:W-:Y:S11]  /*0450*/  BRA.DIV UR5, `(.L_x_6) ;  /* 0x0000001205e47947 */ /* 0x000ff6000b800000 */
[C---:B------:R-:W-:Y:S01]  /*0460*/  ISETP.GE.U32.AND P0, PT, R18.reuse, 0x1e, PT ;  /* 0x0000001e1200780c */ /* 0x040fe20003f06070 */
[----:B0-----:R-:W-:Y:S01]  /*0470*/  @P6 LDS R9, [R14+0xffc] ;  /* 0x000ffc000e096984 */ /* 0x001fe20000000800 */
[C---:B------:R-:W-:Y:S02]  /*0480*/  ISETP.GE.U32.AND P2, PT, R18.reuse, 0x1d, PT ;  /* 0x0000001d1200780c */ /* 0x040fe40003f46070 */
[C---:B------:R-:W-:Y:S01]  /*0490*/  ISETP.GE.U32.AND P3, PT, R18.reuse, 0x1c, PT ;  /* 0x0000001c1200780c */ /* 0x040fe20003f66070 */
[----:B-----5:R-:W0:Y:S01]  /*04a0*/  SHFL.IDX PT, R0, R22, 0x1f, 0x1f ;  /* 0x03e01f0016007f89 */ /* 0x020e2200000e0000 */
[C---:B------:R-:W-:Y:S02]  /*04b0*/  ISETP.GE.U32.AND P4, PT, R18.reuse, 0x1b, PT ;  /* 0x0000001b1200780c */ /* 0x040fe40003f86070 */
[----:B------:R-:W-:Y:S01]  /*04c0*/  ISETP.GE.U32.AND P5, PT, R18, 0x1a, PT ;  /* 0x0000001a1200780c */ /* 0x000fe20003fa6070 */
[----:B------:R-:W-:Y:S04]  /*04d0*/  SHFL.IDX PT, R21, R22, 0x1e, 0x1f ;  /* 0x03c01f0016157f89 */ /* 0x000fe800000e0000 */
[----:B------:R-:W1:Y:S04]  /*04e0*/  @P0 LDS R23, [R14+0xf78] ;  /* 0x000f78000e170984 */ /* 0x000e680000000800 */
[----:B------:R-:W-:Y:S04]  /*04f0*/  @P2 LDS R24, [R14+0xef4] ;  /* 0x000ef4000e182984 */ /* 0x000fe80000000800 */
[----:B------:R-:W-:Y:S04]  /*0500*/  @P3 LDS R26, [R14+0xe70] ;  /* 0x000e70000e1a3984 */ /* 0x000fe80000000800 */
[----:B------:R-:W2:Y:S04]  /*0510*/  SHFL.IDX PT, R25, R22, 0x1d, 0x1f ;  /* 0x03a01f0016197f89 */ /* 0x000ea800000e0000 */
[----:B------:R-:W3:Y:S04]  /*0520*/  SHFL.IDX PT, R27, R22, 0x1c, 0x1f ;  /* 0x03801f00161b7f89 */ /* 0x000ee800000e0000 */
[----:B------:R-:W-:Y:S04]  /*0530*/  SHFL.IDX PT, R29, R22, 0x1a, 0x1f ;  /* 0x03401f00161d7f89 */ /* 0x000fe800000e0000 */
[----:B------:R-:W-:Y:S01]  /*0540*/  SHFL.IDX PT, R31, R22, 0x18, 0x1f ;  /* 0x03001f00161f7f89 */ /* 0x000fe200000e0000 */
[----:B0-----:R-:W-:Y:S01]  /*0550*/  @P6 FFMA R8, R0, R9, RZ ;  /* 0x0000000900086223 */ /* 0x001fe200000000ff */
[----:B------:R-:W-:-:S02]  /*0560*/  IMAD.MOV.U32 R0, RZ, RZ, RZ ;  /* 0x000000ffff007224 */ /* 0x000fc400078e00ff */
[----:B------:R-:W-:Y:S02]  /*0570*/  @P4 LDS R9, [R14+0xdec] ;  /* 0x000dec000e094984 */ /* 0x000fe40000000800 */
[----:B------:R-:W-:Y:S02]  /*0580*/  @P6 MOV R0, R8 ;  /* 0x0000000800006202 */ /* 0x000fe40000000f00 */
[----:B------:R-:W-:Y:S01]  /*0590*/  ISETP.GE.U32.AND P6, PT, R18, 0x19, PT ;  /* 0x000000191200780c */ /* 0x000fe20003fc6070 */
[----:B------:R-:W0:Y:S02]  /*05a0*/  SHFL.IDX PT, R8, R22, 0x1b, 0x1f ;  /* 0x03601f0016087f89 */ /* 0x000e2400000e0000 */
[----:B-1----:R-:W-:Y:S02]  /*05b0*/  @P0 FFMA R23, R21, R23, R0 ;  /* 0x0000001715170223 */ /* 0x002fe40000000000 */
[----:B------:R-:W1:Y:S03]  /*05c0*/  @P5 LDS R21, [R14+0xd68] ;  /* 0x000d68000e155984 */ /* 0x000e660000000800 */
[----:B------:R-:W-:-:S02]  /*05d0*/  @P0 MOV R0, R23 ;  /* 0x0000001700000202 */ /* 0x000fc40000000f00 */
[----:B------:R-:W-:-:S03]  /*05e0*/  ISETP.GE.U32.AND P0, PT, R18, 0x18, PT ;  /* 0x000000181200780c */ /* 0x000fc60003f06070 */
[----:B------:R-:W-:Y:S01]  /*05f0*/  @P6 LDS R23, [R14+0xce4] ;  /* 0x000ce4000e176984 */ /* 0x000fe20000000800 */
[----:B--2---:R-:W-:-:S04]  /*0600*/  @P2 FFMA R24, R25, R24, R0 ;  /* 0x0000001819182223 */ /* 0x004fc80000000000 */
[----:B------:R-:W-:Y:S01]  /*0610*/  @P2 IMAD.MOV.U32 R0, RZ, RZ, R24 ;  /* 0x000000ffff002224 */ /* 0x000fe200078e0018 */
[----:B------:R-:W-:-:S03]  /*0620*/  ISETP.GE.U32.AND P2, PT, R18, 0x17, PT ;  /* 0x000000171200780c */ /* 0x000fc60003f46070 */
[----:B---3--:R-:W-:Y:S01]  /*0630*/  @P3 FFMA R26, R27, R26, R0 ;  /* 0x0000001a1b1a3223 */ /* 0x008fe20000000000 */
[----:B------:R-:W-:Y:S04]  /*0640*/  @P0 LDS R25, [R14+0xc60] ;  /* 0x000c60000e190984 */ /* 0x000fe80000000800 */
[----:B------:R-:W-:Y:S01]  /*0650*/  @P3 MOV R0, R26 ;  /* 0x0000001a00003202 */ /* 0x000fe20000000f00 */
[----:B------:R-:W2:Y:S01]  /*0660*/  SHFL.IDX PT, R27, R22, 0x19, 0x1f ;  /* 0x03201f00161b7f89 */ /* 0x000ea200000e0000 */
[----:B------:R-:W-:-:S03]  /*0670*/  ISETP.GE.U32.AND P3, PT, R18, 0x16, PT ;  /* 0x000000161200780c */ /* 0x000fc60003f66070 */
[----:B0-----:R-:W-:Y:S02]  /*0680*/  @P4 FFMA R24, R8, R9, R0 ;  /* 0x0000000908184223 */ /* 0x001fe40000000000 */
[----:B------:R-:W-:Y:S03]  /*0690*/  @P2 LDS R9, [R14+0xbdc] ;  /* 0x000bdc000e092984 */ /* 0x000fe60000000800 */
[----:B------:R-:W-:Y:S01]  /*06a0*/  @P4 MOV R0, R24 ;  /* 0x0000001800004202 */ /* 0x000fe20000000f00 */
[----:B------:R-:W0:Y:S01]  /*06b0*/  SHFL.IDX PT, R8, R22, 0x17, 0x1f ;  /* 0x02e01f0016087f89 */ /* 0x000e2200000e0000 */
[----:B------:R-:W-:-:S03]  /*06c0*/  ISETP.GE.U32.AND P4, PT, R18, 0x15, PT ;  /* 0x000000151200780c */ /* 0x000fc60003f86070 */
[----:B-1----:R-:W-:Y:S02]  /*06d0*/  @P5 FFMA R29, R29, R21, R0 ;  /* 0x000000151d1d5223 */ /* 0x002fe40000000000 */
[----:B------:R-:W-:Y:S02]  /*06e0*/  @P3 LDS R21, [R14+0xb58] ;  /* 0x000b58000e153984 */ /* 0x000fe40000000800 */
[----:B------:R-:W-:Y:S01]  /*06f0*/  @P5 IMAD.MOV.U32 R0, RZ, RZ, R29 ;  /* 0x000000ffff005224 */ /* 0x000fe200078e001d */
[----:B------:R-:W-:Y:S01]  /*0700*/  ISETP.GE.U32.AND P5, PT, R18, 0x14, PT ;  /* 0x000000141200780c */ /* 0x000fe20003fa6070 */
[----:B------:R-:W-:Y:S02]  /*0710*/  SHFL.IDX PT, R29, R22, 0x15, 0x1f ;  /* 0x02a01f00161d7f89 */ /* 0x000fe400000e0000 */
[----:B--2---:R-:W-:Y:S02]  /*0720*/  @P6 FFMA R27, R27, R23, R0 ;  /* 0x000000171b1b6223 */ /* 0x004fe40000000000 */
[----:B------:R-:W-:Y:S03]  /*0730*/  @P4 LDS R23, [R14+0xad4] ;  /* 0x000ad4000e174984 */ /* 0x000fe60000000800 */
[----:B------:R-:W-:-:S02]  /*0740*/  @P6 MOV R0, R27 ;  /* 0x0000001b00006202 */ /* 0x000fc40000000f00 */
[----:B------:R-:W1:Y:S01]  /*0750*/  SHFL.IDX PT, R27, R22, 0x16, 0x1f ;  /* 0x02c01f00161b7f89 */ /* 0x000e6200000e0000 */
[C---:B------:R-:W-:Y:S02]  /*0760*/  ISETP.GE.U32.AND P6, PT, R18.reuse, 0x13, PT ;  /* 0x000000131200780c */ /* 0x040fe40003fc6070 */
[----:B------:R-:W-:Y:S02]  /*0770*/  @P0 FFMA R31, R31, R25, R0 ;  /* 0x000000191f1f0223 */ /* 0x000fe40000000000 */
[----:B------:R-:W-:Y:S03]  /*0780*/  @P5 LDS R25, [R14+0xa50] ;  /* 0x000a50000e195984 */ /* 0x000fe60000000800 */
[----:B------:R-:W-:Y:S02]  /*0790*/  @P0 MOV R0, R31 ;  /* 0x0000001f00000202 */ /* 0x000fe40000000f00 */
[----:B------:R-:W-:Y:S01]  /*07a0*/  ISETP.GE.U32.AND P0, PT, R18, 0x12, PT ;  /* 0x000000121200780c */ /* 0x000fe20003f06070 */
[----:B------:R-:W2:Y:S02]  /*07b0*/  SHFL.IDX PT, R31, R22, 0x14, 0x1f ;  /* 0x02801f00161f7f89 */ /* 0x000ea400000e0000 */
[----:B0-----:R-:W-:-:S02]  /*07c0*/  @P2 FFMA R24, R8, R9, R0 ;  /* 0x0000000908182223 */ /* 0x001fc40000000000 */
[----:B------:R-:W-:Y:S02]  /*07d0*/  @P6 LDS R9, [R14+0x9cc] ;  /* 0x0009cc000e096984 */ /* 0x000fe40000000800 */
[----:B------:R-:W-:Y:S01]  /*07e0*/  @P2 IMAD.MOV.U32 R0, RZ, RZ, R24 ;  /* 0x000000ffff002224 */ /* 0x000fe200078e0018 */
[----:B------:R-:W-:Y:S01]  /*07f0*/  ISETP.GE.U32.AND P2, PT, R18, 0x11, PT ;  /* 0x000000111200780c */ /* 0x000fe20003f46070 */
[----:B------:R-:W0:Y:S02]  /*0800*/  SHFL.IDX PT, R8, R22, 0x13, 0x1f ;  /* 0x02601f0016087f89 */ /* 0x000e2400000e0000 */
[----:B-1----:R-:W-:Y:S02]  /*0810*/  @P3 FFMA R27, R27, R21, R0 ;  /* 0x000000151b1b3223 */ /* 0x002fe40000000000 */
[----:B------:R-:W-:Y:S03]  /*0820*/  @P0 LDS R21, [R14+0x948] ;  /* 0x000948000e150984 */ /* 0x000fe60000000800 */
[----:B------:R-:W-:-:S02]  /*0830*/  @P3 MOV R0, R27 ;  /* 0x0000001b00003202 */ /* 0x000fc40000000f00 */
[C---:B------:R-:W-:Y:S01]  /*0840*/  ISETP.GE.U32.AND P3, PT, R18.reuse, 0x10, PT ;  /* 0x000000101200780c */ /* 0x040fe20003f66070 */
[----:B------:R-:W1:Y:S02]  /*0850*/  SHFL.IDX PT, R27, R22, 0x12, 0x1f ;  /* 0x02401f00161b7f89 */ /* 0x000e6400000e0000 */
[----:B------:R-:W-:Y:S02]  /*0860*/  @P4 FFMA R29, R29, R23, R0 ;  /* 0x000000171d1d4223 */ /* 0x000fe40000000000 */
[----:B------:R-:W-:Y:S03]  /*0870*/  @P2 LDS R23, [R14+0x8c4] ;  /* 0x0008c4000e172984 */ /* 0x000fe60000000800 */
[----:B------:R-:W-:Y:S02]  /*0880*/  @P4 MOV R0, R29 ;  /* 0x0000001d00004202 */ /* 0x000fe40000000f00 */
[----:B------:R-:W-:Y:S01]  /*0890*/  ISETP.GE.U32.AND P4, PT, R18, 0xf, PT ;  /* 0x0000000f1200780c */ /* 0x000fe20003f86070 */
[----:B------:R-:W3:Y:S02]  /*08a0*/  SHFL.IDX PT, R29, R22, 0x11, 0x1f ;  /* 0x02201f00161d7f89 */ /* 0x000ee400000e0000 */
[----:B--2---:R-:W-:-:S02]  /*08b0*/  @P5 FFMA R31, R31, R25, R0 ;  /* 0x000000191f1f5223 */ /* 0x004fc40000000000 */
[----:B------:R-:W-:Y:S02]  /*08c0*/  @P3 LDS R25, [R14+0x840] ;  /* 0x000840000e193984 */ /* 0x000fe40000000800 */
[----:B------:R-:W-:Y:S01]  /*08d0*/  @P5 IMAD.MOV.U32 R0, RZ, RZ, R31 ;  /* 0x000000ffff005224 */ /* 0x000fe200078e001f */
[----:B------:R-:W-:Y:S01]  /*08e0*/  ISETP.GE.U32.AND P5, PT, R18, 0xe, PT ;  /* 0x0000000e1200780c */ /* 0x000fe20003fa6070 */
[----:B------:R-:W2:Y:S02]  /*08f0*/  SHFL.IDX PT, R31, R22, 0x10, 0x1f ;  /* 0x02001f00161f7f89 */ /* 0x000ea400000e0000 */
[----:B0-----:R-:W-:Y:S02]  /*0900*/  @P6 FFMA R24, R8, R9, R0 ;  /* 0x0000000908186223 */ /* 0x001fe40000000000 */
[----:B------:R-:W-:Y:S03]  /*0910*/  @P4 LDS R9, [R14+0x7bc] ;  /* 0x0007bc000e094984 */ /* 0x000fe60000000800 */
[----:B------:R-:W-:Y:S01]  /*0920*/  @P6 MOV R0, R24 ;  /* 0x0000001800006202 */ /* 0x000fe20000000f00 */
[----:B------:R-:W0:Y:S01]  /*0930*/  SHFL.IDX PT, R8, R22, 0xf, 0x1f ;  /* 0x01e01f0016087f89 */ /* 0x000e2200000e0000 */
[----:B------:R-:W-:-:S03]  /*0940*/  ISETP.GE.U32.AND P6, PT, R18, 0xd, PT ;  /* 0x0000000d1200780c */ /* 0x000fc60003fc6070 */
[----:B-1----:R-:W-:Y:S02]  /*0950*/  @P0 FFMA R27, R27, R21, R0 ;  /* 0x000000151b1b0223 */ /* 0x002fe40000000000 */
[----:B------:R-:W-:Y:S03]  /*0960*/  @P5 LDS R21, [R14+0x738] ;  /* 0x000738000e155984 */ /* 0x000fe60000000800 */
[----:B------:R-:W-:Y:S02]  /*0970*/  @P0 MOV R0, R27 ;  /* 0x0000001b00000202 */ /* 0x000fe40000000f00 */
[----:B------:R-:W-:Y:S01]  /*0980*/  ISETP.GE.U32.AND P0, PT, R18, 0xc, PT ;  /* 0x0000000c1200780c */ /* 0x000fe20003f06070 */
[----:B------:R-:W1:Y:S02]  /*0990*/  SHFL.IDX PT, R27, R22, 0xe, 0x1f ;  /* 0x01c01f00161b7f89 */ /* 0x000e6400000e0000 */
[----:B---3--:R-:W-:-:S02]  /*09a0*/  @P2 FFMA R29, R29, R23, R0 ;  /* 0x000000171d1d2223 */ /* 0x008fc40000000000 */
[----:B------:R-:W-:Y:S02]  /*09b0*/  @P6 LDS R23, [R14+0x6b4] ;  /* 0x0006b4000e176984 */ /* 0x000fe40000000800 */
[----:B------:R-:W-:Y:S01]  /*09c0*/  @P2 IMAD.MOV.U32 R0, RZ, RZ, R29 ;  /* 0x000000ffff002224 */ /* 0x000fe200078e001d */
[----:B------:R-:W-:Y:S01]  /*09d0*/  ISETP.GE.U32.AND P2, PT, R18, 0xb, PT ;  /* 0x0000000b1200780c */ /* 0x000fe20003f46070 */
[----:B------:R-:W3:Y:S02]  /*09e0*/  SHFL.IDX PT, R29, R22, 0xd, 0x1f ;  /* 0x01a01f00161d7f89 */ /* 0x000ee400000e0000 */
[----:B--2---:R-:W-:Y:S02]  /*09f0*/  @P3 FFMA R31, R31, R25, R0 ;  /* 0x000000191f1f3223 */ /* 0x004fe40000000000 */
[----:B------:R-:W-:Y:S03]  /*0a00*/  @P0 LDS R25, [R14+0x630] ;  /* 0x000630000e190984 */ /* 0x000fe60000000800 */
[----:B------:R-:W-:-:S02]  /*0a10*/  @P3 MOV R0, R31 ;  /* 0x0000001f00003202 */ /* 0x000fc40000000f00 */
        /* <DEDUP_REMOVED lines=11> */
[----:B------:R-:W1:Y:S02]  /*0ad0*/  SHFL.IDX PT, R27, R22, 0xa, 0x1f ;  /* 0x01401f00161b7f89 */ /* 0x000e6400000e0000 */
[----:B---3--:R-:W-:Y:S02]  /*0ae0*/  @P6 FFMA R29, R29, R23, R0 ;  /* 0x000000171d1d6223 */ /* 0x008fe40000000000 */
[----:B------:R-:W-:Y:S03]  /*0af0*/  @P4 LDS R23, [R14+0x4a4] ;  /* 0x0004a4000e174984 */ /* 0x000fe60000000800 */
[----:B------:R-:W-:-:S02]  /*0b00*/  @P6 MOV R0, R29 ;  /* 0x0000001d00006202 */ /* 0x000fc40000000f00 */
[C---:B------:R-:W-:Y:S01]  /*0b10*/  ISETP.GE.U32.AND P6, PT, R18.reuse, 0x7, PT ;  /* 0x000000071200780c */ /* 0x040fe20003fc6070 */
[----:B------:R-:W3:Y:S02]  /*0b20*/  SHFL.IDX PT, R29, R22, 0x9, 0x1f ;  /* 0x01201f00161d7f89 */ /* 0x000ee400000e0000 */
[----:B--2---:R-:W-:Y:S02]  /*0b30*/  @P0 FFMA R31, R31, R25, R0 ;  /* 0x000000191f1f0223 */ /* 0x004fe40000000000 */
        /* <DEDUP_REMOVED lines=14> */
[----:B---3--:R-:W-:Y:S02]  /*0c20*/  @P4 FFMA R29, R29, R23, R0 ;  /* 0x000000171d1d4223 */ /* 0x008fe40000000000 */
[----:B------:R-:W-:Y:S03]  /*0c30*/  @P2 LDS R23, [R14+0x294] ;  /* 0x000294000e172984 */ /* 0x000fe60000000800 */
[----:B------:R-:W-:Y:S02]  /*0c40*/  @P4 MOV R0, R29 ;  /* 0x0000001d00004202 */ /* 0x000fe40000000f00 */
[----:B------:R-:W-:Y:S01]  /*0c50*/  ISETP.GE.U32.AND P4, PT, R18, 0x3, PT ;  /* 0x000000031200780c */ /* 0x000fe20003f86070 */
[----:B------:R-:W3:Y:S02]  /*0c60*/  SHFL.IDX PT, R29, R22, 0x5, 0x1f ;  /* 0x00a01f00161d7f89 */ /* 0x000ee400000e0000 */
[----:B--2---:R-:W-:-:S02]  /*0c70*/  @P5 FFMA R31, R31, R25, R0 ;  /* 0x000000191f1f5223 */ /* 0x004fc40000000000 */
[----:B------:R-:W-:Y:S02]  /*0c80*/  @P3 LDS R25, [R14+0x210] ;  /* 0x000210000e193984 */ /* 0x000fe40000000800 */
[----:B------:R-:W-:Y:S01]  /*0c90*/  @P5 IMAD.MOV.U32 R0, RZ, RZ, R31 ;  /* 0x000000ffff005224 */ /* 0x000fe200078e001f */
[----:B------:R-:W-:-:S03]  /*0ca0*/  ISETP.GE.U32.AND P5, PT, R18, 0x2, PT ;  /* 0x000000021200780c */ /* 0x000fc60003fa6070 */
[----:B0-----:R-:W-:Y:S02]  /*0cb0*/  @P6 FFMA R9, R8, R9, R0 ;  /* 0x0000000908096223 */ /* 0x001fe40000000000 */
[----:B------:R-:W-:Y:S03]  /*0cc0*/  @P4 LDS R20, [R14+0x18c] ;  /* 0x00018c000e144984 */ /* 0x000fe60000000800 */
[----:B------:R-:W-:Y:S01]  /*0cd0*/  @P6 MOV R0, R9 ;  /* 0x0000000900006202 */ /* 0x000fe20000000f00 */
[----:B------:R-:W-:Y:S01]  /*0ce0*/  SHFL.IDX PT, R8, R22, RZ, 0x1f ;  /* 0x00001fff16087589 */ /* 0x000fe200000e0000 */
[----:B------:R-:W-:-:S03]  /*0cf0*/  ISETP.NE.AND P6, PT, R18, RZ, PT ;  /* 0x000000ff1200720c */ /* 0x000fc60003fc5270 */
[----:B------:R-:W0:Y:S01]  /*0d00*/  SHFL.IDX PT, R9, R22, 0x4, 0x1f ;  /* 0x00801f0016097f89 */ /* 0x000e2200000e0000 */
[----:B-1----:R-:W-:-:S03]  /*0d10*/  @P0 FFMA R21, R27, R21, R0 ;  /* 0x000000151b150223 */ /* 0x002fc60000000000 */
[----:B------:R-:W-:Y:S02]  /*0d20*/  @P5 LDS R24, [R14+0x108] ;  /* 0x000108000e185984 */ /* 0x000fe40000000800 */
[----:B------:R-:W-:Y:S02]  /*0d30*/  @P0 MOV R0, R21 ;  /* 0x0000001500000202 */ /* 0x000fe40000000f00 */
[----:B------:R-:W1:Y:S03]  /*0d40*/  SHFL.IDX PT, R21, R22, 0x3, 0x1f ;  /* 0x00601f0016157f89 */ /* 0x000e6600000e0000 */
[----:B---3--:R-:W-:Y:S01]  /*0d50*/  @P2 FFMA R23, R29, R23, R0 ;  /* 0x000000171d172223 */ /* 0x008fe20000000000 */
[----:B------:R-:W-:Y:S03]  /*0d60*/  @P6 LDS R26, [R14+0x84] ;  /* 0x000084000e1a6984 */ /* 0x000fe60000000800 */
[----:B------:R-:W-:-:S02]  /*0d70*/  @P2 IMAD.MOV.U32 R0, RZ, RZ, R23 ;  /* 0x000000ffff002224 */ /* 0x000fc400078e0017 */
[----:B------:R-:W2:Y:S02]  /*0d80*/  SHFL.IDX PT, R23, R22, 0x2, 0x1f ;  /* 0x00401f0016177f89 */ /* 0x000ea400000e0000 */
[----:B0-----:R-:W-:-:S05]  /*0d90*/  @P3 FFMA R9, R9, R25, R0 ;  /* 0x0000001909093223 */ /* 0x001fca0000000000 */
[----:B------:R-:W-:Y:S02]  /*0da0*/  @P3 MOV R0, R9 ;  /* 0x0000000900003202 */ /* 0x000fe40000000f00 */
[----:B------:R-:W0:Y:S03]  /*0db0*/  SHFL.IDX PT, R9, R22, 0x1, 0x1f ;  /* 0x00201f0016097f89 */ /* 0x000e2600000e0000 */
[----:B-1----:R-:W-:-:S05]  /*0dc0*/  @P4 FFMA R20, R21, R20, R0 ;  /* 0x0000001415144223 */ /* 0x002fca0000000000 */
[----:B------:R-:W-:-:S05]  /*0dd0*/  @P4 MOV R0, R20 ;  /* 0x0000001400004202 */ /* 0x000fca0000000f00 */
[----:B--2---:R-:W-:-:S04]  /*0de0*/  @P5 FFMA R23, R23, R24, R0 ;  /* 0x0000001817175223 */ /* 0x004fc80000000000 */
[----:B------:R-:W-:-:S04]  /*0df0*/  @P5 IMAD.MOV.U32 R0, RZ, RZ, R23 ;  /* 0x000000ffff005224 */ /* 0x000fc800078e0017 */
[----:B0-----:R-:W-:-:S05]  /*0e00*/  @P6 FFMA R9, R9, R26, R0 ;  /* 0x0000001a09096223 */ /* 0x001fca0000000000 */
[----:B------:R-:W-:-:S07]  /*0e10*/  @P6 MOV R0, R9 ;  /* 0x0000000900006202 */ /* 0x000fce0000000f00 */
.L_x_45:
[----:B------:R-:W0:Y:S02]  /*0e20*/  LDS R7, [R14] ;  /* 0x000000000e077984 */ /* 0x000e240000000800 */
[----:B0-----:R-:W-:-:S07]  /*0e30*/  FFMA R0, R8, R7, R0 ;  /* 0x0000000708007223 */ /* 0x001fce0000000000 */
.L_x_5:
[----:B------:R-:W-:Y:S01]  /*0e40*/  ISETP.GE.U32.AND P0, PT, R10, 0x2, PT ;  /* 0x000000020a00780c */ /* 0x000fe20003f06070 */
[----:B------:R-:W-:Y:S05]  /*0e50*/  WARPSYNC.ALL ;  /* 0x0000000000007948 */ /* 0x000fea0003800000 */
[----:B------:R-:W-:Y:S07]  /*0e60*/  BAR.SYNC.DEFER_BLOCKING 0x0 ;  /* 0x0000000000007b1d */ /* 0x000fee0000010000 */
[----:B------:R-:W-:Y:S05]  /*0e70*/  @!P0 BRA `(.L_x_7) ;  /* 0x0000000800148947 */ /* 0x000fea0003800000 */
[----:B------:R-:W-:Y:S01]  /*0e80*/  LEA R4, R10, R19, 0x5 ;  /* 0x000000130a047211 */ /* 0x000fe200078e28ff */
[----:B------:R-:W-:Y:S01]  /*0e90*/  IMAD.MOV R24, RZ, RZ, -R10 ;  /* 0x000000ffff187224 */ /* 0x000fe200078e0a0a */
[----:B------:R-:W-:Y:S02]  /*0ea0*/  MOV R29, R17 ;  /* 0x00000011001d7202 */ /* 0x000fe40000000f00 */
[C---:B------:R-:W-:Y:S01]  /*0eb0*/  IADD3 R23, PT, PT, R4.reuse, -0x8, RZ ;  /* 0xfffffff804177810 */ /* 0x040fe20007ffe0ff */
[C---:B0-----:R-:W-:Y:S01]  /*0ec0*/  VIADD R25, R4.reuse, 0xffffffe0 ;  /* 0xffffffe004197836 */ /* 0x041fe20000000000 */
[----:B------:R-:W-:-:S03]  /*0ed0*/  IADD3 R4, PT, PT, R4, -0x10, RZ ;  /* 0xfffffff004047810 */ /* 0x000fc60007ffe0ff */
[-CC-:B------:R-:W-:Y:S02]  /*0ee0*/  IMAD R25, R25, R5.reuse, R18.reuse ;  /* 0x0000000519197224 */ /* 0x180fe400078e0212 */
[-CC-:B------:R-:W-:Y:S02]  /*0ef0*/  IMAD R23, R23, R5.reuse, R18.reuse ;  /* 0x0000000517177224 */ /* 0x180fe400078e0212 */
[----:B------:R-:W-:-:S07]  /*0f00*/  IMAD R31, R4, R5, R18 ;  /* 0x00000005041f7224 */ /* 0x000fce00078e0212 */
.L_x_10:
[----:B0-----:R-:W0:Y:S02]  /*0f10*/  LDC.64 R8, c[0x0][0x390] ;  /* 0x0000e400ff087b82 */ /* 0x001e240000000a00 */
[----:B0-----:R-:W-:-:S04]  /*0f20*/  IMAD.WIDE R4, R25, 0x4, R8 ;  /* 0x0000000419047825 */ /* 0x001fc800078e0208 */
[----:B------:R-:W-:-:S04]  /*0f30*/  IMAD.WIDE R6, R31, 0x4, R8 ;  /* 0x000000041f067825 */ /* 0x000fc800078e0208 */
[----:B------:R-:W-:Y:S02]  /*0f40*/  IMAD.WIDE R8, R23, 0x4, R8 ;  /* 0x0000000417087825 */ /* 0x000fe400078e0208 */
[----:B------:R-:W2:Y:S02]  /*0f50*/  LDG.E.CONSTANT R7, desc[UR10][R6.64] ;  /* 0x0000000a06077981 */ /* 0x000ea4000c1e9900 */
[----:B------:R-:W-:Y:S02]  /*0f60*/  IMAD.WIDE R20, R15, 0x4, R4 ;  /* 0x000000040f147825 */ /* 0x000fe400078e0204 */
[----:B------:R-:W3:Y:S04]  /*0f70*/  LDG.E.CONSTANT R9, desc[UR10][R8.64] ;  /* 0x0000000a08097981 */ /* 0x000ee8000c1e9900 */
[----:B------:R-:W4:Y:S04]  /*0f80*/  LDG.E.CONSTANT R5, desc[UR10][R4.64] ;  /* 0x0000000a04057981 */ /* 0x000f28000c1e9900 */
[----:B------:R-:W4:Y:S01]  /*0f90*/  LDG.E.CONSTANT R21, desc[UR10][R20.64] ;  /* 0x0000000a14157981 */ /* 0x000f22000c1e9900 */
[----:B------:R-:W-:-:S05]  /*0fa0*/  @!P1 IMAD.WIDE R26, R29, 0x4, R2 ;  /* 0x000000041d1a9825 */ /* 0x000fca00078e0202 */
[----:B-1---5:R0:W5:Y:S04]  /*0fb0*/  @!P1 LDG.E R22, desc[UR10][R26.64] ;  /* 0x0000000a1a169981 */ /* 0x022168000c1e1900 */
[----:B--2---:R0:W-:Y:S04]  /*0fc0*/  STS [R12+0x840], R7 ;  /* 0x000840070c007388 */ /* 0x0041e80000000800 */
[----:B---3--:R0:W-:Y:S04]  /*0fd0*/  STS [R12+0xc60], R9 ;  /* 0x000c60090c007388 */ /* 0x0081e80000000800 */
[----:B----4-:R0:W-:Y:S04]  /*0fe0*/  STS [R12], R5 ;  /* 0x000000050c007388 */ /* 0x0101e80000000800 */
[----:B------:R0:W-:Y:S01]  /*0ff0*/  STS [R12+0x420], R21 ;  /* 0x000420150c007388 */ /* 0x0001e20000000800 */
[----:B------:R-:W-:Y:S06]  /*1000*/  BAR.SYNC.DEFER_BLOCKING 0x0 ;  /* 0x0000000000007b1d */ /* 0x000fec0000010000 */
[----:B------:R-:W-:Y:S05]  /*1010*/  @P1 BRA `(.L_x_8) ;  /* 0x0000000400881947 */ /* 0x000fea0003800000 */
[----:B0-----:R0:W1:Y:S01]  /*1020*/  LDS R9, [R11] ;  /* 0x000000000b097984 */ /* 0x0010620000000800 */
[----:B------:R-:W-:-:S03]  /*1030*/  UMOV UR5, 0xffffffff ;  /* 0xffffffff00057882 */ /* 0x000fc60000000000 */
[----:B------:R0:W2:Y:S04]  /*1040*/  LDS R21, [R11+0x4] ;  /* 0x000004000b157984 */ /* 0x0000a80000000800 */
[----:B------:R0:W3:Y:S04]  /*1050*/  LDS R20, [R11+0x8] ;  /* 0x000008000b147984 */ /* 0x0000e80000000800 */
[----:B------:R0:W4:Y:S01]  /*1060*/  LDS R5, [R11+0xc] ;  /* 0x00000c000b057984 */ /* 0x0001220000000800 */
[----:B------:R-:W-:Y:S05]  /*1070*/  BRA.DIV UR5, `(.L_x_9) ;  /* 0x0000001a05447947 */ /* 0x000fea000b800000 */
[----:B-----5:R-:W1:Y:S04]  /*1080*/  SHFL.IDX PT, R8, R22, RZ, 0x1f ;  /* 0x00001fff16087589 */ /* 0x020e6800000e0000 */
[----:B------:R-:W2:Y:S04]  /*1090*/  SHFL.IDX PT, R26, R22, 0x1, 0x1f ;  /* 0x00201f00161a7f89 */ /* 0x000ea800000e0000 */
[----:B------:R-:W-:Y:S04]  /*10a0*/  SHFL.IDX PT, R28, R22, 0x3, 0x1f ;  /* 0x00601f00161c7f89 */ /* 0x000fe800000e0000 */
[----:B------:R-:W-:Y:S04]  /*10b0*/  SHFL.IDX PT, R27, R22, 0x12, 0x1f ;  /* 0x02401f00161b7f89 */ /* 0x000fe800000e0000 */
[----:B------:R-:W-:Y:S01]  /*10c0*/  SHFL.IDX PT, R30, R22, 0x1e, 0x1f ;  /* 0x03c01f00161e7f89 */ /* 0x000fe200000e0000 */
[----:B-1----:R-:W-:-:S03]  /*10d0*/  FFMA R4, R9, R8, R0 ;  /* 0x0000000809047223 */ /* 0x002fc60000000000 */
[----:B------:R-:W-:Y:S01]  /*10e0*/  LDS R0, [R11+0x10] ;  /* 0x000010000b007984 */ /* 0x000fe20000000800 */
[----:B--2---:R-:W-:-:S03]  /*10f0*/  FFMA R21, R21, R26, R4 ;  /* 0x0000001a15157223 */ /* 0x004fc60000000004 */
[----:B------:R-:W3:Y:S04]  /*1100*/  SHFL.IDX PT, R8, R22, 0x2, 0x1f ;  /* 0x00401f0016087f89 */ /* 0x000ee800000e0000 */
[----:B------:R-:W-:Y:S04]  /*1110*/  LDS R9, [R11+0x14] ;  /* 0x000014000b097984 */ /* 0x000fe80000000800 */
[----:B------:R-:W1:Y:S01]  /*1120*/  SHFL.IDX PT, R26, R22, 0x4, 0x1f ;  /* 0x00801f00161a7f89 */ /* 0x000e6200000e0000 */
[----:B---3--:R-:W-:-:S03]  /*1130*/  FFMA R8, R20, R8, R21 ;  /* 0x0000000814087223 */ /* 0x008fc60000000015 */
[----:B------:R-:W-:Y:S01]  /*1140*/  LDS R20, [R11+0x18] ;  /* 0x000018000b147984 */ /* 0x000fe20000000800 */
[----:B----4-:R-:W-:-:S03]  /*1150*/  FFMA R21, R5, R28, R8 ;  /* 0x0000001c05157223 */ /* 0x010fc60000000008 */
[----:B------:R-:W-:Y:S04]  /*1160*/  LDS R5, [R11+0x1c] ;  /* 0x00001c000b057984 */ /* 0x000fe80000000800 */
[----:B------:R-:W2:Y:S01]  /*1170*/  SHFL.IDX PT, R8, R22, 0x5, 0x1f ;  /* 0x00a01f0016087f89 */ /* 0x000ea200000e0000 */
[----:B-1----:R-:W-:-:S03]  /*1180*/  FFMA R4, R0, R26, R21 ;  /* 0x0000001a00047223 */ /* 0x002fc60000000015 */
[----:B------:R-:W-:Y:S04]  /*1190*/  LDS R0, [R11+0x20] ;  /* 0x000020000b007984 */ /* 0x000fe80000000800 */
[----:B------:R-:W1:Y:S04]  /*11a0*/  SHFL.IDX PT, R21, R22, 0x6, 0x1f ;  /* 0x00c01f0016157f89 */ /* 0x000e6800000e0000 */
[----:B------:R-:W3:Y:S04]  /*11b0*/  SHFL.IDX PT, R26, R22, 0x7, 0x1f ;  /* 0x00e01f00161a7f89 */ /* 0x000ee800000e0000 */
[----:B------:R-:W-:Y:S01]  /*11c0*/  SHFL.IDX PT, R28, R22, 0xb, 0x1f ;  /* 0x01601f00161c7f89 */ /* 0x000fe200000e0000 */
[----:B--2---:R-:W-:-:S03]  /*11d0*/  FFMA R7, R9, R8, R4 ;  /* 0x0000000809077223 */ /* 0x004fc60000000004 */
[----:B------:R-:W-:Y:S04]  /*11e0*/  LDS R9, [R11+0x24] ;  /* 0x000024000b097984 */ /* 0x000fe80000000800 */
[----:B------:R-:W2:Y:S01]  /*11f0*/  SHFL.IDX PT, R8, R22, 0x8, 0x1f ;  /* 0x01001f0016087f89 */ /* 0x000ea200000e0000 */
[----:B-1----:R-:W-:-:S03]  /*1200*/  FFMA R4, R20, R21, R7 ;  /* 0x0000001514047223 */ /* 0x002fc60000000007 */
[----:B------:R-:W-:Y:S01]  /*1210*/  LDS R20, [R11+0x28] ;  /* 0x000028000b147984 */ /* 0x000fe20000000800 */
[----:B---3--:R-:W-:-:S03]  /*1220*/  FFMA R21, R5, R26, R4 ;  /* 0x0000001a05157223 */ /* 0x008fc60000000004 */
[----:B------:R-:W-:Y:S04]  /*1230*/  LDS R5, [R11+0x2c] ;  /* 0x00002c000b057984 */ /* 0x000fe80000000800 */
[----:B------:R-:W1:Y:S01]  /*1240*/  SHFL.IDX PT, R26, R22, 0x9, 0x1f ;  /* 0x01201f00161a7f89 */ /* 0x000e6200000e0000 */
[----:B--2---:R-:W-:-:S03]  /*1250*/  FFMA R4, R0, R8, R21 ;  /* 0x0000000800047223 */ /* 0x004fc60000000015 */
[----:B------:R-:W2:Y:S04]  /*1260*/  SHFL.IDX PT, R8, R22, 0xa, 0x1f ;  /* 0x01401f0016087f89 */ /* 0x000ea800000e0000 */
[----:B------:R-:W-:Y:S01]  /*1270*/  LDS R0, [R11+0x30] ;  /* 0x000030000b007984 */ /* 0x000fe20000000800 */
[----:B-1----:R-:W-:-:S03]  /*1280*/  FFMA R7, R9, R26, R4 ;  /* 0x0000001a09077223 */ /* 0x002fc60000000004 */
[----:B------:R-:W1:Y:S04]  /*1290*/  SHFL.IDX PT, R26, R22, 0xc, 0x1f ;  /* 0x01801f00161a7f89 */ /* 0x000e6800000e0000 */
[----:B------:R-:W-:Y:S01]  /*12a0*/  LDS R9, [R11+0x34] ;  /* 0x000034000b097984 */ /* 0x000fe20000000800 */
[----:B--2---:R-:W-:-:S03]  /*12b0*/  FFMA R8, R20, R8, R7 ;  /* 0x0000000814087223 */ /* 0x004fc60000000007 */
[----:B------:R-:W-:Y:S01]  /*12c0*/  LDS R20, [R11+0x38] ;  /* 0x000038000b147984 */ /* 0x000fe20000000800 */
[----:B------:R-:W-:-:S03]  /*12d0*/  FFMA R21, R5, R28, R8 ;  /* 0x0000001c05157223 */ /* 0x000fc60000000008 */
[----:B------:R-:W-:Y:S04]  /*12e0*/  LDS R5, [R11+0x3c] ;  /* 0x00003c000b057984 */ /* 0x000fe80000000800 */
[----:B------:R-:W2:Y:S04]  /*12f0*/  SHFL.IDX PT, R8, R22, 0xd, 0x1f ;  /* 0x01a01f0016087f89 */ /* 0x000ea800000e0000 */
[----:B------:R-:W-:Y:S01]  /*1300*/  SHFL.IDX PT, R28, R22, 0x1d, 0x1f ;  /* 0x03a01f00161c7f89 */ /* 0x000fe200000e0000 */
[----:B-1----:R-:W-:-:S03]  /*1310*/  FFMA R4, R0, R26, R21 ;  /* 0x0000001a00047223 */ /* 0x002fc60000000015 */
[----:B------:R-:W1:Y:S04]  /*1320*/  SHFL.IDX PT, R21, R22, 0xe, 0x1f ;  /* 0x01c01f0016157f89 */ /* 0x000e6800000e0000 */
[----:B------:R-:W3:Y:S04]  /*1330*/  SHFL.IDX PT, R26, R22, 0xf, 0x1f ;  /* 0x01e01f00161a7f89 */ /* 0x000ee800000e0000 */
[----:B------:R-:W-:Y:S01]  /*1340*/  LDS R0, [R11+0x40] ;  /* 0x000040000b007984 */ /* 0x000fe20000000800 */
        /* <DEDUP_REMOVED lines=12> */
[----:B------:R-:W-:Y:S04]  /*1410*/  LDS R9, [R11+0x54] ;  /* 0x000054000b097984 */ /* 0x000fe80000000800 */
[----:B------:R-:W1:Y:S01]  /*1420*/  SHFL.IDX PT, R26, R22, 0x14, 0x1f ;  /* 0x02801f00161a7f89 */ /* 0x000e6200000e0000 */
[----:B------:R-:W-:-:S03]  /*1430*/  FFMA R4, R20, R27, R7 ;  /* 0x0000001b14047223 */ /* 0x000fc60000000007 */
[----:B------:R-:W-:Y:S04]  /*1440*/  LDS R20, [R11+0x58] ;  /* 0x000058000b147984 */ /* 0x000fe80000000800 */
[----:B------:R-:W-:Y:S01]  /*1450*/  SHFL.IDX PT, R27, R22, 0x16, 0x1f ;  /* 0x02c01f00161b7f89 */ /* 0x000fe200000e0000 */
[----:B--2---:R-:W-:-:S03]  /*1460*/  FFMA R21, R5, R8, R4 ;  /* 0x0000000805157223 */ /* 0x004fc60000000004 */
[----:B------:R-:W-:Y:S04]  /*1470*/  LDS R5, [R11+0x5c] ;  /* 0x00005c000b057984 */ /* 0x000fe80000000800 */
[----:B------:R-:W2:Y:S01]  /*1480*/  SHFL.IDX PT, R8, R22, 0x15, 0x1f ;  /* 0x02a01f0016087f89 */ /* 0x000ea200000e0000 */
[----:B-1----:R-:W-:-:S03]  /*1490*/  FFMA R4, R0, R26, R21 ;  /* 0x0000001a00047223 */ /* 0x002fc60000000015 */
[----:B------:R-:W1:Y:S04]  /*14a0*/  SHFL.IDX PT, R26, R22, 0x17, 0x1f ;  /* 0x02e01f00161a7f89 */ /* 0x000e6800000e0000 */
[----:B------:R-:W-:Y:S04]  /*14b0*/  LDS R0, [R11+0x60] ;  /* 0x000060000b007984 */ /* 0x000fe80000000800 */
[----:B------:R-:W-:Y:S01]  /*14c0*/  LDS R21, [R11+0x64] ;  /* 0x000064000b157984 */ /* 0x000fe20000000800 */
[----:B--2---:R-:W-:-:S03]  /*14d0*/  FFMA R7, R9, R8, R4 ;  /* 0x0000000809077223 */ /* 0x004fc60000000004 */
[----:B------:R-:W-:Y:S01]  /*14e0*/  LDS R9, [R11+0x68] ;  /* 0x000068000b097984 */ /* 0x000fe20000000800 */
[----:B------:R-:W-:-:S03]  /*14f0*/  FFMA R20, R20, R27, R7 ;  /* 0x0000001b14147223 */ /* 0x000fc60000000007 */
[----:B------:R-:W2:Y:S01]  /*1500*/  SHFL.IDX PT, R8, R22, 0x18, 0x1f ;  /* 0x03001f0016087f89 */ /* 0x000ea200000e0000 */
[----:B-1----:R-:W-:-:S03]  /*1510*/  FFMA R27, R5, R26, R20 ;  /* 0x0000001a051b7223 */ /* 0x002fc60000000014 */
[----:B------:R-:W1:Y:S04]  /*1520*/  SHFL.IDX PT, R20, R22, 0x19, 0x1f ;  /* 0x03201f0016147f89 */ /* 0x000e6800000e0000 */
[----:B------:R-:W3:Y:S04]  /*1530*/  SHFL.IDX PT, R26, R22, 0x1a, 0x1f ;  /* 0x03401f00161a7f89 */ /* 0x000ee800000e0000 */
[----:B------:R-:W-:Y:S01]  /*1540*/  LDS R5, [R11+0x6c] ;  /* 0x00006c000b057984 */ /* 0x000fe20000000800 */
[----:B--2---:R-:W-:-:S03]  /*1550*/  FFMA R0, R0, R8, R27 ;  /* 0x0000000800007223 */ /* 0x004fc6000000001b */
[----:B------:R-:W2:Y:S01]  /*1560*/  SHFL.IDX PT, R8, R22, 0x1b, 0x1f ;  /* 0x03601f0016087f89 */ /* 0x000ea200000e0000 */
[----:B-1----:R-:W-:-:S03]  /*1570*/  FFMA R0, R21, R20, R0 ;  /* 0x0000001415007223 */ /* 0x002fc60000000000 */
[----:B------:R1:W4:Y:S01]  /*1580*/  LDS R20, [R11+0x70] ;  /* 0x000070000b147984 */ /* 0x0003220000000800 */
[----:B---3--:R-:W-:-:S03]  /*1590*/  FFMA R26, R9, R26, R0 ;  /* 0x0000001a091a7223 */ /* 0x008fc60000000000 */
[----:B------:R1:W3:Y:S04]  /*15a0*/  LDS R9, [R11+0x74] ;  /* 0x000074000b097984 */ /* 0x0002e80000000800 */
[----:B------:R1:W0:Y:S04]  /*15b0*/  LDS R21, [R11+0x78] ;  /* 0x000078000b157984 */ /* 0x0002280000000800 */
[----:B------:R1:W0:Y:S01]  /*15c0*/  LDS R0, [R11+0x7c] ;  /* 0x00007c000b007984 */ /* 0x0002220000000800 */
[----:B--2---:R-:W-:-:S03]  /*15d0*/  FFMA R5, R5, R8, R26 ;  /* 0x0000000805057223 */ /* 0x004fc6000000001a */
[----:B------:R1:W2:Y:S04]  /*15e0*/  SHFL.IDX PT, R26, R22, 0x1c, 0x1f ;  /* 0x03801f00161a7f89 */ /* 0x0002a800000e0000 */
[----:B------:R1:W0:Y:S02]  /*15f0*/  SHFL.IDX PT, R8, R22, 0x1f, 0x1f ;  /* 0x03e01f0016087f89 */ /* 0x00022400000e0000 */
.L_x_78:
[----:B--2-4-:R-:W-:-:S04]  /*1600*/  FFMA R20, R20, R26, R5 ;  /* 0x0000001a14147223 */ /* 0x014fc80000000005 */
[----:B---3--:R-:W-:-:S04]  /*1610*/  FFMA R20, R9, R28, R20 ;  /* 0x0000001c09147223 */ /* 0x008fc80000000014 */
[----:B0-----:R-:W-:-:S04]  /*1620*/  FFMA R21, R21, R30, R20 ;  /* 0x0000001e15157223 */ /* 0x001fc80000000014 */
[----:B------:R-:W-:-:S07]  /*1630*/  FFMA R0, R0, R8, R21 ;  /* 0x0000000800007223 */ /* 0x000fce0000000015 */
.L_x_8:
[----:B------:R-:W-:Y:S05]  /*1640*/  WARPSYNC.ALL ;  /* 0x0000000000007948 */ /* 0x000fea0003800000 */
[----:B------:R-:W-:Y:S01]  /*1650*/  IADD3 R24, PT, PT, R24, 0x1, RZ ;  /* 0x0000000118187810 */ /* 0x000fe20007ffe0ff */
[----:B------:R-:W-:Y:S01]  /*1660*/  BAR.SYNC.DEFER_BLOCKING 0x0 ;  /* 0x0000000000007b1d */ /* 0x000fe20000010000 */
[----:B------:R-:W-:Y:S01]  /*1670*/  VIADD R25, R25, 0x20 ;  /* 0x0000002019197836 */ /* 0x000fe20000000000 */
[----:B------:R-:W-:Y:S01]  /*1680*/  IADD3 R23, PT, PT, R23, 0x20, RZ ;  /* 0x0000002017177810 */ /* 0x000fe20007ffe0ff */
[----:B------:R-:W-:Y:S01]  /*1690*/  VIADD R29, R29, 0x20 ;  /* 0x000000201d1d7836 */ /* 0x000fe20000000000 */
[----:B------:R-:W-:-:S02]  /*16a0*/  ISETP.NE.AND P0, PT, R24, -0x1, PT ;  /* 0xffffffff1800780c */ /* 0x000fc40003f05270 */
[----:B------:R-:W-:-:S11]  /*16b0*/  IADD3 R31, PT, PT, R31, 0x20, RZ ;  /* 0x000000201f1f7810 */ /* 0x000fd60007ffe0ff */
[----:B------:R-:W-:Y:S05]  /*16c0*/  @P0 BRA `(.L_x_10) ;  /* 0xfffffff800100947 */ /* 0x000fea000383ffff */
.L_x_7:
[----:B------:R-:W2:Y:S01]  /*16d0*/  LDC R6, c[0x0][0x384] ;  /* 0x0000e100ff067b82 */ /* 0x000ea20000000800 */
[----:B------:R-:W-:Y:S01]  /*16e0*/  ULEA UR5, UR12, UR4, 0x3 ;  /* 0x000000040c057291 */ /* 0x000fe2000f8e18ff */
[----:B------:R-:W-:-:S05]  /*16f0*/  IADD3 R8, PT, PT, R10, -0x1, RZ ;  /* 0xffffffff0a087810 */ /* 0x000fca0007ffe0ff */
[----:B0-----:R-:W-:-:S04]  /*1700*/  IADD3 R5, PT, PT, R19, UR5, RZ ;  /* 0x0000000513057c10 */ /* 0x001fc8000fffe0ff */
[----:B--2---:R-:W-:Y:S01]  /*1710*/  ISETP.GE.U32.AND P0, PT, R5, R6, PT ;  /* 0x000000060500720c */ /* 0x004fe20003f06070 */
[----:B------:R-:W-:-:S04]  /*1720*/  IMAD R5, R8, 0x20, R17 ;  /* 0x0000002008057824 */ /* 0x000fc800078e0211 */
[----:B------:R-:W-:-:S08]  /*1730*/  IMAD.WIDE R4, R5, 0x4, R2 ;  /* 0x0000000405047825 */ /* 0x000fd000078e0202 */
[----:B------:R-:W0:Y:S02]  /*1740*/  @!P0 LDC R7, c[0x0][0x388] ;  /* 0x0000e200ff078b82 */ /* 0x000e240000000800 */
[----:B0-----:R-:W-:-:S05]  /*1750*/  @!P0 FMUL R7, R0, R7 ;  /* 0x0000000700078220 */ /* 0x001fca0000400000 */
[----:B------:R0:W-:Y:S01]  /*1760*/  @!P0 STG.E desc[UR10][R4.64], R7 ;  /* 0x0000000704008986 */ /* 0x0001e2000c10190a */
[----:B------:R-:W-:Y:S02]  /*1770*/  ISETP.GT.U32.AND P0, PT, R10, 0x1, PT ;  /* 0x000000010a00780c */ /* 0x000fe40003f04070 */
[----:B------:R-:W-:-:S11]  /*1780*/  MOV R10, R8 ;  /* 0x00000008000a7202 */ /* 0x000fd60000000f00 */
[----:B0-----:R-:W-:Y:S05]  /*1790*/  @P0 BRA `(.L_x_11) ;  /* 0xffffffe800b00947 */ /* 0x001fea000383ffff */
.L_x_4:
[----:B------:R-:W0:Y:S02]  /*17a0*/  LDCU UR5, c[0x0][0x370] ;  /* 0x00006e00ff0577ac */ /* 0x000e240008000800 */
[----:B0-----:R-:W-:-:S06]  /*17b0*/  ULEA UR4, UR5, UR4, 0x3 ;  /* 0x0000000405047291 */ /* 0x001fcc000f8e18ff */
[----:B------:R-:W-:-:S13]  /*17c0*/  ISETP.LE.AND P0, PT, R6, UR4, PT ;  /* 0x0000000406007c0c */ /* 0x000fda000bf03270 */
[----:B------:R-:W-:Y:S05]  /*17d0*/  @!P0 BRA `(.L_x_12) ;  /* 0xffffffe800608947 */ /* 0x000fea000383ffff */
[----:B------:R-:W-:Y:S05]  /*17e0*/  EXIT ;  /* 0x000000000000794d */ /* 0x000fea0003800000 */
.L_x_6:
[----:B------:R-:W-:Y:S02]  /*17f0*/  HFMA2 R6, -RZ, RZ, 0, 1.847743988037109375e-06 ;  /* 0x0000001fff067431 */ /* 0x000fe400000001ff */
[----:B0-----:R-:W-:Y:S01]  /*1800*/  IMAD.MOV.U32 R7, RZ, RZ, 0x1f ;  /* 0x0000001fff077424 */ /* 0x001fe200078e00ff */
[----:B------:R-:W-:Y:S01]  /*1810*/  MOV R4, 0xffffffff ;  /* 0xffffffff00047802 */ /* 0x000fe20000000f00 */
[----:B------:R0:W1:Y:S01]  /*1820*/  @P6 LDS R9, [R14+0xffc] ;  /* 0x000ffc000e096984 */ /* 0x0000620000000800 */
[C---:B------:R-:W-:Y:S02]  /*1830*/  ISETP.GE.U32.AND P5, PT, R18.reuse, 0x1e, PT ;  /* 0x0000001e1200780c */ /* 0x040fe40003fa6070 */
[----:B------:R-:W-:-:S13]  /*1840*/  ISETP.GE.U32.AND P2, PT, R18, 0x1d, PT ;  /* 0x0000001d1200780c */ /* 0x000fda0003f46070 */
[----:B01---5:R-:W-:Y:S05]  /*1850*/  WARPSYNC.COLLECTIVE R4, `(.L_x_13) ;  /* 0x0000000004087348 */ /* 0x023fea0003c00000 */
[----:B-----5:R2:W3:Y:S02]  /*1860*/  SHFL.IDX P0, R8, R22, R6, R7 ;  /* 0x0000000616087389 */ /* 0x0204e40000000007 */
[----:B0123--:R-:W-:Y:S05]  /*1870*/  ENDCOLLECTIVE ;  /* 0x000000000000791b */ /* 0x00ffea0003800000 */
.L_x_13:
[C---:B------:R-:W-:Y:S02]  /*1880*/  ISETP.GE.U32.AND P3, PT, R18.reuse, 0x1c, PT ;  /* 0x0000001c1200780c */ /* 0x040fe40003f66070 */
[C---:B------:R-:W-:Y:S02]  /*1890*/  ISETP.GE.U32.AND P4, PT, R18.reuse, 0x1b, PT ;  /* 0x0000001b1200780c */ /* 0x040fe40003f86070 */
[----:B------:R-:W-:Y:S02]  /*18a0*/  P2R R20, PR, RZ, 0x2 ;  /* 0x00000002ff147803 */ /* 0x000fe40000000000 */
[----:B------:R-:W-:Y:S01]  /*18b0*/  ISETP.GE.U32.AND P1, PT, R18, 0x18, PT ;  /* 0x000000181200780c */ /* 0x000fe20003f26070 */
[----:B------:R0:W1:Y:S01]  /*18c0*/  @P5 LDS R23, [R14+0xf78] ;  /* 0x000f78000e175984 */ /* 0x0000620000000800 */
[----:B------:R-:W-:-:S03]  /*18d0*/  IMAD.MOV.U32 R6, RZ, RZ, 0x1e ;  /* 0x0000001eff067424 */ /* 0x000fc600078e00ff */
[----:B------:R0:W2:Y:S04]  /*18e0*/  @P2 LDS R24, [R14+0xef4] ;  /* 0x000ef4000e182984 */ /* 0x0000a80000000800 */
[----:B------:R0:W3:Y:S01]  /*18f0*/  @P3 LDS R26, [R14+0xe70] ;  /* 0x000e70000e1a3984 */ /* 0x0000e20000000800 */
[----:B------:R-:W-:-:S07]  /*1900*/  MOV R0, R8 ;  /* 0x0000000800007202 */ /* 0x000fce0000000f00 */
[----:B0123--:R-:W-:Y:S05]  /*1910*/  WARPSYNC.COLLECTIVE R4, `(.L_x_14) ;  /* 0x0000000004087348 */ /* 0x00ffea0003c00000 */
[----:B------:R4:W0:Y:S02]  /*1920*/  SHFL.IDX P0, R8, R22, R6, R7 ;  /* 0x0000000616087389 */ /* 0x0008240000000007 */
[----:B01234-:R-:W-:Y:S05]  /*1930*/  ENDCOLLECTIVE ;  /* 0x000000000000791b */ /* 0x01ffea0003800000 */
.L_x_14:
[----:B------:R-:W-:Y:S02]  /*1940*/  MOV R6, 0x1d ;  /* 0x0000001d00067802 */ /* 0x000fe40000000f00 */
[----:B------:R-:W-:Y:S01]  /*1950*/  MOV R21, R8 ;  /* 0x0000000800157202 */ /* 0x000fe20000000f00 */
[----:B------:R-:W-:Y:S01]  /*1960*/  @P6 FFMA R8, R0, R9, RZ ;  /* 0x0000000900086223 */ /* 0x000fe200000000ff */
[----:B------:R-:W-:Y:S01]  /*1970*/  HFMA2 R0, -RZ, RZ, 0, 0 ;  /* 0x00000000ff007431 */ /* 0x000fe200000001ff */
[----:B------:R0:W1:Y:S02]  /*1980*/  @P4 LDS R9, [R14+0xdec] ;  /* 0x000dec000e094984 */ /* 0x0000640000000800 */
[----:B------:R-:W-:Y:S01]  /*1990*/  @P6 IMAD.MOV.U32 R0, RZ, RZ, R8 ;  /* 0x000000ffff006224 */ /* 0x000fe200078e0008 */
[----:B------:R-:W-:-:S13]  /*19a0*/  ISETP.GE.U32.AND P6, PT, R18, 0x19, PT ;  /* 0x000000191200780c */ /* 0x000fda0003fc6070 */
[----:B01----:R-:W-:Y:S05]  /*19b0*/  WARPSYNC.COLLECTIVE R4, `(.L_x_15) ;  /* 0x0000000004087348 */ /* 0x003fea0003c00000 */
[----:B------:R2:W3:Y:S02]  /*19c0*/  SHFL.IDX P0, R8, R22, R6, R7 ;  /* 0x0000000616087389 */ /* 0x0004e40000000007 */
[----:B0123--:R-:W-:Y:S05]  /*19d0*/  ENDCOLLECTIVE ;  /* 0x000000000000791b */ /* 0x00ffea0003800000 */
.L_x_15:
[----:B------:R-:W-:-:S04]  /*19e0*/  @P5 FFMA R23, R21, R23, R0 ;  /* 0x0000001715175223 */ /* 0x000fc80000000000 */
[----:B------:R-:W-:Y:S01]  /*19f0*/  @P5 IMAD.MOV.U32 R0, RZ, RZ, R23 ;  /* 0x000000ffff005224 */ /* 0x000fe200078e0017 */
[----:B------:R-:W-:Y:S01]  /*1a00*/  ISETP.GE.U32.AND P5, PT, R18, 0x1a, PT ;  /* 0x0000001a1200780c */ /* 0x000fe20003fa6070 */
[----:B------:R0:W1:Y:S01]  /*1a10*/  @P6 LDS R23, [R14+0xce4] ;  /* 0x000ce4000e176984 */ /* 0x0000620000000800 */
[----:B------:R-:W-:-:S11]  /*1a20*/  HFMA2 R6, -RZ, RZ, 0, 1.6689300537109375e-06 ;  /* 0x0000001cff067431 */ /* 0x000fd600000001ff */
[----:B------:R0:W2:Y:S01]  /*1a30*/  @P5 LDS R21, [R14+0xd68] ;  /* 0x000d68000e155984 */ /* 0x0000a20000000800 */
[----:B------:R-:W-:-:S07]  /*1a40*/  MOV R25, R8 ;  /* 0x0000000800197202 */ /* 0x000fce0000000f00 */
[----:B012---:R-:W-:Y:S05]  /*1a50*/  WARPSYNC.COLLECTIVE R4, `(.L_x_16) ;  /* 0x0000000004087348 */ /* 0x007fea0003c00000 */
[----:B------:R3:W4:Y:S02]  /*1a60*/  SHFL.IDX P0, R8, R22, R6, R7 ;  /* 0x0000000616087389 */ /* 0x0007240000000007 */
[----:B01234-:R-:W-:Y:S05]  /*1a70*/  ENDCOLLECTIVE ;  /* 0x000000000000791b */ /* 0x01ffea0003800000 */
.L_x_16:
[----:B------:R-:W-:Y:S02]  /*1a80*/  @P2 FFMA R24, R25, R24, R0 ;  /* 0x0000001819182223 */ /* 0x000fe40000000000 */
[----:B------:R0:W1:Y:S02]  /*1a90*/  @P1 LDS R25, [R14+0xc60] ;  /* 0x000c60000e191984 */ /* 0x0000640000000800 */
[----:B------:R-:W-:Y:S01]  /*1aa0*/  @P2 IMAD.MOV.U32 R0, RZ, RZ, R24 ;  /* 0x000000ffff002224 */ /* 0x000fe200078e0018 */
[----:B------:R-:W-:Y:S01]  /*1ab0*/  ISETP.GE.U32.AND P2, PT, R18, 0x17, PT ;  /* 0x000000171200780c */ /* 0x000fe20003f46070 */
[----:B------:R-:W-:Y:S01]  /*1ac0*/  HFMA2 R6, -RZ, RZ, 0, 1.609325408935546875e-06 ;  /* 0x0000001bff067431 */ /* 0x000fe200000001ff */
[----:B------:R-:W-:-:S11]  /*1ad0*/  MOV R27, R8 ;  /* 0x00000008001b7202 */ /* 0x000fd60000000f00 */
[----:B01----:R-:W-:Y:S05]  /*1ae0*/  WARPSYNC.COLLECTIVE R4, `(.L_x_17) ;  /* 0x0000000004087348 */ /* 0x003fea0003c00000 */
[----:B------:R2:W3:Y:S02]  /*1af0*/  SHFL.IDX P0, R8, R22, R6, R7 ;  /* 0x0000000616087389 */ /* 0x0004e40000000007 */
[----:B0123--:R-:W-:Y:S05]  /*1b00*/  ENDCOLLECTIVE ;  /* 0x000000000000791b */ /* 0x00ffea0003800000 */
.L_x_17:
[----:B------:R-:W-:-:S05]  /*1b10*/  @P3 FFMA R26, R27, R26, R0 ;  /* 0x0000001a1b1a3223 */ /* 0x000fca0000000000 */
[----:B------:R-:W-:Y:S02]  /*1b20*/  @P3 MOV R0, R26 ;  /* 0x0000001a00003202 */ /* 0x000fe40000000f00 */
[----:B------:R-:W-:Y:S01]  /*1b30*/  ISETP.GE.U32.AND P3, PT, R18, 0x16, PT ;  /* 0x000000161200780c */ /* 0x000fe20003f66070 */
[----:B------:R-:W-:Y:S02]  /*1b40*/  IMAD.MOV.U32 R6, RZ, RZ, 0x1a ;  /* 0x0000001aff067424 */ /* 0x000fe400078e00ff */
[----:B------:R-:W-:-:S10]  /*1b50*/  @P4 FFMA R24, R8, R9, R0 ;  /* 0x0000000908184223 */ /* 0x000fd40000000000 */
[----:B------:R-:W-:Y:S05]  /*1b60*/  WARPSYNC.COLLECTIVE R4, `(.L_x_18) ;  /* 0x0000000004087348 */ /* 0x000fea0003c00000 */
[----:B------:R0:W1:Y:S02]  /*1b70*/  SHFL.IDX P0, R8, R22, R6, R7 ;  /* 0x0000000616087389 */ /* 0x0000640000000007 */
[----:B01----:R-:W-:Y:S05]  /*1b80*/  ENDCOLLECTIVE ;  /* 0x000000000000791b */ /* 0x003fea0003800000 */
.L_x_18:
[----:B------:R-:W-:Y:S01]  /*1b90*/  @P4 MOV R0, R24 ;  /* 0x0000001800004202 */ /* 0x000fe20000000f00 */
[----:B------:R0:W1:Y:S01]  /*1ba0*/  @P2 LDS R9, [R14+0xbdc] ;  /* 0x000bdc000e092984 */ /* 0x0000620000000800 */
[----:B------:R-:W-:Y:S01]  /*1bb0*/  ISETP.GE.U32.AND P4, PT, R18, 0x15, PT ;  /* 0x000000151200780c */ /* 0x000fe20003f86070 */
[----:B------:R-:W-:Y:S01]  /*1bc0*/  IMAD.MOV.U32 R6, RZ, RZ, 0x19 ;  /* 0x00000019ff067424 */ /* 0x000fe200078e00ff */
[----:B------:R-:W-:-:S11]  /*1bd0*/  MOV R29, R8 ;  /* 0x00000008001d7202 */ /* 0x000fd60000000f00 */
[----:B01----:R-:W-:Y:S05]  /*1be0*/  WARPSYNC.COLLECTIVE R4, `(.L_x_19) ;  /* 0x0000000004087348 */ /* 0x003fea0003c00000 */
[----:B------:R2:W3:Y:S02]  /*1bf0*/  SHFL.IDX P0, R8, R22, R6, R7 ;  /* 0x0000000616087389 */ /* 0x0004e40000000007 */
[----:B0123--:R-:W-:Y:S05]  /*1c00*/  ENDCOLLECTIVE ;  /* 0x000000000000791b */ /* 0x00ffea0003800000 */
.L_x_19:
[----:B------:R-:W-:Y:S02]  /*1c10*/  @P5 FFMA R29, R29, R21, R0 ;  /* 0x000000151d1d5223 */ /* 0x000fe40000000000 */
[----:B------:R0:W1:Y:S03]  /*1c20*/  @P3 LDS R21, [R14+0xb58] ;  /* 0x000b58000e153984 */ /* 0x0000660000000800 */
[----:B------:R-:W-:Y:S02]  /*1c30*/  @P5 MOV R0, R29 ;  /* 0x0000001d00005202 */ /* 0x000fe40000000f00 */
[----:B------:R-:W-:Y:S01]  /*1c40*/  ISETP.GE.U32.AND P5, PT, R18, 0x14, PT ;  /* 0x000000141200780c */ /* 0x000fe20003fa6070 */
[----:B------:R-:W-:Y:S01]  /*1c50*/  IMAD.MOV.U32 R6, RZ, RZ, 0x18 ;  /* 0x00000018ff067424 */ /* 0x000fe200078e00ff */
[----:B------:R-:W-:-:S11]  /*1c60*/  MOV R27, R8 ;  /* 0x00000008001b7202 */ /* 0x000fd60000000f00 */
[----:B01----:R-:W-:Y:S05]  /*1c70*/  WARPSYNC.COLLECTIVE R4, `(.L_x_20) ;  /* 0x0000000004087348 */ /* 0x003fea0003c00000 */
[----:B------:R2:W3:Y:S02]  /*1c80*/  SHFL.IDX P0, R8, R22, R6, R7 ;  /* 0x0000000616087389 */ /* 0x0004e40000000007 */
[----:B0123--:R-:W-:Y:S05]  /*1c90*/  ENDCOLLECTIVE ;  /* 0x000000000000791b */ /* 0x00ffea0003800000 */
.L_x_20:
        /* <DEDUP_REMOVED lines=9> */
.L_x_21:
[----:B------:R-:W-:Y:S02]  /*1d30*/  @P1 FFMA R31, R31, R25, R0 ;  /* 0x000000191f1f1223 */ /* 0x000fe40000000000 */
[----:B------:R0:W1:Y:S03]  /*1d40*/  @P5 LDS R25, [R14+0xa50] ;  /* 0x000a50000e195984 */ /* 0x0000660000000800 */
[----:B------:R-:W-:Y:S02]  /*1d50*/  @P1 MOV R0, R31 ;  /* 0x0000001f00001202 */ /* 0x000fe40000000f00 */
[----:B------:R-:W-:Y:S01]  /*1d60*/  ISETP.GE.U32.AND P1, PT, R18, 0x12, PT ;  /* 0x000000121200780c */ /* 0x000fe20003f26070 */
[----:B------:R-:W-:Y:S02]  /*1d70*/  HFMA2 R6, -RZ, RZ, 0, 1.31130218505859375e-06 ;  /* 0x00000016ff067431 */ /* 0x000fe400000001ff */
[----:B0-----:R-:W-:-:S10]  /*1d80*/  @P2 FFMA R24, R8, R9, R0 ;  /* 0x0000000908182223 */ /* 0x001fd40000000000 */
[----:B-1----:R-:W-:Y:S05]  /*1d90*/  WARPSYNC.COLLECTIVE R4, `(.L_x_22) ;  /* 0x0000000004087348 */ /* 0x002fea0003c00000 */
[----:B------:R0:W2:Y:S02]  /*1da0*/  SHFL.IDX P0, R8, R22, R6, R7 ;  /* 0x0000000616087389 */ /* 0x0000a40000000007 */
[----:B012---:R-:W-:Y:S05]  /*1db0*/  ENDCOLLECTIVE ;  /* 0x000000000000791b */ /* 0x007fea0003800000 */
.L_x_22:
[----:B------:R-:W-:Y:S01]  /*1dc0*/  @P2 MOV R0, R24 ;  /* 0x0000001800002202 */ /* 0x000fe20000000f00 */
[----:B------:R0:W1:Y:S01]  /*1dd0*/  @P6 LDS R9, [R14+0x9cc] ;  /* 0x0009cc000e096984 */ /* 0x0000620000000800 */
[----:B------:R-:W-:Y:S01]  /*1de0*/  ISETP.GE.U32.AND P2, PT, R18, 0x11, PT ;  /* 0x000000111200780c */ /* 0x000fe20003f46070 */
[----:B------:R-:W-:Y:S02]  /*1df0*/  HFMA2 R6, -RZ, RZ, 0, 1.251697540283203125e-06 ;  /* 0x00000015ff067431 */ /* 0x000fe400000001ff */
[----:B------:R-:W-:-:S10]  /*1e00*/  IMAD.MOV.U32 R27, RZ, RZ, R8 ;  /* 0x000000ffff1b7224 */ /* 0x000fd400078e0008 */
[----:B01----:R-:W-:Y:S05]  /*1e10*/  WARPSYNC.COLLECTIVE R4, `(.L_x_23) ;  /* 0x0000000004087348 */ /* 0x003fea0003c00000 */
[----:B------:R2:W3:Y:S02]  /*1e20*/  SHFL.IDX P0, R8, R22, R6, R7 ;  /* 0x0000000616087389 */ /* 0x0004e40000000007 */
[----:B0123--:R-:W-:Y:S05]  /*1e30*/  ENDCOLLECTIVE ;  /* 0x000000000000791b */ /* 0x00ffea0003800000 */
.L_x_23:
[----:B------:R-:W-:Y:S02]  /*1e40*/  @P3 FFMA R27, R27, R21, R0 ;  /* 0x000000151b1b3223 */ /* 0x000fe40000000000 */
[----:B------:R0:W1:Y:S03]  /*1e50*/  @P1 LDS R21, [R14+0x948] ;  /* 0x000948000e151984 */ /* 0x0000660000000800 */
[----:B------:R-:W-:Y:S02]  /*1e60*/  @P3 MOV R0, R27 ;  /* 0x0000001b00003202 */ /* 0x000fe40000000f00 */
[----:B------:R-:W-:Y:S01]  /*1e70*/  ISETP.GE.U32.AND P3, PT, R18, 0x10, PT ;  /* 0x000000101200780c */ /* 0x000fe20003f66070 */
[----:B------:R-:W-:Y:S02]  /*1e80*/  HFMA2 R6, -RZ, RZ, 0, 1.1920928955078125e-06 ;  /* 0x00000014ff067431 */ /* 0x000fe400000001ff */
[----:B0-----:R-:W-:-:S10]  /*1e90*/  IMAD.MOV.U32 R29, RZ, RZ, R8 ;  /* 0x000000ffff1d7224 */ /* 0x001fd400078e0008 */
[----:B-1----:R-:W-:Y:S05]  /*1ea0*/  WARPSYNC.COLLECTIVE R4, `(.L_x_24) ;  /* 0x0000000004087348 */ /* 0x002fea0003c00000 */
[----:B------:R0:W2:Y:S02]  /*1eb0*/  SHFL.IDX P0, R8, R22, R6, R7 ;  /* 0x0000000616087389 */ /* 0x0000a40000000007 */
[----:B012---:R-:W-:Y:S05]  /*1ec0*/  ENDCOLLECTIVE ;  /* 0x000000000000791b */ /* 0x007fea0003800000 */
.L_x_24:
[----:B------:R-:W-:Y:S02]  /*1ed0*/  @P4 FFMA R29, R29, R23, R0 ;  /* 0x000000171d1d4223 */ /* 0x000fe40000000000 */
[----:B------:R0:W1:Y:S03]  /*1ee0*/  @P2 LDS R23, [R14+0x8c4] ;  /* 0x0008c4000e172984 */ /* 0x0000660000000800 */
[----:B------:R-:W-:Y:S02]  /*1ef0*/  @P4 MOV R0, R29 ;  /* 0x0000001d00004202 */ /* 0x000fe40000000f00 */
[----:B------:R-:W-:Y:S01]  /*1f00*/  ISETP.GE.U32.AND P4, PT, R18, 0xf, PT ;  /* 0x0000000f1200780c */ /* 0x000fe20003f86070 */
[----:B------:R-:W-:Y:S02]  /*1f10*/  HFMA2 R6, -RZ, RZ, 0, 1.132488250732421875e-06 ;  /* 0x00000013ff067431 */ /* 0x000fe400000001ff */
[----:B0-----:R-:W-:-:S10]  /*1f20*/  IMAD.MOV.U32 R31, RZ, RZ, R8 ;  /* 0x000000ffff1f7224 */ /* 0x001fd400078e0008 */
[----:B-1----:R-:W-:Y:S05]  /*1f30*/  WARPSYNC.COLLECTIVE R4, `(.L_x_25) ;  /* 0x0000000004087348 */ /* 0x002fea0003c00000 */
[----:B------:R0:W2:Y:S02]  /*1f40*/  SHFL.IDX P0, R8, R22, R6, R7 ;  /* 0x0000000616087389 */ /* 0x0000a40000000007 */
[----:B012---:R-:W-:Y:S05]  /*1f50*/  ENDCOLLECTIVE ;  /* 0x000000000000791b */ /* 0x007fea0003800000 */
.L_x_25:
[----:B------:R-:W-:Y:S02]  /*1f60*/  @P5 FFMA R31, R31, R25, R0 ;  /* 0x000000191f1f5223 */ /* 0x000fe40000000000 */
[----:B------:R0:W1:Y:S02]  /*1f70*/  @P3 LDS R25, [R14+0x840] ;  /* 0x000840000e193984 */ /* 0x0000640000000800 */
[----:B------:R-:W-:Y:S01]  /*1f80*/  @P5 IMAD.MOV.U32 R0, RZ, RZ, R31 ;  /* 0x000000ffff005224 */ /* 0x000fe200078e001f */
[----:B------:R-:W-:Y:S02]  /*1f90*/  ISETP.GE.U32.AND P5, PT, R18, 0xe, PT ;  /* 0x0000000e1200780c */ /* 0x000fe40003fa6070 */
[----:B------:R-:W-:Y:S01]  /*1fa0*/  MOV R6, 0x12 ;  /* 0x0000001200067802 */ /* 0x000fe20000000f00 */
[----:B------:R-:W-:-:S10]  /*1fb0*/  @P6 FFMA R24, R8, R9, R0 ;  /* 0x0000000908186223 */ /* 0x000fd40000000000 */
[----:B01----:R-:W-:Y:S05]  /*1fc0*/  WARPSYNC.COLLECTIVE R4, `(.L_x_26) ;  /* 0x0000000004087348 */ /* 0x003fea0003c00000 */
[----:B------:R2:W3:Y:S02]  /*1fd0*/  SHFL.IDX P0, R8, R22, R6, R7 ;  /* 0x0000000616087389 */ /* 0x0004e40000000007 */
[----:B0123--:R-:W-:Y:S05]  /*1fe0*/  ENDCOLLECTIVE ;  /* 0x000000000000791b */ /* 0x00ffea0003800000 */
.L_x_26:
[----:B------:R-:W-:Y:S01]  /*1ff0*/  @P6 IMAD.MOV.U32 R0, RZ, RZ, R24 ;  /* 0x000000ffff006224 */ /* 0x000fe200078e0018 */
[----:B------:R-:W-:Y:S01]  /*2000*/  ISETP.GE.U32.AND P6, PT, R18, 0xd, PT ;  /* 0x0000000d1200780c */ /* 0x000fe20003fc6070 */
[----:B------:R0:W1:Y:S01]  /*2010*/  @P4 LDS R9, [R14+0x7bc] ;  /* 0x0007bc000e094984 */ /* 0x0000620000000800 */
[----:B------:R-:W-:Y:S01]  /*2020*/  HFMA2 R6, -RZ, RZ, 0, 1.013278961181640625e-06 ;  /* 0x00000011ff067431 */ /* 0x000fe200000001ff */
[----:B------:R-:W-:-:S10]  /*2030*/  MOV R27, R8 ;  /* 0x00000008001b7202 */ /* 0x000fd40000000f00 */
[----:B01----:R-:W-:Y:S05]  /*2040*/  WARPSYNC.COLLECTIVE R4, `(.L_x_27) ;  /* 0x0000000004087348 */ /* 0x003fea0003c00000 */
[----:B------:R2:W3:Y:S02]  /*2050*/  SHFL.IDX P0, R8, R22, R6, R7 ;  /* 0x0000000616087389 */ /* 0x0004e40000000007 */
[----:B0123--:R-:W-:Y:S05]  /*2060*/  ENDCOLLECTIVE ;  /* 0x000000000000791b */ /* 0x00ffea0003800000 */
.L_x_27:
[----:B------:R-:W-:Y:S02]  /*2070*/  @P1 FFMA R27, R27, R21, R0 ;  /* 0x000000151b1b1223 */ /* 0x000fe40000000000 */
[----:B------:R0:W1:Y:S02]  /*2080*/  @P5 LDS R21, [R14+0x738] ;  /* 0x000738000e155984 */ /* 0x0000640000000800 */
[----:B------:R-:W-:Y:S01]  /*2090*/  @P1 IMAD.MOV.U32 R0, RZ, RZ, R27 ;  /* 0x000000ffff001224 */ /* 0x000fe200078e001b */
[----:B------:R-:W-:Y:S01]  /*20a0*/  ISETP.GE.U32.AND P1, PT, R18, 0xc, PT ;  /* 0x0000000c1200780c */ /* 0x000fe20003f26070 */
[----:B------:R-:W-:Y:S01]  /*20b0*/  HFMA2 R6, -RZ, RZ, 0, 9.5367431640625e-07 ;  /* 0x00000010ff067431 */ /* 0x000fe200000001ff */
[----:B------:R-:W-:-:S11]  /*20c0*/  MOV R29, R8 ;  /* 0x00000008001d7202 */ /* 0x000fd60000000f00 */
[----:B01----:R-:W-:Y:S05]  /*20d0*/  WARPSYNC.COLLECTIVE R4, `(.L_x_28) ;  /* 0x0000000004087348 */ /* 0x003fea0003c00000 */
[----:B------:R2:W3:Y:S02]  /*20e0*/  SHFL.IDX P0, R8, R22, R6, R7 ;  /* 0x0000000616087389 */ /* 0x0004e40000000007 */
[----:B0123--:R-:W-:Y:S05]  /*20f0*/  ENDCOLLECTIVE ;  /* 0x000000000000791b */ /* 0x00ffea0003800000 */
.L_x_28:
[----:B------:R-:W-:Y:S02]  /*2100*/  @P2 FFMA R29, R29, R23, R0 ;  /* 0x000000171d1d2223 */ /* 0x000fe40000000000 */
[----:B------:R0:W1:Y:S02]  /*2110*/  @P6 LDS R23, [R14+0x6b4] ;  /* 0x0006b4000e176984 */ /* 0x0000640000000800 */
[----:B------:R-:W-:Y:S01]  /*2120*/  @P2 IMAD.MOV.U32 R0, RZ, RZ, R29 ;  /* 0x000000ffff002224 */ /* 0x000fe200078e001d */
[----:B------:R-:W-:Y:S01]  /*2130*/  ISETP.GE.U32.AND P2, PT, R18, 0xb, PT ;  /* 0x0000000b1200780c */ /* 0x000fe20003f46070 */
[----:B------:R-:W-:Y:S01]  /*2140*/  HFMA2 R6, -RZ, RZ, 0, 8.94069671630859375e-07 ;  /* 0x0000000fff067431 */ /* 0x000fe200000001ff */
[----:B------:R-:W-:-:S11]  /*2150*/  MOV R31, R8 ;  /* 0x00000008001f7202 */ /* 0x000fd60000000f00 */
[----:B01----:R-:W-:Y:S05]  /*2160*/  WARPSYNC.COLLECTIVE R4, `(.L_x_29) ;  /* 0x0000000004087348 */ /* 0x003fea0003c00000 */
[----:B------:R2:W3:Y:S02]  /*2170*/  SHFL.IDX P0, R8, R22, R6, R7 ;  /* 0x0000000616087389 */ /* 0x0004e40000000007 */
[----:B0123--:R-:W-:Y:S05]  /*2180*/  ENDCOLLECTIVE ;  /* 0x000000000000791b */ /* 0x00ffea0003800000 */
.L_x_29:
[----:B------:R-:W-:Y:S02]  /*2190*/  @P3 FFMA R31, R31, R25, R0 ;  /* 0x000000191f1f3223 */ /* 0x000fe40000000000 */
[----:B------:R0:W1:Y:S03]  /*21a0*/  @P1 LDS R25, [R14+0x630] ;  /* 0x000630000e191984 */ /* 0x0000660000000800 */
[----:B------:R-:W-:Y:S02]  /*21b0*/  @P3 MOV R0, R31 ;  /* 0x0000001f00003202 */ /* 0x000fe40000000f00 */
[----:B------:R-:W-:Y:S01]  /*21c0*/  ISETP.GE.U32.AND P3, PT, R18, 0xa, PT ;  /* 0x0000000a1200780c */ /* 0x000fe20003f66070 */
[----:B------:R-:W-:Y:S02]  /*21d0*/  IMAD.MOV.U32 R6, RZ, RZ, 0xe ;  /* 0x0000000eff067424 */ /* 0x000fe400078e00ff */
[----:B0-----:R-:W-:-:S10]  /*21e0*/  @P4 FFMA R24, R8, R9, R0 ;  /* 0x0000000908184223 */ /* 0x001fd40000000000 */
[----:B-1----:R-:W-:Y:S05]  /*21f0*/  WARPSYNC.COLLECTIVE R4, `(.L_x_30) ;  /* 0x0000000004087348 */ /* 0x002fea0003c00000 */
[----:B------:R0:W2:Y:S02]  /*2200*/  SHFL.IDX P0, R8, R22, R6, R7 ;  /* 0x0000000616087389 */ /* 0x0000a40000000007 */
[----:B012---:R-:W-:Y:S05]  /*2210*/  ENDCOLLECTIVE ;  /* 0x000000000000791b */ /* 0x007fea0003800000 */
.L_x_30:
        /* <DEDUP_REMOVED lines=8> */
.L_x_31:
        /* <DEDUP_REMOVED lines=9> */
.L_x_32:
        /* <DEDUP_REMOVED lines=9> */
.L_x_33:
[----:B------:R-:W-:Y:S02]  /*23c0*/  @P1 FFMA R31, R31, R25, R0 ;  /* 0x000000191f1f1223 */ /* 0x000fe40000000000 */
[----:B------:R0:W1:Y:S03]  /*23d0*/  @P5 LDS R25, [R14+0x420] ;  /* 0x000420000e195984 */ /* 0x0000660000000800 */
[----:B------:R-:W-:Y:S02]  /*23e0*/  @P1 MOV R0, R31 ;  /* 0x0000001f00001202 */ /* 0x000fe40000000f00 */
[----:B------:R-:W-:Y:S01]  /*23f0*/  ISETP.GE.U32.AND P1, PT, R18, 0x6, PT ;  /* 0x000000061200780c */ /* 0x000fe20003f26070 */
[----:B------:R-:W-:Y:S02]  /*2400*/  HFMA2 R6, -RZ, RZ, 0, 5.9604644775390625e-07 ;  /* 0x0000000aff067431 */ /* 0x000fe400000001ff */
[----:B0-----:R-:W-:-:S10]  /*2410*/  @P2 FFMA R24, R8, R9, R0 ;  /* 0x0000000908182223 */ /* 0x001fd40000000000 */
[----:B-1----:R-:W-:Y:S05]  /*2420*/  WARPSYNC.COLLECTIVE R4, `(.L_x_34) ;  /* 0x0000000004087348 */ /* 0x002fea0003c00000 */
[----:B------:R0:W2:Y:S02]  /*2430*/  SHFL.IDX P0, R8, R22, R6, R7 ;  /* 0x0000000616087389 */ /* 0x0000a40000000007 */
[----:B012---:R-:W-:Y:S05]  /*2440*/  ENDCOLLECTIVE ;  /* 0x000000000000791b */ /* 0x007fea0003800000 */
.L_x_34:
[----:B------:R-:W-:Y:S01]  /*2450*/  @P2 MOV R0, R24 ;  /* 0x0000001800002202 */ /* 0x000fe20000000f00 */
[----:B------:R0:W1:Y:S01]  /*2460*/  @P6 LDS R9, [R14+0x39c] ;  /* 0x00039c000e096984 */ /* 0x0000620000000800 */
[----:B------:R-:W-:Y:S01]  /*2470*/  ISETP.GE.U32.AND P2, PT, R18, 0x5, PT ;  /* 0x000000051200780c */ /* 0x000fe20003f46070 */
[----:B------:R-:W-:Y:S02]  /*2480*/  HFMA2 R6, -RZ, RZ, 0, 5.36441802978515625e-07 ;  /* 0x00000009ff067431 */ /* 0x000fe400000001ff */
[----:B------:R-:W-:-:S10]  /*2490*/  IMAD.MOV.U32 R27, RZ, RZ, R8 ;  /* 0x000000ffff1b7224 */ /* 0x000fd400078e0008 */
[----:B01----:R-:W-:Y:S05]  /*24a0*/  WARPSYNC.COLLECTIVE R4, `(.L_x_35) ;  /* 0x0000000004087348 */ /* 0x003fea0003c00000 */
[----:B------:R2:W3:Y:S02]  /*24b0*/  SHFL.IDX P0, R8, R22, R6, R7 ;  /* 0x0000000616087389 */ /* 0x0004e40000000007 */
[----:B0123--:R-:W-:Y:S05]  /*24c0*/  ENDCOLLECTIVE ;  /* 0x000000000000791b */ /* 0x00ffea0003800000 */
.L_x_35:
[----:B------:R-:W-:Y:S02]  /*24d0*/  @P3 FFMA R27, R27, R21, R0 ;  /* 0x000000151b1b3223 */ /* 0x000fe40000000000 */
[----:B------:R0:W1:Y:S03]  /*24e0*/  @P1 LDS R21, [R14+0x318] ;  /* 0x000318000e151984 */ /* 0x0000660000000800 */
[----:B------:R-:W-:Y:S02]  /*24f0*/  @P3 MOV R0, R27 ;  /* 0x0000001b00003202 */ /* 0x000fe40000000f00 */
[----:B------:R-:W-:Y:S01]  /*2500*/  ISETP.GE.U32.AND P3, PT, R18, 0x4, PT ;  /* 0x000000041200780c */ /* 0x000fe20003f66070 */
[----:B------:R-:W-:Y:S02]  /*2510*/  HFMA2 R6, -RZ, RZ, 0, 4.76837158203125e-07 ;  /* 0x00000008ff067431 */ /* 0x000fe400000001ff */
[----:B0-----:R-:W-:-:S10]  /*2520*/  IMAD.MOV.U32 R29, RZ, RZ, R8 ;  /* 0x000000ffff1d7224 */ /* 0x001fd400078e0008 */
[----:B-1----:R-:W-:Y:S05]  /*2530*/  WARPSYNC.COLLECTIVE R4, `(.L_x_36) ;  /* 0x0000000004087348 */ /* 0x002fea0003c00000 */
[----:B------:R0:W2:Y:S02]  /*2540*/  SHFL.IDX P0, R8, R22, R6, R7 ;  /* 0x0000000616087389 */ /* 0x0000a40000000007 */
[----:B012---:R-:W-:Y:S05]  /*2550*/  ENDCOLLECTIVE ;  /* 0x000000000000791b */ /* 0x007fea0003800000 */
.L_x_36:
[----:B------:R-:W-:Y:S02]  /*2560*/  @P4 FFMA R29, R29, R23, R0 ;  /* 0x000000171d1d4223 */ /* 0x000fe40000000000 */
[----:B------:R0:W1:Y:S03]  /*2570*/  @P2 LDS R23, [R14+0x294] ;  /* 0x000294000e172984 */ /* 0x0000660000000800 */
[----:B------:R-:W-:Y:S02]  /*2580*/  @P4 MOV R0, R29 ;  /* 0x0000001d00004202 */ /* 0x000fe40000000f00 */
[----:B------:R-:W-:Y:S01]  /*2590*/  ISETP.GE.U32.AND P4, PT, R18, 0x3, PT ;  /* 0x000000031200780c */ /* 0x000fe20003f86070 */
[----:B------:R-:W-:Y:S02]  /*25a0*/  HFMA2 R6, -RZ, RZ, 0, 4.17232513427734375e-07 ;  /* 0x00000007ff067431 */ /* 0x000fe400000001ff */
[----:B0-----:R-:W-:-:S10]  /*25b0*/  IMAD.MOV.U32 R31, RZ, RZ, R8 ;  /* 0x000000ffff1f7224 */ /* 0x001fd400078e0008 */
[----:B-1----:R-:W-:Y:S05]  /*25c0*/  WARPSYNC.COLLECTIVE R4, `(.L_x_37) ;  /* 0x0000000004087348 */ /* 0x002fea0003c00000 */
[----:B------:R0:W2:Y:S02]  /*25d0*/  SHFL.IDX P0, R8, R22, R6, R7 ;  /* 0x0000000616087389 */ /* 0x0000a40000000007 */
[----:B012---:R-:W-:Y:S05]  /*25e0*/  ENDCOLLECTIVE ;  /* 0x000000000000791b */ /* 0x007fea0003800000 */
.L_x_37:
[----:B------:R-:W-:Y:S02]  /*25f0*/  @P5 FFMA R31, R31, R25, R0 ;  /* 0x000000191f1f5223 */ /* 0x000fe40000000000 */
[----:B------:R0:W1:Y:S02]  /*2600*/  @P3 LDS R25, [R14+0x210] ;  /* 0x000210000e193984 */ /* 0x0000640000000800 */
[----:B------:R-:W-:Y:S01]  /*2610*/  @P5 IMAD.MOV.U32 R0, RZ, RZ, R31 ;  /* 0x000000ffff005224 */ /* 0x000fe200078e001f */
[----:B------:R-:W-:Y:S02]  /*2620*/  ISETP.GE.U32.AND P5, PT, R18, 0x2, PT ;  /* 0x000000021200780c */ /* 0x000fe40003fa6070 */
[----:B------:R-:W-:-:S11]  /*2630*/  MOV R6, 0x6 ;  /* 0x0000000600067802 */ /* 0x000fd60000000f00 */
[----:B------:R0:W2:Y:S01]  /*2640*/  @P5 LDS R24, [R14+0x108] ;  /* 0x000108000e185984 */ /* 0x0000a20000000800 */
[----:B------:R-:W-:-:S07]  /*2650*/  @P6 FFMA R9, R8, R9, R0 ;  /* 0x0000000908096223 */ /* 0x000fce0000000000 */
[----:B012---:R-:W-:Y:S05]  /*2660*/  WARPSYNC.COLLECTIVE R4, `(.L_x_38) ;  /* 0x0000000004087348 */ /* 0x007fea0003c00000 */
[----:B------:R3:W4:Y:S02]  /*2670*/  SHFL.IDX P0, R8, R22, R6, R7 ;  /* 0x0000000616087389 */ /* 0x0007240000000007 */
[----:B01234-:R-:W-:Y:S05]  /*2680*/  ENDCOLLECTIVE ;  /* 0x000000000000791b */ /* 0x01ffea0003800000 */
.L_x_38:
[----:B------:R-:W-:Y:S01]  /*2690*/  @P6 IMAD.MOV.U32 R0, RZ, RZ, R9 ;  /* 0x000000ffff006224 */ /* 0x000fe200078e0009 */
[----:B------:R-:W-:Y:S01]  /*26a0*/  ISETP.NE.AND P6, PT, R18, RZ, PT ;  /* 0x000000ff1200720c */ /* 0x000fe20003fc5270 */
[----:B------:R-:W-:-:S12]  /*26b0*/  HFMA2 R6, -RZ, RZ, 0, 2.98023223876953125e-07 ;  /* 0x00000005ff067431 */ /* 0x000fd800000001ff */
[----:B------:R0:W1:Y:S01]  /*26c0*/  @P6 LDS R26, [R14+0x84] ;  /* 0x000084000e1a6984 */ /* 0x0000620000000800 */
[----:B------:R-:W-:-:S07]  /*26d0*/  MOV R27, R8 ;  /* 0x00000008001b7202 */ /* 0x000fce0000000f00 */
[----:B01----:R-:W-:Y:S05]  /*26e0*/  WARPSYNC.COLLECTIVE R4, `(.L_x_39) ;  /* 0x0000000004087348 */ /* 0x003fea0003c00000 */
[----:B------:R2:W3:Y:S02]  /*26f0*/  SHFL.IDX P0, R8, R22, R6, R7 ;  /* 0x0000000616087389 */ /* 0x0004e40000000007 */
[----:B0123--:R-:W-:Y:S05]  /*2700*/  ENDCOLLECTIVE ;  /* 0x000000000000791b */ /* 0x00ffea0003800000 */
.L_x_39:
[----:B------:R-:W-:-:S04]  /*2710*/  @P1 FFMA R21, R27, R21, R0 ;  /* 0x000000151b151223 */ /* 0x000fc80000000000 */
[----:B------:R-:W-:Y:S01]  /*2720*/  @P1 IMAD.MOV.U32 R0, RZ, RZ, R21 ;  /* 0x000000ffff001224 */ /* 0x000fe200078e0015 */
[----:B------:R-:W-:Y:S02]  /*2730*/  ISETP.NE.AND P1, PT, R20, RZ, PT ;  /* 0x000000ff1400720c */ /* 0x000fe40003f25270 */
[----:B------:R0:W1:Y:S01]  /*2740*/  @P4 LDS R20, [R14+0x18c] ;  /* 0x00018c000e144984 */ /* 0x0000620000000800 */
[----:B------:R-:W-:Y:S01]  /*2750*/  HFMA2 R6, -RZ, RZ, 0, 2.384185791015625e-07 ;  /* 0x00000004ff067431 */ /* 0x000fe200000001ff */
[----:B------:R-:W-:-:S09]  /*2760*/  MOV R29, R8 ;  /* 0x00000008001d7202 */ /* 0x000fd20000000f00 */
[----:B01----:R-:W-:Y:S05]  /*2770*/  WARPSYNC.COLLECTIVE R4, `(.L_x_40) ;  /* 0x0000000004087348 */ /* 0x003fea0003c00000 */
[----:B------:R2:W3:Y:S02]  /*2780*/  SHFL.IDX P0, R8, R22, R6, R7 ;  /* 0x0000000616087389 */ /* 0x0004e40000000007 */
[----:B0123--:R-:W-:Y:S05]  /*2790*/  ENDCOLLECTIVE ;  /* 0x000000000000791b */ /* 0x00ffea0003800000 */
.L_x_40:
[----:B------:R-:W-:-:S04]  /*27a0*/  @P2 FFMA R23, R29, R23, R0 ;  /* 0x000000171d172223 */ /* 0x000fc80000000000 */
[----:B------:R-:W-:Y:S02]  /*27b0*/  @P2 IMAD.MOV.U32 R0, RZ, RZ, R23 ;  /* 0x000000ffff002224 */ /* 0x000fe400078e0017 */
[----:B------:R-:W-:Y:S01]  /*27c0*/  HFMA2 R6, -RZ, RZ, 0, 1.78813934326171875e-07 ;  /* 0x00000003ff067431 */ /* 0x000fe200000001ff */
[----:B------:R-:W-:-:S07]  /*27d0*/  MOV R9, R8 ;  /* 0x0000000800097202 */ /* 0x000fce0000000f00 */
[----:B------:R-:W-:Y:S05]  /*27e0*/  WARPSYNC.COLLECTIVE R4, `(.L_x_41) ;  /* 0x0000000004087348 */ /* 0x000fea0003c00000 */
[----:B------:R0:W1:Y:S02]  /*27f0*/  SHFL.IDX P0, R8, R22, R6, R7 ;  /* 0x0000000616087389 */ /* 0x0000640000000007 */
[----:B01----:R-:W-:Y:S05]  /*2800*/  ENDCOLLECTIVE ;  /* 0x000000000000791b */ /* 0x003fea0003800000 */
.L_x_41:
[----:B------:R-:W-:-:S04]  /*2810*/  @P3 FFMA R9, R9, R25, R0 ;  /* 0x0000001909093223 */ /* 0x000fc80000000000 */
[----:B------:R-:W-:Y:S02]  /*2820*/  @P3 IMAD.MOV.U32 R0, RZ, RZ, R9 ;  /* 0x000000ffff003224 */ /* 0x000fe400078e0009 */
[----:B------:R-:W-:Y:S01]  /*2830*/  HFMA2 R6, -RZ, RZ, 0, 1.1920928955078125e-07 ;  /* 0x00000002ff067431 */ /* 0x000fe200000001ff */
[----:B------:R-:W-:-:S07]  /*2840*/  MOV R21, R8 ;  /* 0x0000000800157202 */ /* 0x000fce0000000f00 */
[----:B------:R-:W-:Y:S05]  /*2850*/  WARPSYNC.COLLECTIVE R4, `(.L_x_42) ;  /* 0x0000000004087348 */ /* 0x000fea0003c00000 */
[----:B------:R0:W1:Y:S02]  /*2860*/  SHFL.IDX P0, R8, R22, R6, R7 ;  /* 0x0000000616087389 */ /* 0x0000640000000007 */
[----:B01----:R-:W-:Y:S05]  /*2870*/  ENDCOLLECTIVE ;  /* 0x000000000000791b */ /* 0x003fea0003800000 */
.L_x_42:
[----:B------:R-:W-:-:S04]  /*2880*/  @P4 FFMA R20, R21, R20, R0 ;  /* 0x0000001415144223 */ /* 0x000fc80000000000 */
[----:B------:R-:W-:Y:S02]  /*2890*/  @P4 IMAD.MOV.U32 R0, RZ, RZ, R20 ;  /* 0x000000ffff004224 */ /* 0x000fe400078e0014 */
[----:B------:R-:W-:Y:S01]  /*28a0*/  HFMA2 R6, -RZ, RZ, 0, 5.9604644775390625e-08 ;  /* 0x00000001ff067431 */ /* 0x000fe200000001ff */
[----:B------:R-:W-:-:S07]  /*28b0*/  MOV R23, R8 ;  /* 0x0000000800177202 */ /* 0x000fce0000000f00 */
[----:B------:R-:W-:Y:S05]  /*28c0*/  WARPSYNC.COLLECTIVE R4, `(.L_x_43) ;  /* 0x0000000004087348 */ /* 0x000fea0003c00000 */
[----:B------:R0:W1:Y:S02]  /*28d0*/  SHFL.IDX P0, R8, R22, R6, R7 ;  /* 0x0000000616087389 */ /* 0x0000640000000007 */
[----:B01----:R-:W-:Y:S05]  /*28e0*/  ENDCOLLECTIVE ;  /* 0x000000000000791b */ /* 0x003fea0003800000 */
.L_x_43:
[----:B------:R-:W-:-:S05]  /*28f0*/  @P5 FFMA R23, R23, R24, R0 ;  /* 0x0000001817175223 */ /* 0x000fca0000000000 */
[----:B------:R-:W-:Y:S01]  /*2900*/  @P5 MOV R0, R23 ;  /* 0x0000001700005202 */ /* 0x000fe20000000f00 */
[----:B------:R-:W-:Y:S01]  /*2910*/  IMAD.MOV.U32 R6, RZ, RZ, RZ ;  /* 0x000000ffff067224 */ /* 0x000fe200078e00ff */
[----:B------:R-:W-:-:S07]  /*2920*/  MOV R9, R8 ;  /* 0x0000000800097202 */ /* 0x000fce0000000f00 */
[----:B------:R-:W-:Y:S05]  /*2930*/  WARPSYNC.COLLECTIVE R4, `(.L_x_44) ;  /* 0x0000000004087348 */ /* 0x000fea0003c00000 */
[----:B------:R0:W1:Y:S02]  /*2940*/  SHFL.IDX P0, R8, R22, R6, R7 ;  /* 0x0000000616087389 */ /* 0x0000640000000007 */
[----:B01----:R-:W-:Y:S05]  /*2950*/  ENDCOLLECTIVE ;  /* 0x000000000000791b */ /* 0x003fea0003800000 */
.L_x_44:
[----:B------:R-:W-:-:S05]  /*2960*/  @P6 FFMA R9, R9, R26, R0 ;  /* 0x0000001a09096223 */ /* 0x000fca0000000000 */
[----:B------:R-:W-:Y:S01]  /*2970*/  @P6 MOV R0, R9 ;  /* 0x0000000900006202 */ /* 0x000fe20000000f00 */
[----:B------:R-:W-:Y:S06]  /*2980*/  BRA `(.L_x_45) ;  /* 0xffffffe400247947 */ /* 0x000fec000383ffff */
.L_x_9:
[----:B------:R-:W-:Y:S02]  /*2990*/  HFMA2 R7, -RZ, RZ, 0, 1.847743988037109375e-06 ;  /* 0x0000001fff077431 */ /* 0x000fe400000001ff */
[----:B------:R-:W-:Y:S01]  /*29a0*/  IMAD.MOV.U32 R6, RZ, RZ, RZ ;  /* 0x000000ffff067224 */ /* 0x000fe200078e00ff */
[----:B------:R-:W-:-:S07]  /*29b0*/  MOV R4, 0xffffffff ;  /* 0xffffffff00047802 */ /* 0x000fce0000000f00 */
[----:B012345:R-:W-:Y:S05]  /*29c0*/  WARPSYNC.COLLECTIVE R4, `(.L_x_46) ;  /* 0x0000000004087348 */ /* 0x03ffea0003c00000 */
[----:B-----5:R0:W0:Y:S02]  /*29d0*/  SHFL.IDX P0, R8, R22, R6, R7 ;  /* 0x0000000616087389 */ /* 0x0200240000000007 */
[----:B01234-:R-:W-:Y:S05]  /*29e0*/  ENDCOLLECTIVE ;  /* 0x000000000000791b */ /* 0x01ffea0003800000 */
.L_x_46:
[----:B------:R-:W-:Y:S02]  /*29f0*/  IMAD.MOV.U32 R6, RZ, RZ, 0x1 ;  /* 0x00000001ff067424 */ /* 0x000fe400078e00ff */
[----:B------:R-:W-:-:S07]  /*2a00*/  FFMA R0, R9, R8, R0 ;  /* 0x0000000809007223 */ /* 0x000fce0000000000 */
[----:B------:R-:W-:Y:S05]  /*2a10*/  WARPSYNC.COLLECTIVE R4, `(.L_x_47) ;  /* 0x0000000004087348 */ /* 0x000fea0003c00000 */
[----:B------:R0:W1:Y:S02]  /*2a20*/  SHFL.IDX P0, R8, R22, R6, R7 ;  /* 0x0000000616087389 */ /* 0x0000640000000007 */
[----:B01----:R-:W-:Y:S05]  /*2a30*/  ENDCOLLECTIVE ;  /* 0x000000000000791b */ /* 0x003fea0003800000 */
.L_x_47:
[----:B------:R0:W1:Y:S01]  /*2a40*/  LDS R9, [R11+0x14] ;  /* 0x000014000b097984 */ /* 0x0000620000000800 */
[----:B------:R-:W-:Y:S01]  /*2a50*/  HFMA2 R6, -RZ, RZ, 0, 1.1920928955078125e-07 ;  /* 0x00000002ff067431 */ /* 0x000fe200000001ff */
[----:B------:R-:W-:-:S07]  /*2a60*/  MOV R26, R8 ;  /* 0x00000008001a7202 */ /* 0x000fce0000000f00 */
[----:B01----:R-:W-:Y:S05]  /*2a70*/  WARPSYNC.COLLECTIVE R4, `(.L_x_48) ;  /* 0x0000000004087348 */ /* 0x003fea0003c00000 */
[----:B------:R2:W3:Y:S02]  /*2a80*/  SHFL.IDX P0, R8, R22, R6, R7 ;  /* 0x0000000616087389 */ /* 0x0004e40000000007 */
[----:B0123--:R-:W-:Y:S05]  /*2a90*/  ENDCOLLECTIVE ;  /* 0x000000000000791b */ /* 0x00ffea0003800000 */
.L_x_48:
[----:B------:R-:W-:Y:S02]  /*2aa0*/  FFMA R21, R21, R26, R0 ;  /* 0x0000001a15157223 */ /* 0x000fe40000000000 */
[----:B------:R0:W1:Y:S01]  /*2ab0*/  LDS R0, [R11+0x10] ;  /* 0x000010000b007984 */ /* 0x0000620000000800 */
[----:B------:R-:W-:Y:S02]  /*2ac0*/  IMAD.MOV.U32 R6, RZ, RZ, 0x3 ;  /* 0x00000003ff067424 */ /* 0x000fe400078e00ff */
[----:B------:R-:W-:-:S07]  /*2ad0*/  FFMA R20, R20, R8, R21 ;  /* 0x0000000814147223 */ /* 0x000fce0000000015 */
[----:B01----:R-:W-:Y:S05]  /*2ae0*/  WARPSYNC.COLLECTIVE R4, `(.L_x_49) ;  /* 0x0000000004087348 */ /* 0x003fea0003c00000 */
[----:B------:R2:W3:Y:S02]  /*2af0*/  SHFL.IDX P0, R8, R22, R6, R7 ;  /* 0x0000000616087389 */ /* 0x0004e40000000007 */
[----:B0123--:R-:W-:Y:S05]  /*2b00*/  ENDCOLLECTIVE ;  /* 0x000000000000791b */ /* 0x00ffea0003800000 */
.L_x_49:
[----:B------:R-:W-:Y:S01]  /*2b10*/  HFMA2 R6, -RZ, RZ, 0, 2.384185791015625e-07 ;  /* 0x00000004ff067431 */ /* 0x000fe200000001ff */
[----:B------:R-:W-:-:S07]  /*2b20*/  MOV R28, R8 ;  /* 0x00000008001c7202 */ /* 0x000fce0000000f00 */
[----:B------:R-:W-:Y:S05]  /*2b30*/  WARPSYNC.COLLECTIVE R4, `(.L_x_50) ;  /* 0x0000000004087348 */ /* 0x000fea0003c00000 */
[----:B------:R0:W1:Y:S02]  /*2b40*/  SHFL.IDX P0, R8, R22, R6, R7 ;  /* 0x0000000616087389 */ /* 0x0000640000000007 */
[----:B01----:R-:W-:Y:S05]  /*2b50*/  ENDCOLLECTIVE ;  /* 0x000000000000791b */ /* 0x003fea0003800000 */
.L_x_50:
[----:B------:R-:W-:Y:S02]  /*2b60*/  FFMA R21, R5, R28, R20 ;  /* 0x0000001c05157223 */ /* 0x000fe40000000014 */
[----:B------:R0:W1:Y:S04]  /*2b70*/  LDS R20, [R11+0x18] ;  /* 0x000018000b147984 */ /* 0x0000680000000800 */
[----:B------:R0:W2:Y:S01]  /*2b80*/  LDS R5, [R11+0x1c] ;  /* 0x00001c000b057984 */ /* 0x0000a20000000800 */
[----:B------:R-:W-:Y:S01]  /*2b90*/  MOV R6, 0x5 ;  /* 0x0000000500067802 */ /* 0x000fe20000000f00 */
[----:B------:R-:W-:-:S07]  /*2ba0*/  IMAD.MOV.U32 R26, RZ, RZ, R8 ;  /* 0x000000ffff1a7224 */ /* 0x000fce00078e0008 */
[----:B012---:R-:W-:Y:S05]  /*2bb0*/  WARPSYNC.COLLECTIVE R4, `(.L_x_51) ;  /* 0x0000000004087348 */ /* 0x007fea0003c00000 */
[----:B------:R3:W4:Y:S02]  /*2bc0*/  SHFL.IDX P0, R8, R22, R6, R7 ;  /* 0x0000000616087389 */ /* 0x0007240000000007 */
[----:B01234-:R-:W-:Y:S05]  /*2bd0*/  ENDCOLLECTIVE ;  /* 0x000000000000791b */ /* 0x01ffea0003800000 */
.L_x_51:
[----:B------:R-:W-:Y:S01]  /*2be0*/  FFMA R0, R0, R26, R21 ;  /* 0x0000001a00007223 */ /* 0x000fe20000000015 */
[----:B------:R-:W-:-:S03]  /*2bf0*/  HFMA2 R6, -RZ, RZ, 0, 3.5762786865234375e-07 ;  /* 0x00000006ff067431 */ /* 0x000fc600000001ff */
[----:B------:R-:W-:-:S07]  /*2c00*/  FFMA R9, R9, R8, R0 ;  /* 0x0000000809097223 */ /* 0x000fce0000000000 */
[----:B------:R-:W-:Y:S05]  /*2c10*/  WARPSYNC.COLLECTIVE R4, `(.L_x_52) ;  /* 0x0000000004087348 */ /* 0x000fea0003c00000 */
[----:B------:R0:W1:Y:S02]  /*2c20*/  SHFL.IDX P0, R8, R22, R6, R7 ;  /* 0x0000000616087389 */ /* 0x0000640000000007 */
[----:B01----:R-:W-:Y:S05]  /*2c30*/  ENDCOLLECTIVE ;  /* 0x000000000000791b */ /* 0x003fea0003800000 */
.L_x_52:
[----:B------:R0:W1:Y:S01]  /*2c40*/  LDS R0, [R11+0x20] ;  /* 0x000020000b007984 */ /* 0x0000620000000800 */
[----:B------:R-:W-:Y:S01]  /*2c50*/  MOV R6, 0x7 ;  /* 0x0000000700067802 */ /* 0x000fe20000000f00 */
[----:B------:R-:W-:-:S07]  /*2c60*/  IMAD.MOV.U32 R21, RZ, RZ, R8 ;  /* 0x000000ffff157224 */ /* 0x000fce00078e0008 */
[----:B01----:R-:W-:Y:S05]  /*2c70*/  WARPSYNC.COLLECTIVE R4, `(.L_x_53) ;  /* 0x0000000004087348 */ /* 0x003fea0003c00000 */
[----:B------:R2:W3:Y:S02]  /*2c80*/  SHFL.IDX P0, R8, R22, R6, R7 ;  /* 0x0000000616087389 */ /* 0x0004e40000000007 */
[----:B0123--:R-:W-:Y:S05]  /*2c90*/  ENDCOLLECTIVE ;  /* 0x000000000000791b */ /* 0x00ffea0003800000 */
.L_x_53:
[----:B------:R-:W-:Y:S02]  /*2ca0*/  FFMA R20, R20, R21, R9 ;  /* 0x0000001514147223 */ /* 0x000fe40000000009 */
[----:B------:R0:W1:Y:S01]  /*2cb0*/  LDS R9, [R11+0x24] ;  /* 0x000024000b097984 */ /* 0x0000620000000800 */
[----:B------:R-:W-:Y:S01]  /*2cc0*/  IMAD.MOV.U32 R6, RZ, RZ, 0x8 ;  /* 0x00000008ff067424 */ /* 0x000fe200078e00ff */
[----:B------:R-:W-:-:S07]  /*2cd0*/  MOV R26, R8 ;  /* 0x00000008001a7202 */ /* 0x000fce0000000f00 */
[----:B01----:R-:W-:Y:S05]  /*2ce0*/  WARPSYNC.COLLECTIVE R4, `(.L_x_54) ;  /* 0x0000000004087348 */ /* 0x003fea0003c00000 */
[----:B------:R2:W3:Y:S02]  /*2cf0*/  SHFL.IDX P0, R8, R22, R6, R7 ;  /* 0x0000000616087389 */ /* 0x0004e40000000007 */
[----:B0123--:R-:W-:Y:S05]  /*2d00*/  ENDCOLLECTIVE ;  /* 0x000000000000791b */ /* 0x00ffea0003800000 */
.L_x_54:
[----:B------:R-:W-:Y:S02]  /*2d10*/  FFMA R21, R5, R26, R20 ;  /* 0x0000001a05157223 */ /* 0x000fe40000000014 */
[----:B------:R0:W1:Y:S04]  /*2d20*/  LDS R20, [R11+0x28] ;  /* 0x000028000b147984 */ /* 0x0000680000000800 */
[----:B------:R0:W2:Y:S01]  /*2d30*/  LDS R5, [R11+0x2c] ;  /* 0x00002c000b057984 */ /* 0x0000a20000000800 */
[----:B------:R-:W-:Y:S02]  /*2d40*/  HFMA2 R6, -RZ, RZ, 0, 5.36441802978515625e-07 ;  /* 0x00000009ff067431 */ /* 0x000fe400000001ff */
[----:B------:R-:W-:-:S07]  /*2d50*/  FFMA R0, R0, R8, R21 ;  /* 0x0000000800007223 */ /* 0x000fce0000000015 */
[----:B012---:R-:W-:Y:S05]  /*2d60*/  WARPSYNC.COLLECTIVE R4, `(.L_x_55) ;  /* 0x0000000004087348 */ /* 0x007fea0003c00000 */
[----:B------:R3:W4:Y:S02]  /*2d70*/  SHFL.IDX P0, R8, R22, R6, R7 ;  /* 0x0000000616087389 */ /* 0x0007240000000007 */
[----:B01234-:R-:W-:Y:S05]  /*2d80*/  ENDCOLLECTIVE ;  /* 0x000000000000791b */ /* 0x01ffea0003800000 */
.L_x_55:
[----:B------:R-:W-:Y:S01]  /*2d90*/  IMAD.MOV.U32 R6, RZ, RZ, 0xa ;  /* 0x0000000aff067424 */ /* 0x000fe200078e00ff */
[----:B------:R-:W-:-:S07]  /*2da0*/  MOV R26, R8 ;  /* 0x00000008001a7202 */ /* 0x000fce0000000f00 */
[----:B------:R-:W-:Y:S05]  /*2db0*/  WARPSYNC.COLLECTIVE R4, `(.L_x_56) ;  /* 0x0000000004087348 */ /* 0x000fea0003c00000 */
[----:B------:R0:W1:Y:S02]  /*2dc0*/  SHFL.IDX P0, R8, R22, R6, R7 ;  /* 0x0000000616087389 */ /* 0x0000640000000007 */
[----:B01----:R-:W-:Y:S05]  /*2dd0*/  ENDCOLLECTIVE ;  /* 0x000000000000791b */ /* 0x003fea0003800000 */
.L_x_56:
[----:B------:R-:W-:Y:S02]  /*2de0*/  FFMA R9, R9, R26, R0 ;  /* 0x0000001a09097223 */ /* 0x000fe40000000000 */
[----:B------:R0:W1:Y:S01]  /*2df0*/  LDS R0, [R11+0x30] ;  /* 0x000030000b007984 */ /* 0x0000620000000800 */
[----:B------:R-:W-:Y:S02]  /*2e00*/  HFMA2 R6, -RZ, RZ, 0, 6.55651092529296875e-07 ;  /* 0x0000000bff067431 */ /* 0x000fe400000001ff */
[----:B------:R-:W-:-:S07]  /*2e10*/  FFMA R20, R20, R8, R9 ;  /* 0x0000000814147223 */ /* 0x000fce0000000009 */
[----:B01----:R-:W-:Y:S05]  /*2e20*/  WARPSYNC.COLLECTIVE R4, `(.L_x_57) ;  /* 0x0000000004087348 */ /* 0x003fea0003c00000 */
[----:B------:R2:W3:Y:S02]  /*2e30*/  SHFL.IDX P0, R8, R22, R6, R7 ;  /* 0x0000000616087389 */ /* 0x0004e40000000007 */
[----:B0123--:R-:W-:Y:S05]  /*2e40*/  ENDCOLLECTIVE ;  /* 0x000000000000791b */ /* 0x00ffea0003800000 */
.L_x_57:
[----:B------:R0:W1:Y:S01]  /*2e50*/  LDS R9, [R11+0x34] ;  /* 0x000034000b097984 */ /* 0x0000620000000800 */
[----:B------:R-:W-:Y:S01]  /*2e60*/  IMAD.MOV.U32 R6, RZ, RZ, 0xc ;  /* 0x0000000cff067424 */ /* 0x000fe200078e00ff */
[----:B------:R-:W-:-:S07]  /*2e70*/  MOV R28, R8 ;  /* 0x00000008001c7202 */ /* 0x000fce0000000f00 */
[----:B01----:R-:W-:Y:S05]  /*2e80*/  WARPSYNC.COLLECTIVE R4, `(.L_x_58) ;  /* 0x0000000004087348 */ /* 0x003fea0003c00000 */
[----:B------:R2:W3:Y:S02]  /*2e90*/  SHFL.IDX P0, R8, R22, R6, R7 ;  /* 0x0000000616087389 */ /* 0x0004e40000000007 */
[----:B0123--:R-:W-:Y:S05]  /*2ea0*/  ENDCOLLECTIVE ;  /* 0x000000000000791b */ /* 0x00ffea0003800000 */
.L_x_58:
[----:B------:R-:W-:Y:S02]  /*2eb0*/  FFMA R21, R5, R28, R20 ;  /* 0x0000001c05157223 */ /* 0x000fe40000000014 */
[----:B------:R0:W1:Y:S04]  /*2ec0*/  LDS R20, [R11+0x38] ;  /* 0x000038000b147984 */ /* 0x0000680000000800 */
[----:B------:R0:W2:Y:S01]  /*2ed0*/  LDS R5, [R11+0x3c] ;  /* 0x00003c000b057984 */ /* 0x0000a20000000800 */
[----:B------:R-:W-:Y:S01]  /*2ee0*/  HFMA2 R6, -RZ, RZ, 0, 7.74860382080078125e-07 ;  /* 0x0000000dff067431 */ /* 0x000fe200000001ff */
[----:B------:R-:W-:-:S07]  /*2ef0*/  MOV R26, R8 ;  /* 0x00000008001a7202 */ /* 0x000fce0000000f00 */
[----:B012---:R-:W-:Y:S05]  /*2f00*/  WARPSYNC.COLLECTIVE R4, `(.L_x_59) ;  /* 0x0000000004087348 */ /* 0x007fea0003c00000 */
[----:B------:R3:W4:Y:S02]  /*2f10*/  SHFL.IDX P0, R8, R22, R6, R7 ;  /* 0x0000000616087389 */ /* 0x0007240000000007 */
[----:B01234-:R-:W-:Y:S05]  /*2f20*/  ENDCOLLECTIVE ;  /* 0x000000000000791b */ /* 0x01ffea0003800000 */
.L_x_59:
[----:B------:R-:W-:Y:S01]  /*2f30*/  FFMA R0, R0, R26, R21 ;  /* 0x0000001a00007223 */ /* 0x000fe20000000015 */
[----:B------:R-:W-:-:S03]  /*2f40*/  IMAD.MOV.U32 R6, RZ, RZ, 0xe ;  /* 0x0000000eff067424 */ /* 0x000fc600078e00ff */
[----:B------:R-:W-:-:S07]  /*2f50*/  FFMA R9, R9, R8, R0 ;  /* 0x0000000809097223 */ /* 0x000fce0000000000 */
[----:B------:R-:W-:Y:S05]  /*2f60*/  WARPSYNC.COLLECTIVE R4, `(.L_x_60) ;  /* 0x0000000004087348 */ /* 0x000fea0003c00000 */
[----:B------:R0:W1:Y:S02]  /*2f70*/  SHFL.IDX P0, R8, R22, R6, R7 ;  /* 0x0000000616087389 */ /* 0x0000640000000007 */
[----:B01----:R-:W-:Y:S05]  /*2f80*/  ENDCOLLECTIVE ;  /* 0x000000000000791b */ /* 0x003fea0003800000 */
.L_x_60:
[----:B------:R0:W1:Y:S01]  /*2f90*/  LDS R0, [R11+0x40] ;  /* 0x000040000b007984 */ /* 0x0000620000000800 */
[----:B------:R-:W-:Y:S01]  /*2fa0*/  HFMA2 R6, -RZ, RZ, 0, 8.94069671630859375e-07 ;  /* 0x0000000fff067431 */ /* 0x000fe200000001ff */
[----:B------:R-:W-:-:S07]  /*2fb0*/  MOV R21, R8 ;  /* 0x0000000800157202 */ /* 0x000fce0000000f00 */
[----:B01----:R-:W-:Y:S05]  /*2fc0*/  WARPSYNC.COLLECTIVE R4, `(.L_x_61) ;  /* 0x0000000004087348 */ /* 0x003fea0003c00000 */
[----:B------:R2:W3:Y:S02]  /*2fd0*/  SHFL.IDX P0, R8, R22, R6, R7 ;  /* 0x0000000616087389 */ /* 0x0004e40000000007 */
[----:B0123--:R-:W-:Y:S05]  /*2fe0*/  ENDCOLLECTIVE ;  /* 0x000000000000791b */ /* 0x00ffea0003800000 */
.L_x_61:
[----:B------:R-:W-:Y:S02]  /*2ff0*/  FFMA R20, R20, R21, R9 ;  /* 0x0000001514147223 */ /* 0x000fe40000000009 */
[----:B------:R0:W1:Y:S01]  /*3000*/  LDS R9, [R11+0x44] ;  /* 0x000044000b097984 */ /* 0x0000620000000800 */
[----:B------:R-:W-:Y:S01]  /*3010*/  MOV R6, 0x10 ;  /* 0x0000001000067802 */ /* 0x000fe20000000f00 */
[----:B------:R-:W-:-:S07]  /*3020*/  IMAD.MOV.U32 R26, RZ, RZ, R8 ;  /* 0x000000ffff1a7224 */ /* 0x000fce00078e0008 */
[----:B01----:R-:W-:Y:S05]  /*3030*/  WARPSYNC.COLLECTIVE R4, `(.L_x_62) ;  /* 0x0000000004087348 */ /* 0x003fea0003c00000 */
[----:B------:R2:W3:Y:S02]  /*3040*/  SHFL.IDX P0, R8, R22, R6, R7 ;  /* 0x0000000616087389 */ /* 0x0004e40000000007 */
[----:B0123--:R-:W-:Y:S05]  /*3050*/  ENDCOLLECTIVE ;  /* 0x000000000000791b */ /* 0x00ffea0003800000 */
.L_x_62:
[----:B------:R-:W-:Y:S02]  /*3060*/  FFMA R21, R5, R26, R20 ;  /* 0x0000001a05157223 */ /* 0x000fe40000000014 */
[----:B------:R0:W1:Y:S04]  /*3070*/  LDS R20, [R11+0x48] ;  /* 0x000048000b147984 */ /* 0x0000680000000800 */
[----:B------:R0:W2:Y:S01]  /*3080*/  LDS R5, [R11+0x4c] ;  /* 0x00004c000b057984 */ /* 0x0000a20000000800 */
[----:B------:R-:W-:Y:S02]  /*3090*/  HFMA2 R6, -RZ, RZ, 0, 1.013278961181640625e-06 ;  /* 0x00000011ff067431 */ /* 0x000fe400000001ff */
[----:B------:R-:W-:-:S07]  /*30a0*/  FFMA R0, R0, R8, R21 ;  /* 0x0000000800007223 */ /* 0x000fce0000000015 */
[----:B012---:R-:W-:Y:S05]  /*30b0*/  WARPSYNC.COLLECTIVE R4, `(.L_x_63) ;  /* 0x0000000004087348 */ /* 0x007fea0003c00000 */
[----:B------:R3:W4:Y:S02]  /*30c0*/  SHFL.IDX P0, R8, R22, R6, R7 ;  /* 0x0000000616087389 */ /* 0x0007240000000007 */
[----:B01234-:R-:W-:Y:S05]  /*30d0*/  ENDCOLLECTIVE ;  /* 0x000000000000791b */ /* 0x01ffea0003800000 */
.L_x_63:
[----:B------:R-:W-:Y:S01]  /*30e0*/  MOV R6, 0x12 ;  /* 0x0000001200067802 */ /* 0x000fe20000000f00 */
[----:B------:R-:W-:-:S07]  /*30f0*/  IMAD.MOV.U32 R26, RZ, RZ, R8 ;  /* 0x000000ffff1a7224 */ /* 0x000fce00078e0008 */
[----:B------:R-:W-:Y:S05]  /*3100*/  WARPSYNC.COLLECTIVE R4, `(.L_x_64) ;  /* 0x0000000004087348 */ /* 0x000fea0003c00000 */
[----:B------:R0:W1:Y:S02]  /*3110*/  SHFL.IDX P0, R8, R22, R6, R7 ;  /* 0x0000000616087389 */ /* 0x0000640000000007 */
[----:B01----:R-:W-:Y:S05]  /*3120*/  ENDCOLLECTIVE ;  /* 0x000000000000791b */ /* 0x003fea0003800000 */
.L_x_64:
[----:B------:R-:W-:Y:S02]  /*3130*/  FFMA R9, R9, R26, R0 ;  /* 0x0000001a09097223 */ /* 0x000fe40000000000 */
[----:B------:R0:W1:Y:S01]  /*3140*/  LDS R0, [R11+0x50] ;  /* 0x000050000b007984 */ /* 0x0000620000000800 */
[----:B------:R-:W-:Y:S01]  /*3150*/  IMAD.MOV.U32 R6, RZ, RZ, 0x13 ;  /* 0x00000013ff067424 */ /* 0x000fe200078e00ff */
[----:B------:R-:W-:-:S07]  /*3160*/  MOV R27, R8 ;  /* 0x00000008001b7202 */ /* 0x000fce0000000f00 */
[----:B01----:R-:W-:Y:S05]  /*3170*/  WARPSYNC.COLLECTIVE R4, `(.L_x_65) ;  /* 0x0000000004087348 */ /* 0x003fea0003c00000 */
[----:B------:R2:W3:Y:S02]  /*3180*/  SHFL.IDX P0, R8, R22, R6, R7 ;  /* 0x0000000616087389 */ /* 0x0004e40000000007 */
[----:B0123--:R-:W-:Y:S05]  /*3190*/  ENDCOLLECTIVE ;  /* 0x000000000000791b */ /* 0x00ffea0003800000 */
.L_x_65:
[----:B------:R-:W-:Y:S02]  /*31a0*/  FFMA R20, R20, R27, R9 ;  /* 0x0000001b14147223 */ /* 0x000fe40000000009 */
[----:B------:R0:W1:Y:S01]  /*31b0*/  LDS R9, [R11+0x54] ;  /* 0x000054000b097984 */ /* 0x0000620000000800 */
[----:B------:R-:W-:Y:S02]  /*31c0*/  HFMA2 R6, -RZ, RZ, 0, 1.1920928955078125e-06 ;  /* 0x00000014ff067431 */ /* 0x000fe400000001ff */
[----:B------:R-:W-:-:S07]  /*31d0*/  FFMA R21, R5, R8, R20 ;  /* 0x0000000805157223 */ /* 0x000fce0000000014 */
[----:B01----:R-:W-:Y:S05]  /*31e0*/  WARPSYNC.COLLECTIVE R4, `(.L_x_66) ;  /* 0x0000000004087348 */ /* 0x003fea0003c00000 */
[----:B------:R2:W3:Y:S02]  /*31f0*/  SHFL.IDX P0, R8, R22, R6, R7 ;  /* 0x0000000616087389 */ /* 0x0004e40000000007 */
[----:B0123--:R-:W-:Y:S05]  /*3200*/  ENDCOLLECTIVE ;  /* 0x000000000000791b */ /* 0x00ffea0003800000 */
.L_x_66:
[----:B------:R0:W1:Y:S04]  /*3210*/  LDS R20, [R11+0x58] ;  /* 0x000058000b147984 */ /* 0x0000680000000800 */
[----:B------:R0:W2:Y:S01]  /*3220*/  LDS R5, [R11+0x5c] ;  /* 0x00005c000b057984 */ /* 0x0000a20000000800 */
[----:B------:R-:W-:Y:S01]  /*3230*/  IMAD.MOV.U32 R6, RZ, RZ, 0x15 ;  /* 0x00000015ff067424 */ /* 0x000fe200078e00ff */
[----:B------:R-:W-:-:S07]  /*3240*/  MOV R26, R8 ;  /* 0x00000008001a7202 */ /* 0x000fce0000000f00 */
[----:B012---:R-:W-:Y:S05]  /*3250*/  WARPSYNC.COLLECTIVE R4, `(.L_x_67) ;  /* 0x0000000004087348 */ /* 0x007fea0003c00000 */
[----:B------:R3:W4:Y:S02]  /*3260*/  SHFL.IDX P0, R8, R22, R6, R7 ;  /* 0x0000000616087389 */ /* 0x0007240000000007 */
[----:B01234-:R-:W-:Y:S05]  /*3270*/  ENDCOLLECTIVE ;  /* 0x000000000000791b */ /* 0x01ffea0003800000 */
.L_x_67:
[----:B------:R-:W-:Y:S02]  /*3280*/  FFMA R0, R0, R26, R21 ;  /* 0x0000001a00007223 */ /* 0x000fe40000000015 */
[----:B------:R0:W1:Y:S01]  /*3290*/  LDS R21, [R11+0x64] ;  /* 0x000064000b157984 */ /* 0x0000620000000800 */
[----:B------:R-:W-:Y:S02]  /*32a0*/  HFMA2 R6, -RZ, RZ, 0, 1.31130218505859375e-06 ;  /* 0x00000016ff067431 */ /* 0x000fe400000001ff */
[----:B------:R-:W-:-:S07]  /*32b0*/  FFMA R9, R9, R8, R0 ;  /* 0x0000000809097223 */ /* 0x000fce0000000000 */
[----:B01----:R-:W-:Y:S05]  /*32c0*/  WARPSYNC.COLLECTIVE R4, `(.L_x_68) ;  /* 0x0000000004087348 */ /* 0x003fea0003c00000 */
[----:B------:R2:W3:Y:S02]  /*32d0*/  SHFL.IDX P0, R8, R22, R6, R7 ;  /* 0x0000000616087389 */ /* 0x0004e40000000007 */
[----:B0123--:R-:W-:Y:S05]  /*32e0*/  ENDCOLLECTIVE ;  /* 0x000000000000791b */ /* 0x00ffea0003800000 */
.L_x_68:
[----:B------:R0:W1:Y:S01]  /*32f0*/  LDS R0, [R11+0x60] ;  /* 0x000060000b007984 */ /* 0x0000620000000800 */
[----:B------:R-:W-:Y:S01]  /*3300*/  IMAD.MOV.U32 R6, RZ, RZ, 0x17 ;  /* 0x00000017ff067424 */ /* 0x000fe200078e00ff */
[----:B------:R-:W-:-:S07]  /*3310*/  MOV R27, R8 ;  /* 0x00000008001b7202 */ /* 0x000fce0000000f00 */
[----:B01----:R-:W-:Y:S05]  /*3320*/  WARPSYNC.COLLECTIVE R4, `(.L_x_69) ;  /* 0x0000000004087348 */ /* 0x003fea0003c00000 */
[----:B------:R2:W3:Y:S02]  /*3330*/  SHFL.IDX P0, R8, R22, R6, R7 ;  /* 0x0000000616087389 */ /* 0x0004e40000000007 */
[----:B0123--:R-:W-:Y:S05]  /*3340*/  ENDCOLLECTIVE ;  /* 0x000000000000791b */ /* 0x00ffea0003800000 */
.L_x_69:
[----:B------:R-:W-:Y:S02]  /*3350*/  FFMA R20, R20, R27, R9 ;  /* 0x0000001b14147223 */ /* 0x000fe40000000009 */
[----:B------:R0:W1:Y:S01]  /*3360*/  LDS R9, [R11+0x68] ;  /* 0x000068000b097984 */ /* 0x0000620000000800 */
[----:B------:R-:W-:Y:S01]  /*3370*/  HFMA2 R6, -RZ, RZ, 0, 1.430511474609375e-06 ;  /* 0x00000018ff067431 */ /* 0x000fe200000001ff */
[----:B------:R-:W-:-:S07]  /*3380*/  MOV R26, R8 ;  /* 0x00000008001a7202 */ /* 0x000fce0000000f00 */
[----:B01----:R-:W-:Y:S05]  /*3390*/  WARPSYNC.COLLECTIVE R4, `(.L_x_70) ;  /* 0x0000000004087348 */ /* 0x003fea0003c00000 */
[----:B------:R2:W3:Y:S02]  /*33a0*/  SHFL.IDX P0, R8, R22, R6, R7 ;  /* 0x0000000616087389 */ /* 0x0004e40000000007 */
[----:B0123--:R-:W-:Y:S05]  /*33b0*/  ENDCOLLECTIVE ;  /* 0x000000000000791b */ /* 0x00ffea0003800000 */
.L_x_70:
[----:B------:R-:W-:Y:S02]  /*33c0*/  FFMA R27, R5, R26, R20 ;  /* 0x0000001a051b7223 */ /* 0x000fe40000000014 */
[----:B------:R0:W1:Y:S01]  /*33d0*/  LDS R5, [R11+0x6c] ;  /* 0x00006c000b057984 */ /* 0x0000620000000800 */
[----:B------:R-:W-:Y:S02]  /*33e0*/  IMAD.MOV.U32 R6, RZ, RZ, 0x19 ;  /* 0x00000019ff067424 */ /* 0x000fe400078e00ff */
[----:B------:R-:W-:-:S07]  /*33f0*/  FFMA R0, R0, R8, R27 ;  /* 0x0000000800007223 */ /* 0x000fce000000001b */
[----:B01----:R-:W-:Y:S05]  /*3400*/  WARPSYNC.COLLECTIVE R4, `(.L_x_71) ;  /* 0x0000000004087348 */ /* 0x003fea0003c00000 */
[----:B------:R2:W3:Y:S02]  /*3410*/  SHFL.IDX P0, R8, R22, R6, R7 ;  /* 0x0000000616087389 */ /* 0x0004e40000000007 */
[----:B0123--:R-:W-:Y:S05]  /*3420*/  ENDCOLLECTIVE ;  /* 0x000000000000791b */ /* 0x00ffea0003800000 */
.L_x_71:
[----:B------:R-:W-:Y:S01]  /*3430*/  HFMA2 R6, -RZ, RZ, 0, 1.54972076416015625e-06 ;  /* 0x0000001aff067431 */ /* 0x000fe200000001ff */
[----:B------:R-:W-:-:S07]  /*3440*/  MOV R20, R8 ;  /* 0x0000000800147202 */ /* 0x000fce0000000f00 */
[----:B------:R-:W-:Y:S05]  /*3450*/  WARPSYNC.COLLECTIVE R4, `(.L_x_72) ;  /* 0x0000000004087348 */ /* 0x000fea0003c00000 */
[----:B------:R0:W1:Y:S02]  /*3460*/  SHFL.IDX P0, R8, R22, R6, R7 ;  /* 0x0000000616087389 */ /* 0x0000640000000007 */
[----:B01----:R-:W-:Y:S05]  /*3470*/  ENDCOLLECTIVE ;  /* 0x000000000000791b */ /* 0x003fea0003800000 */
.L_x_72:
        /* <DEDUP_REMOVED lines=8> */
.L_x_73:
[----:B------:R-:W-:Y:S02]  /*3500*/  FFMA R0, R9, R26, R0 ;  /* 0x0000001a09007223 */ /* 0x000fe40000000000 */
[----:B------:R0:W1:Y:S01]  /*3510*/  LDS R9, [R11+0x74] ;  /* 0x000074000b097984 */ /* 0x0000620000000800 */
[----:B------:R-:W-:Y:S02]  /*3520*/  HFMA2 R6, -RZ, RZ, 0, 1.6689300537109375e-06 ;  /* 0x0000001cff067431 */ /* 0x000fe400000001ff */
[----:B------:R-:W-:-:S07]  /*3530*/  FFMA R5, R5, R8, R0 ;  /* 0x0000000805057223 */ /* 0x000fce0000000000 */
[----:B01----:R-:W-:Y:S05]  /*3540*/  WARPSYNC.COLLECTIVE R4, `(.L_x_74) ;  /* 0x0000000004087348 */ /* 0x003fea0003c00000 */
[----:B------:R2:W3:Y:S02]  /*3550*/  SHFL.IDX P0, R8, R22, R6, R7 ;  /* 0x0000000616087389 */ /* 0x0004e40000000007 */
[----:B0123--:R-:W-:Y:S05]  /*3560*/  ENDCOLLECTIVE ;  /* 0x000000000000791b */ /* 0x00ffea0003800000 */
.L_x_74:
[----:B------:R0:W1:Y:S01]  /*3570*/  LDS R0, [R11+0x7c] ;  /* 0x00007c000b007984 */ /* 0x0000620000000800 */
[----:B------:R-:W-:Y:S01]  /*3580*/  MOV R6, 0x1d ;  /* 0x0000001d00067802 */ /* 0x000fe20000000f00 */
[----:B------:R-:W-:-:S07]  /*3590*/  IMAD.MOV.U32 R26, RZ, RZ, R8 ;  /* 0x000000ffff1a7224 */ /* 0x000fce00078e0008 */
[----:B01----:R-:W-:Y:S05]  /*35a0*/  WARPSYNC.COLLECTIVE R4, `(.L_x_75) ;  /* 0x0000000004087348 */ /* 0x003fea0003c00000 */
[----:B------:R2:W3:Y:S02]  /*35b0*/  SHFL.IDX P0, R8, R22, R6, R7 ;  /* 0x0000000616087389 */ /* 0x0004e40000000007 */
[----:B0123--:R-:W-:Y:S05]  /*35c0*/  ENDCOLLECTIVE ;  /* 0x000000000000791b */ /* 0x00ffea0003800000 */
.L_x_75:
[----:B------:R-:W-:Y:S01]  /*35d0*/  IMAD.MOV.U32 R6, RZ, RZ, 0x1e ;  /* 0x0000001eff067424 */ /* 0x000fe200078e00ff */
[----:B------:R-:W-:-:S07]  /*35e0*/  MOV R28, R8 ;  /* 0x00000008001c7202 */ /* 0x000fce0000000f00 */
[----:B------:R-:W-:Y:S05]  /*35f0*/  WARPSYNC.COLLECTIVE R4, `(.L_x_76) ;  /* 0x0000000004087348 */ /* 0x000fea0003c00000 */
[----:B------:R0:W1:Y:S02]  /*3600*/  SHFL.IDX P0, R8, R22, R6, R7 ;  /* 0x0000000616087389 */ /* 0x0000640000000007 */
[----:B01----:R-:W-:Y:S05]  /*3610*/  ENDCOLLECTIVE ;  /* 0x000000000000791b */ /* 0x003fea0003800000 */
.L_x_76:
[----:B------:R-:W-:Y:S01]  /*3620*/  HFMA2 R6, -RZ, RZ, 0, 1.847743988037109375e-06 ;  /* 0x0000001fff067431 */ /* 0x000fe200000001ff */
[----:B------:R-:W-:-:S07]  /*3630*/  MOV R30, R8 ;  /* 0x00000008001e7202 */ /* 0x000fce0000000f00 */
[----:B------:R-:W-:Y:S05]  /*3640*/  WARPSYNC.COLLECTIVE R4, `(.L_x_77) ;  /* 0x0000000004087348 */ /* 0x000fea0003c00000 */
[----:B------:R0:W1:Y:S02]  /*3650*/  SHFL.IDX P0, R8, R22, R6, R7 ;  /* 0x0000000616087389 */ /* 0x0000640000000007 */
[----:B01----:R-:W-:Y:S05]  /*3660*/  ENDCOLLECTIVE ;  /* 0x000000000000791b */ /* 0x003fea0003800000 */
.L_x_77:
[----:B------:R-:W-:Y:S05]  /*3670*/  BRA `(.L_x_78) ;  /* 0xffffffdc00e07947 */ /* 0x000fea000383ffff */
.L_x_79:
        /* <DEDUP_REMOVED lines=16> */
.L_x_312:


//--------------------- .text._Z12trmm_mul32_LIfLi8ELi1ELb0ELb0ELb0EEviiT_PKS0_iPS0_ii --------------------------
	.section	.text._Z12trmm_mul32_LIfLi8ELi1ELb0ELb0ELb0EEviiT_PKS0_iPS0_ii,"ax",@progbits
	.align	128
        .global         _Z12trmm_mul32_LIfLi8ELi1ELb0ELb0ELb0EEviiT_PKS0_iPS0_ii
        .type           _Z12trmm_mul32_LIfLi8ELi1ELb0ELb0ELb0EEviiT_PKS0_iPS0_ii,@function
        .size           _Z12trmm_mul32_LIfLi8ELi1ELb0ELb0ELb0EEviiT_PKS0_iPS0_ii,(.L_x_313 - _Z12trmm_mul32_LIfLi8ELi1ELb0ELb0ELb0EEviiT_PKS0_iPS0_ii)
        .other          _Z12trmm_mul32_LIfLi8ELi1ELb0ELb0ELb0EEviiT_PKS0_iPS0_ii,@"STO_CUDA_ENTRY STV_DEFAULT"
_Z12trmm_mul32_LIfLi8ELi1ELb0ELb0ELb0EEviiT_PKS0_iPS0_ii:
.text._Z12trmm_mul32_LIfLi8ELi1ELb0ELb0ELb0EEviiT_PKS0_iPS0_ii:
[----:B------:R-:W-:Y:S08]  /*0000*/  LDC R1, c[0x0][0x37c] ;  /* 0x0000df00ff017b82 */ /* 0x000ff00000000800 */
[----:B------:R-:W0:Y:S02]  /*0010*/  LDC R0, c[0x0][0x384] ;  /* 0x0000e100ff007b82 */ /* 0x000e240000000800 */
[----:B0-----:R-:W-:-:S13]  /*0020*/  ISETP.GE.AND P0, PT, R0, 0x1, PT ;  /* 0x000000010000780c */ /* 0x001fda0003f06270 */
[----:B------:R-:W-:Y:S05]  /*0030*/  @!P0 EXIT ;  /* 0x000000000000894d */ /* 0x000fea0003800000 */
[----:B------:R-:W0:Y:S01]  /*0040*/  S2R R9, SR_CgaCtaId ;  /* 0x0000000000097919 */ /* 0x000e220000008800 */
[----:B------:R-:W1:Y:S01]  /*0050*/  LDC R7, c[0x0][0x398] ;  /* 0x0000e600ff077b82 */ /* 0x000e620000000800 */
[----:B------:R-:W2:Y:S01]  /*0060*/  LDCU UR4, c[0x0][0x3a8] ;  /* 0x00007500ff0477ac */ /* 0x000ea20008000800 */
[----:B------:R-:W-:Y:S01]  /*0070*/  MOV R2, 0x400 ;  /* 0x0000040000027802 */ /* 0x000fe20000000f00 */
[----:B------:R-:W3:Y:S01]  /*0080*/  S2R R0, SR_TID.X ;  /* 0x0000000000007919 */ /* 0x000ee20000002100 */
[----:B------:R-:W4:Y:S01]  /*0090*/  LDCU.64 UR10, c[0x0][0x358] ;  /* 0x00006b00ff0a77ac */ /* 0x000f220008000a00 */
[----:B------:R-:W3:Y:S03]  /*00a0*/  S2R R3, SR_TID.Y ;  /* 0x0000000000037919 */ /* 0x000ee60000002200 */
[----:B------:R-:W0:Y:S01]  /*00b0*/  S2UR UR12, SR_CTAID.X ;  /* 0x00000000000c79c3 */ /* 0x000e220000002500 */
[----:B-1----:R-:W-:-:S02]  /*00c0*/  LEA R4, R7, 0x20, 0x5 ;  /* 0x0000002007047811 */ /* 0x002fc400078e28ff */
[----:B------:R-:W-:Y:S02]  /*00d0*/  SHF.L.U32 R5, R7, 0x3, RZ ;  /* 0x0000000307057819 */ /* 0x000fe400000006ff */
[----:B0-----:R-:W-:Y:S01]  /*00e0*/  LEA R9, R9, R2, 0x18 ;  /* 0x0000000209097211 */ /* 0x001fe200078ec0ff */
[C-C-:B---3--:R-:W-:Y:S02]  /*00f0*/  IMAD R6, R3.reuse, 0x21, R0.reuse ;  /* 0x0000002103067824 */ /* 0x148fe400078e0200 */
[C-C-:B------:R-:W-:Y:S02]  /*0100*/  IMAD R7, R3.reuse, R7, R0.reuse ;  /* 0x0000000703077224 */ /* 0x140fe400078e0200 */
[--C-:B------:R-:W-:Y:S02]  /*0110*/  IMAD R6, R6, 0x4, R9.reuse ;  /* 0x0000000406067824 */ /* 0x100fe400078e0209 */
[----:B------:R-:W-:Y:S02]  /*0120*/  IMAD R9, R0, 0x84, R9 ;  /* 0x0000008400097824 */ /* 0x000fe400078e0209 */
[----:B--2---:R-:W-:Y:S01]  /*0130*/  IMAD R2, R3, UR4, R0 ;  /* 0x0000000403027c24 */ /* 0x004fe2000f8e0200 */
[----:B----4-:R-:W-:-:S06]  /*0140*/  UMOV UR4, URZ ;  /* 0x000000ff00047c82 */ /* 0x010fcc0008000000 */
.L_x_88:
[----:B0-----:R-:W0:Y:S01]  /*0150*/  LDCU UR6, c[0x0][0x384] ;  /* 0x00007080ff0677ac */ /* 0x001e220008000800 */
[----:B------:R-:W-:Y:S01]  /*0160*/  ULEA UR5, UR12, UR4, 0x3 ;  /* 0x000000040c057291 */ /* 0x000fe2000f8e18ff */
[----:B0-----:R-:W-:-:S05]  /*0170*/  MOV R14, UR6 ;  /* 0x00000006000e7c02 */ /* 0x001fca0008000f00 */
[----:B------:R-:W-:-:S13]  /*0180*/  ISETP.LE.U32.AND P0, PT, R14, UR5, PT ;  /* 0x000000050e007c0c */ /* 0x000fda000bf03070 */
[----:B----45:R-:W-:Y:S05]  /*0190*/  @P0 EXIT ;  /* 0x000000000000094d */ /* 0x030fea0003800000 */
[----:B------:R-:W0:Y:S02]  /*01a0*/  LDCU.64 UR8, c[0x0][0x3a8] ;  /* 0x00007500ff0877ac */ /* 0x000e240008000a00 */
[----:B0-----:R-:W-:-:S09]  /*01b0*/  UISETP.GE.AND UP0, UPT, UR9, 0x1, UPT ;  /* 0x000000010900788c */ /* 0x001fd2000bf06270 */
[----:B------:R-:W-:Y:S05]  /*01c0*/  BRA.U !UP0, `(.L_x_80) ;  /* 0x0000001508a47547 */ /* 0x000fea000b800000 */
[----:B------:R-:W0:Y:S01]  /*01d0*/  LDCU.64 UR6, c[0x0][0x3a0] ;  /* 0x00007400ff0677ac */ /* 0x000e220008000a00 */
[----:B------:R-:W-:-:S04]  /*01e0*/  UIMAD UR8, UR5, UR8, URZ ;  /* 0x00000008050872a4 */ /* 0x000fc8000f8e02ff */
[----:B0-----:R-:W-:-:S04]  /*01f0*/  ULEA UR5, UP0, UR8, UR6, 0x2 ;  /* 0x0000000608057291 */ /* 0x001fc8000f8010ff */
[----:B------:R-:W-:Y:S02]  /*0200*/  ULEA.HI.X UR6, UR8, UR7, URZ, 0x2, UP0 ;  /* 0x0000000708067291 */ /* 0x000fe400080f14ff */
[----:B------:R-:W-:Y:S01]  /*0210*/  IMAD.U32 R10, RZ, RZ, UR5 ;  /* 0x00000005ff0a7e24 */ /* 0x000fe2000f8e00ff */
[----:B------:R-:W-:-:S03]  /*0220*/  UMOV UR5, URZ ;  /* 0x000000ff00057c82 */ /* 0x000fc60008000000 */
[----:B------:R-:W-:-:S07]  /*0230*/  MOV R11, UR6 ;  /* 0x00000006000b7c02 */ /* 0x000fce0008000f00 */
.L_x_87:
[----:B0-----:R-:W0:Y:S01]  /*0240*/  LDC.64 R12, c[0x0][0x390] ;  /* 0x0000e400ff0c7b82 */ /* 0x001e220000000a00 */
[----:B------:R-:W-:Y:S01]  /*0250*/  IMAD R18, R4, UR5, R7 ;  /* 0x0000000504127c24 */ /* 0x000fe2000f8e0207 */
[----:B------:R-:W1:Y:S03]  /*0260*/  LDCU UR6, c[0x0][0x384] ;  /* 0x00007080ff0677ac */ /* 0x000e660008000800 */
[----:B------:R-:W-:-:S03]  /*0270*/  IMAD.IADD R8, R5, 0x1, R18 ;  /* 0x0000000105087824 */ /* 0x000fc600078e0212 */
[----:B------:R-:W2:Y:S02]  /*0280*/  LDC R25, c[0x0][0x398] ;  /* 0x0000e600ff197b82 */ /* 0x000ea40000000800 */
[----:B------:R-:W-:Y:S01]  /*0290*/  IADD3 R15, PT, PT, R5, R8, RZ ;  /* 0x00000008050f7210 */ /* 0x000fe20007ffe0ff */
[----:B0-----:R-:W-:-:S04]  /*02a0*/  IMAD.WIDE R18, R18, 0x4, R12 ;  /* 0x0000000412127825 */ /* 0x001fc800078e020c */
[----:B------:R-:W-:-:S04]  /*02b0*/  IMAD.WIDE R14, R15, 0x4, R12 ;  /* 0x000000040f0e7825 */ /* 0x000fc800078e020c */
[----:B--2---:R-:W-:Y:S02]  /*02c0*/  IMAD R21, R25, 0x10, R8 ;  /* 0x0000001019157824 */ /* 0x004fe400078e0208 */
[----:B------:R-:W-:Y:S01]  /*02d0*/  IMAD.WIDE R16, R5, 0x4, R18 ;  /* 0x0000000405107825 */ /* 0x000fe200078e0212 */
[----:B------:R-:W2:Y:S03]  /*02e0*/  LDG.E.CONSTANT R15, desc[UR10][R14.64] ;  /* 0x0000000a0e0f7981 */ /* 0x000ea6000c1e9900 */
[----:B------:R-:W-:Y:S01]  /*02f0*/  IMAD.WIDE R20, R21, 0x4, R12 ;  /* 0x0000000415147825 */ /* 0x000fe200078e020c */
[----:B------:R-:W3:Y:S04]  /*0300*/  LDG.E.CONSTANT R19, desc[UR10][R18.64] ;  /* 0x0000000a12137981 */ /* 0x000ee8000c1e9900 */
[----:B----4-:R-:W4:Y:S04]  /*0310*/  LDG.E.CONSTANT R17, desc[UR10][R16.64] ;  /* 0x0000000a10117981 */ /* 0x010f28000c1e9900 */
[----:B------:R-:W4:Y:S01]  /*0320*/  LDG.E.CONSTANT R21, desc[UR10][R20.64] ;  /* 0x0000000a14157981 */ /* 0x000f22000c1e9900 */
[----:B------:R-:W-:Y:S01]  /*0330*/  ULEA UR7, UR12, UR4, 0x3 ;  /* 0x000000040c077291 */ /* 0x000fe2000f8e18ff */
[----:B------:R-:W-:-:S05]  /*0340*/  IMAD.U32 R13, RZ, RZ, UR5 ;  /* 0x00000005ff0d7e24 */ /* 0x000fca000f8e00ff */
[----:B------:R-:W-:-:S04]  /*0350*/  IADD3 R8, PT, PT, R3, UR7, RZ ;  /* 0x0000000703087c10 */ /* 0x000fc8000fffe0ff */
[----:B-1----:R-:W-:Y:S02]  /*0360*/  ISETP.GE.U32.AND P1, PT, R8, UR6, PT ;  /* 0x0000000608007c0c */ /* 0x002fe4000bf26070 */
[----:B------:R-:W-:-:S05]  /*0370*/  LEA R8, R13, R2, 0x5 ;  /* 0x000000020d087211 */ /* 0x000fca00078e28ff */
[----:B------:R-:W-:-:S06]  /*0380*/  IMAD.WIDE R12, R8, 0x4, R10 ;  /* 0x00000004080c7825 */ /* 0x000fcc00078e020a */
[----:B-----5:R0:W5:Y:S01]  /*0390*/  @!P1 LDG.E R22, desc[UR10][R12.64] ;  /* 0x0000000a0c169981 */ /* 0x020162000c1e1900 */
[----:B------:R-:W-:-:S03]  /*03a0*/  IMAD.MOV.U32 R23, RZ, RZ, RZ ;  /* 0x000000ffff177224 */ /* 0x000fc600078e00ff */
[----:B--2---:R0:W-:Y:S04]  /*03b0*/  STS [R6+0x840], R15 ;  /* 0x0008400f06007388 */ /* 0x0041e80000000800 */
[----:B---3--:R0:W-:Y:S04]  /*03c0*/  STS [R6], R19 ;  /* 0x0000001306007388 */ /* 0x0081e80000000800 */
[----:B----4-:R0:W-:Y:S04]  /*03d0*/  STS [R6+0x420], R17 ;  /* 0x0004201106007388 */ /* 0x0101e80000000800 */
[----:B------:R0:W-:Y:S01]  /*03e0*/  STS [R6+0xc60], R21 ;  /* 0x000c601506007388 */ /* 0x0001e20000000800 */
[----:B------:R-:W-:Y:S06]  /*03f0*/  BAR.SYNC.DEFER_BLOCKING 0x0 ;  /* 0x0000000000007b1d */ /* 0x000fec0000010000 */
[----:B------:R-:W-:Y:S05]  /*0400*/  @P1 BRA `(.L_x_81) ;  /* 0x0000000800981947 */ /* 0x000fea0003800000 */
[----:B------:R-:W-:Y:S01]  /*0410*/  UMOV UR6, 0xffffffff ;  /* 0xffffffff00067882 */ /* 0x000fe20000000000 */
[----:B------:R-:W-:-:S04]  /*0420*/  ISETP.NE.AND P3, PT, R0, RZ, PT ;  /* 0x000000ff0000720c */ /* 0x000fc80003f65270 */
[----:B------:R-:W-:Y:S01]  /*0430*/  P2R R14, PR, RZ, 0x8 ;  /* 0x00000008ff0e7803 */ /* 0x000fe20000000000 */
[----:B------:R-:W-:Y:S08]  /*0440*/  BRA.DIV UR6, `(.L_x_82) ;  /* 0x0000001606187947 */ /* 0x000ff0000b800000 */
[C---:B------:R-:W-:Y:S01]  /*0450*/  ISETP.NE.AND P0, PT, R0.reuse, RZ, PT ;  /* 0x000000ff0000720c */ /* 0x040fe20003f05270 */
[----:B-----5:R-:W-:Y:S01]  /*0460*/  SHFL.IDX PT, R14, R22, RZ, 0x1f ;  /* 0x00001fff160e7589 */ /* 0x020fe200000e0000 */
[C---:B------:R-:W-:Y:S01]  /*0470*/  ISETP.GT.U32.AND P6, PT, R0.reuse, 0x1, PT ;  /* 0x000000010000780c */ /* 0x040fe20003fc4070 */
[----:B------:R-:W-:Y:S01]  /*0480*/  HFMA2 R23, -RZ, RZ, 0, 0 ;  /* 0x00000000ff177431 */ /* 0x000fe200000001ff */
[C---:B------:R-:W-:Y:S01]  /*0490*/  ISETP.GT.U32.AND P2, PT, R0.reuse, 0x2, PT ;  /* 0x000000020000780c */ /* 0x040fe20003f44070 */
[----:B0-----:R-:W-:Y:S01]  /*04a0*/  SHFL.IDX PT, R21, R22, 0x1, 0x1f ;  /* 0x00201f0016157f89 */ /* 0x001fe200000e0000 */
[C---:B------:R-:W-:Y:S02]  /*04b0*/  ISETP.GT.U32.AND P3, PT, R0.reuse, 0x3, PT ;  /* 0x000000030000780c */ /* 0x040fe40003f64070 */
[C---:B------:R-:W-:Y:S01]  /*04c0*/  ISETP.GT.U32.AND P4, PT, R0.reuse, 0x4, PT ;  /* 0x000000040000780c */ /* 0x040fe20003f84070 */
[----:B------:R-:W-:Y:S01]  /*04d0*/  SHFL.IDX PT, R28, R22, 0x2, 0x1f ;  /* 0x00401f00161c7f89 */ /* 0x000fe200000e0000 */
[----:B------:R-:W-:-:S02]  /*04e0*/  ISETP.GT.U32.AND P5, PT, R0, 0x5, PT ;  /* 0x000000050000780c */ /* 0x000fc40003fa4070 */
[----:B------:R-:W-:Y:S01]  /*04f0*/  P2R R15, PR, RZ, 0x2 ;  /* 0x00000002ff0f7803 */ /* 0x000fe20000000000 */
[----:B------:R-:W0:Y:S01]  /*0500*/  @!P0 LDS R19, [R9] ;  /* 0x0000000009138984 */ /* 0x000e220000000800 */
[----:B------:R-:W-:-:S03]  /*0510*/  ISETP.GT.U32.AND P1, PT, R0, 0x18, PT ;  /* 0x000000180000780c */ /* 0x000fc60003f24070 */
[----:B------:R-:W1:Y:S04]  /*0520*/  @!P6 LDS R20, [R9+0x4] ;  /* 0x000004000914e984 */ /* 0x000e680000000800 */
[----:B------:R-:W2:Y:S04]  /*0530*/  @!P2 LDS R24, [R9+0x8] ;  /* 0x000008000918a984 */ /* 0x000ea80000000800 */
[----:B------:R-:W-:Y:S04]  /*0540*/  @!P3 LDS R18, [R9+0xc] ;  /* 0x00000c000912b984 */ /* 0x000fe80000000800 */
[----:B------:R-:W3:Y:S01]  /*0550*/  SHFL.IDX PT, R26, R22, 0x3, 0x1f ;  /* 0x00601f00161a7f89 */ /* 0x000ee200000e0000 */
[----:B0-----:R-:W-:-:S03]  /*0560*/  @!P0 FFMA R19, R14, R19, RZ ;  /* 0x000000130e138223 */ /* 0x001fc600000000ff */
[----:B------:R-:W-:Y:S02]  /*0570*/  @!P4 LDS R14, [R9+0x10] ;  /* 0x00001000090ec984 */ /* 0x000fe40000000800 */
[----:B------:R-:W-:Y:S02]  /*0580*/  @!P0 MOV R23, R19 ;  /* 0x0000001300178202 */ /* 0x000fe40000000f00 */
[C---:B------:R-:W-:Y:S01]  /*0590*/  ISETP.GT.U32.AND P0, PT, R0.reuse, 0x6, PT ;  /* 0x000000060000780c */ /* 0x040fe20003f04070 */
[----:B------:R-:W0:Y:S02]  /*05a0*/  SHFL.IDX PT, R19, R22, 0x4, 0x1f ;  /* 0x00801f0016137f89 */ /* 0x000e2400000e0000 */
[----:B-1----:R-:W-:Y:S02]  /*05b0*/  @!P6 FFMA R21, R21, R20, R23 ;  /* 0x000000141515e223 */ /* 0x002fe40000000017 */
[----:B------:R-:W-:Y:S02]  /*05c0*/  @!P5 LDS R20, [R9+0x14] ;  /* 0x000014000914d984 */ /* 0x000fe40000000800 */
[----:B------:R-:W-:Y:S01]  /*05d0*/  @!P6 IMAD.MOV.U32 R23, RZ, RZ, R21 ;  /* 0x000000ffff17e224 */ /* 0x000fe200078e0015 */
[----:B------:R-:W-:-:S03]  /*05e0*/  ISETP.GT.U32.AND P6, PT, R0, 0x7, PT ;  /* 0x000000070000780c */ /* 0x000fc60003fc4070 */
[----:B--2---:R-:W-:Y:S02]  /*05f0*/  @!P2 FFMA R21, R28, R24, R23 ;  /* 0x000000181c15a223 */ /* 0x004fe40000000017 */
[----:B------:R-:W-:Y:S03]  /*0600*/  @!P0 LDS R24, [R9+0x18] ;  /* 0x0000180009188984 */ /* 0x000fe60000000800 */
[----:B------:R-:W-:Y:S01]  /*0610*/  @!P2 MOV R23, R21 ;  /* 0x000000150017a202 */ /* 0x000fe20000000f00 */
[----:B------:R-:W1:Y:S01]  /*0620*/  SHFL.IDX PT, R28, R22, 0x5, 0x1f ;  /* 0x00a01f00161c7f89 */ /* 0x000e6200000e0000 */
[----:B------:R-:W-:-:S03]  /*0630*/  ISETP.GT.U32.AND P2, PT, R0, 0x8, PT ;  /* 0x000000080000780c */ /* 0x000fc60003f44070 */
[----:B---3--:R-:W-:Y:S02]  /*0640*/  @!P3 FFMA R26, R26, R18, R23 ;  /* 0x000000121a1ab223 */ /* 0x008fe40000000017 */
[----:B------:R-:W-:Y:S03]  /*0650*/  @!P6 LDS R18, [R9+0x1c] ;  /* 0x00001c000912e984 */ /* 0x000fe60000000800 */
[----:B------:R-:W-:Y:S02]  /*0660*/  @!P3 MOV R23, R26 ;  /* 0x0000001a0017b202 */ /* 0x000fe40000000f00 */
[----:B------:R-:W2:Y:S01]  /*0670*/  SHFL.IDX PT, R26, R22, 0x6, 0x1f ;  /* 0x00c01f00161a7f89 */ /* 0x000ea200000e0000 */
[----:B------:R-:W-:Y:S02]  /*0680*/  ISETP.GT.U32.AND P3, PT, R0, 0x9, PT ;  /* 0x000000090000780c */ /* 0x000fe40003f64070 */
[----:B0-----:R-:W-:-:S02]  /*0690*/  @!P4 FFMA R19, R19, R14, R23 ;  /* 0x0000000e1313c223 */ /* 0x001fc40000000017 */
[----:B------:R-:W-:Y:S02]  /*06a0*/  @!P2 LDS R14, [R9+0x20] ;  /* 0x00002000090ea984 */ /* 0x000fe40000000800 */
[----:B------:R-:W-:Y:S01]  /*06b0*/  @!P4 IMAD.MOV.U32 R23, RZ, RZ, R19 ;  /* 0x000000ffff17c224 */ /* 0x000fe200078e0013 */
[----:B------:R-:W-:Y:S01]  /*06c0*/  ISETP.GT.U32.AND P4, PT, R0, 0xa, PT ;  /* 0x0000000a0000780c */ /* 0x000fe20003f84070 */
[----:B------:R-:W0:Y:S02]  /*06d0*/  SHFL.IDX PT, R19, R22, 0x7, 0x1f ;  /* 0x00e01f0016137f89 */ /* 0x000e2400000e0000 */
[----:B-1----:R-:W-:-:S03]  /*06e0*/  @!P5 FFMA R21, R28, R20, R23 ;  /* 0x000000141c15d223 */ /* 0x002fc60000000017 */
[----:B------:R-:W-:Y:S02]  /*06f0*/  @!P3 LDS R20, [R9+0x24] ;  /* 0x000024000914b984 */ /* 0x000fe40000000800 */
[----:B------:R-:W-:Y:S02]  /*0700*/  @!P5 MOV R23, R21 ;  /* 0x000000150017d202 */ /* 0x000fe40000000f00 */
[----:B------:R-:W1:Y:S01]  /*0710*/  SHFL.IDX PT, R28, R22, 0x8, 0x1f ;  /* 0x01001f00161c7f89 */ /* 0x000e6200000e0000 */
[----:B------:R-:W-:Y:S02]  /*0720*/  ISETP.GT.U32.AND P5, PT, R0, 0xb, PT ;  /* 0x0000000b0000780c */ /* 0x000fe40003fa4070 */
[----:B--2---:R-:W-:Y:S02]  /*0730*/  @!P0 FFMA R26, R26, R24, R23 ;  /* 0x000000181a1a8223 */ /* 0x004fe40000000017 */
[----:B------:R-:W-:Y:S03]  /*0740*/  @!P4 LDS R24, [R9+0x28] ;  /* 0x000028000918c984 */ /* 0x000fe60000000800 */
[----:B------:R-:W-:-:S02]  /*0750*/  @!P0 MOV R23, R26 ;  /* 0x0000001a00178202 */ /* 0x000fc40000000f00 */
[----:B------:R-:W2:Y:S01]  /*0760*/  SHFL.IDX PT, R26, R22, 0x9, 0x1f ;  /* 0x01201f00161a7f89 */ /* 0x000ea200000e0000 */
[C---:B------:R-:W-:Y:S02]  /*0770*/  ISETP.GT.U32.AND P0, PT, R0.reuse, 0xc, PT ;  /* 0x0000000c0000780c */ /* 0x040fe40003f04070 */
[----:B0-----:R-:W-:Y:S02]  /*0780*/  @!P6 FFMA R19, R19, R18, R23 ;  /* 0x000000121313e223 */ /* 0x001fe40000000017 */
        /* <DEDUP_REMOVED lines=64> */
[----:B-1----:R-:W-:-:S02]  /*0b90*/  @!P2 FFMA R21, R28, R14, R23 ;  /* 0x0000000e1c15a223 */ /* 0x002fc40000000017 */
[----:B------:R-:W-:Y:S03]  /*0ba0*/  @!P1 LDS R14, [R9+0x60] ;  /* 0x00006000090e9984 */ /* 0x000fe60000000800 */
[----:B------:R-:W-:Y:S01]  /*0bb0*/  @!P2 MOV R23, R21 ;  /* 0x000000150017a202 */ /* 0x000fe20000000f00 */
[----:B------:R-:W1:Y:S01]  /*0bc0*/  SHFL.IDX PT, R28, R22, 0x17, 0x1f ;  /* 0x02e01f00161c7f89 */ /* 0x000e6200000e0000 */
[----:B------:R-:W-:-:S03]  /*0bd0*/  ISETP.GT.U32.AND P2, PT, R0, 0x1a, PT ;  /* 0x0000001a0000780c */ /* 0x000fc60003f44070 */
[----:B--2---:R-:W-:Y:S02]  /*0be0*/  @!P3 FFMA R26, R26, R20, R23 ;  /* 0x000000141a1ab223 */ /* 0x004fe40000000017 */
        /* <DEDUP_REMOVED lines=13> */
[----:B------:R-:W-:-:S03]  /*0cc0*/  ISETP.GT.U32.AND P5, PT, R0, 0x1d, PT ;  /* 0x0000001d0000780c */ /* 0x000fc60003fa4070 */
[----:B------:R-:W-:Y:S01]  /*0cd0*/  SHFL.IDX PT, R21, R22, 0x1c, 0x1f ;  /* 0x03801f0016157f89 */ /* 0x000fe200000e0000 */
[----:B--2---:R-:W-:-:S03]  /*0ce0*/  @!P1 FFMA R26, R26, R14, R23 ;  /* 0x0000000e1a1a9223 */ /* 0x004fc60000000017 */
[----:B------:R-:W-:Y:S02]  /*0cf0*/  @!P4 LDS R14, [R9+0x70] ;  /* 0x00007000090ec984 */ /* 0x000fe40000000800 */
[----:B------:R-:W-:Y:S02]  /*0d00*/  @!P1 MOV R23, R26 ;  /* 0x0000001a00179202 */ /* 0x000fe40000000f00 */
[----:B------:R-:W2:Y:S01]  /*0d10*/  SHFL.IDX PT, R26, R22, 0x1b, 0x1f ;  /* 0x03601f00161a7f89 */ /* 0x000ea200000e0000 */
[----:B------:R-:W-:Y:S02]  /*0d20*/  ISETP.NE.AND P1, PT, R15, RZ, PT ;  /* 0x000000ff0f00720c */ /* 0x000fe40003f25270 */
[----:B0-----:R-:W-:Y:S02]  /*0d30*/  @!P0 FFMA R19, R19, R20, R23 ;  /* 0x0000001413138223 */ /* 0x001fe40000000017 */
[----:B------:R-:W-:Y:S02]  /*0d40*/  @!P5 LDS R20, [R9+0x74] ;  /* 0x000074000914d984 */ /* 0x000fe40000000800 */
[----:B------:R-:W-:Y:S01]  /*0d50*/  @!P0 IMAD.MOV.U32 R23, RZ, RZ, R19 ;  /* 0x000000ffff178224 */ /* 0x000fe200078e0013 */
[----:B------:R-:W-:-:S03]  /*0d60*/  ISETP.GT.U32.AND P0, PT, R0, 0x1f, PT ;  /* 0x0000001f0000780c */ /* 0x000fc60003f04070 */
[----:B-1----:R-:W-:Y:S02]  /*0d70*/  @!P2 FFMA R19, R28, R24, R23 ;  /* 0x000000181c13a223 */ /* 0x002fe40000000017 */
[----:B------:R-:W-:Y:S03]  /*0d80*/  @!P6 LDS R24, [R9+0x78] ;  /* 0x000078000918e984 */ /* 0x000fe60000000800 */
[----:B------:R-:W-:Y:S01]  /*0d90*/  @!P2 MOV R23, R19 ;  /* 0x000000130017a202 */ /* 0x000fe20000000f00 */
[----:B------:R-:W0:Y:S04]  /*0da0*/  SHFL.IDX PT, R28, R22, 0x1d, 0x1f ;  /* 0x03a01f00161c7f89 */ /* 0x000e2800000e0000 */
[----:B--2---:R-:W-:-:S05]  /*0db0*/  @!P3 FFMA R18, R26, R18, R23 ;  /* 0x000000121a12b223 */ /* 0x004fca0000000017 */
[----:B------:R-:W-:Y:S02]  /*0dc0*/  @!P3 MOV R23, R18 ;  /* 0x000000120017b202 */ /* 0x000fe40000000f00 */
[----:B------:R-:W1:Y:S03]  /*0dd0*/  SHFL.IDX PT, R18, R22, 0x1e, 0x1f ;  /* 0x03c01f0016127f89 */ /* 0x000e6600000e0000 */
[----:B------:R-:W-:-:S04]  /*0de0*/  @!P4 FFMA R14, R21, R14, R23 ;  /* 0x0000000e150ec223 */ /* 0x000fc80000000017 */
[----:B------:R-:W-:Y:S02]  /*0df0*/  @!P4 IMAD.MOV.U32 R23, RZ, RZ, R14 ;  /* 0x000000ffff17c224 */ /* 0x000fe400078e000e */
[----:B------:R2:W3:Y:S02]  /*0e00*/  SHFL.IDX PT, R14, R22, 0x1f, 0x1f ;  /* 0x03e01f00160e7f89 */ /* 0x0004e400000e0000 */
[----:B0-----:R-:W-:-:S05]  /*0e10*/  @!P5 FFMA R20, R28, R20, R23 ;  /* 0x000000141c14d223 */ /* 0x001fca0000000017 */
[----:B------:R-:W-:-:S05]  /*0e20*/  @!P5 MOV R23, R20 ;  /* 0x000000140017d202 */ /* 0x000fca0000000f00 */
[----:B-1----:R-:W-:-:S05]  /*0e30*/  @!P6 FFMA R18, R18, R24, R23 ;  /* 0x000000181212e223 */ /* 0x002fca0000000017 */
[----:B--2---:R-:W-:-:S07]  /*0e40*/  @!P6 MOV R23, R18 ;  /* 0x000000120017e202 */ /* 0x004fce0000000f00 */
.L_x_121:
[----:B------:R-:W3:Y:S02]  /*0e50*/  @!P0 LDS R15, [R9+0x7c] ;  /* 0x00007c00090f8984 */ /* 0x000ee40000000800 */
[----:B---3--:R-:W-:-:S07]  /*0e60*/  @!P0 FFMA R23, R14, R15, R23 ;  /* 0x0000000f0e178223 */ /* 0x008fce0000000017 */
.L_x_81:
[----:B------:R-:W-:Y:S05]  /*0e70*/  WARPSYNC.ALL ;  /* 0x0000000000007948 */ /* 0x000fea0003800000 */
[----:B------:R-:W1:Y:S01]  /*0e80*/  LDCU UR6, c[0x0][0x3ac] ;  /* 0x00007580ff0677ac */ /* 0x000e620008000800 */
[----:B------:R-:W-:-:S04]  /*0e90*/  UIADD3 UR7, UPT, UPT, UR5, 0x1, URZ ;  /* 0x0000000105077890 */ /* 0x000fc8000fffe0ff */
[----:B-1----:R-:W-:Y:S01]  /*0ea0*/  UISETP.GE.AND UP0, UPT, UR7, UR6, UPT ;  /* 0x000000060700728c */ /* 0x002fe2000bf06270 */
[----:B------:R-:W-:Y:S08]  /*0eb0*/  BAR.SYNC.DEFER_BLOCKING 0x0 ;  /* 0x0000000000007b1d */ /* 0x000ff00000010000 */
[----:B------:R-:W-:Y:S05]  /*0ec0*/  BRA.U UP0, `(.L_x_83) ;  /* 0x0000000900387547 */ /* 0x000fea000b800000 */
[----:B------:R-:W-:Y:S01]  /*0ed0*/  IMAD.U32 R14, RZ, RZ, UR5 ;  /* 0x00000005ff0e7e24 */ /* 0x000fe2000f8e00ff */
[----:B------:R-:W-:Y:S01]  /*0ee0*/  MOV R18, UR5 ;  /* 0x0000000500127c02 */ /* 0x000fe20008000f00 */
[----:B------:R-:W-:Y:S01]  /*0ef0*/  IMAD.U32 R27, RZ, RZ, UR5 ;  /* 0x00000005ff1b7e24 */ /* 0x000fe2000f8e00ff */
[----:B------:R-:W-:Y:S01]  /*0f00*/  MOV R29, UR5 ;  /* 0x00000005001d7c02 */ /* 0x000fe20008000f00 */
[----:B------:R-:W-:Y:S01]  /*0f10*/  UIADD3 UR6, UPT, UPT, UR5, -UR6, URZ ;  /* 0x8000000605067290 */ /* 0x000fe2000fffe0ff */
[----:B------:R-:W-:-:S04]  /*0f20*/  LEA R14, R14, R3, 0x5 ;  /* 0x000000030e0e7211 */ /* 0x000fc800078e28ff */
[C---:B0-----:R-:W-:Y:S01]  /*0f30*/  IADD3 R15, PT, PT, R14.reuse, 0x20, RZ ;  /* 0x000000200e0f7810 */ /* 0x041fe20007ffe0ff */
[C---:B------:R-:W-:Y:S01]  /*0f40*/  VIADD R16, R14.reuse, 0x38 ;  /* 0x000000380e107836 */ /* 0x040fe20000000000 */
[----:B------:R-:W-:-:S03]  /*0f50*/  IADD3 R14, PT, PT, R14, 0x30, RZ ;  /* 0x000000300e0e7810 */ /* 0x000fc60007ffe0ff */
[-CC-:B------:R-:W-:Y:S02]  /*0f60*/  IMAD R15, R15, R25.reuse, R0.reuse ;  /* 0x000000190f0f7224 */ /* 0x180fe400078e0200 */
[-CC-:B------:R-:W-:Y:S02]  /*0f70*/  IMAD R14, R14, R25.reuse, R0.reuse ;  /* 0x000000190e0e7224 */ /* 0x180fe400078e0200 */
[----:B------:R-:W-:Y:S01]  /*0f80*/  IMAD R16, R16, R25, R0 ;  /* 0x0000001910107224 */ /* 0x000fe200078e0200 */
[----:B------:R-:W-:Y:S02]  /*0f90*/  LEA R25, R18, R15, 0x5 ;  /* 0x0000000f12197211 */ /* 0x000fe400078e28ff */
[----:B------:R-:W-:Y:S01]  /*0fa0*/  LEA R29, R29, R14, 0x5 ;  /* 0x0000000e1d1d7211 */ /* 0x000fe200078e28ff */
[----:B------:R-:W-:-:S07]  /*0fb0*/  IMAD R27, R27, 0x20, R16 ;  /* 0x000000201b1b7824 */ /* 0x000fce00078e0210 */
.L_x_86:
[----:B------:R-:W0:Y:S02]  /*0fc0*/  LDC.64 R18, c[0x0][0x390] ;  /* 0x0000e400ff127b82 */ /* 0x000e240000000a00 */
[----:B0-----:R-:W-:-:S04]  /*0fd0*/  IMAD.WIDE R16, R25, 0x4, R18 ;  /* 0x0000000419107825 */ /* 0x001fc800078e0212 */
[----:B------:R-:W-:-:S04]  /*0fe0*/  IMAD.WIDE R14, R29, 0x4, R18 ;  /* 0x000000041d0e7825 */ /* 0x000fc800078e0212 */
[----:B------:R-:W-:Y:S01]  /*0ff0*/  IMAD.WIDE R18, R27, 0x4, R18 ;  /* 0x000000041b127825 */ /* 0x000fe200078e0212 */
[----:B----4-:R0:W2:Y:S03]  /*1000*/  LDG.E.CONSTANT R24, desc[UR10][R14.64] ;  /* 0x0000000a0e187981 */ /* 0x0100a6000c1e9900 */
[----:B------:R-:W-:Y:S02]  /*1010*/  IMAD.WIDE R20, R5, 0x4, R16 ;  /* 0x0000000405147825 */ /* 0x000fe400078e0210 */
[----:B------:R-:W3:Y:S04]  /*1020*/  LDG.E.CONSTANT R19, desc[UR10][R18.64] ;  /* 0x0000000a12137981 */ /* 0x000ee8000c1e9900 */
[----:B------:R-:W4:Y:S04]  /*1030*/  LDG.E.CONSTANT R17, desc[UR10][R16.64] ;  /* 0x0000000a10117981 */ /* 0x000f28000c1e9900 */
[----:B------:R-:W4:Y:S01]  /*1040*/  LDG.E.CONSTANT R21, desc[UR10][R20.64] ;  /* 0x0000000a14157981 */ /* 0x000f22000c1e9900 */
[----:B------:R-:W-:-:S05]  /*1050*/  @!P1 IADD3 R26, PT, PT, R8, 0x20, RZ ;  /* 0x00000020081a9810 */ /* 0x000fca0007ffe0ff */
[----:B0-----:R-:W-:-:S05]  /*1060*/  @!P1 IMAD.WIDE R14, R26, 0x4, R10 ;  /* 0x000000041a0e9825 */ /* 0x001fca00078e020a */
[----:B-----5:R0:W5:Y:S04]  /*1070*/  @!P1 LDG.E R22, desc[UR10][R14.64] ;  /* 0x0000000a0e169981 */ /* 0x020168000c1e1900 */
[----:B--2---:R0:W-:Y:S04]  /*1080*/  STS [R6+0x840], R24 ;  /* 0x0008401806007388 */ /* 0x0041e80000000800 */
[----:B---3--:R0:W-:Y:S04]  /*1090*/  STS [R6+0xc60], R19 ;  /* 0x000c601306007388 */ /* 0x0081e80000000800 */
[----:B----4-:R0:W-:Y:S04]  /*10a0*/  STS [R6], R17 ;  /* 0x0000001106007388 */ /* 0x0101e80000000800 */
[----:B------:R0:W-:Y:S01]  /*10b0*/  STS [R6+0x420], R21 ;  /* 0x0004201506007388 */ /* 0x0001e20000000800 */
[----:B------:R-:W-:Y:S06]  /*10c0*/  BAR.SYNC.DEFER_BLOCKING 0x0 ;  /* 0x0000000000007b1d */ /* 0x000fec0000010000 */
[----:B------:R-:W-:Y:S05]  /*10d0*/  @P1 BRA `(.L_x_84) ;  /* 0x00000004008c1947 */ /* 0x000fea0003800000 */
[----:B0-----:R-:W-:Y:S01]  /*10e0*/  IMAD R24, R0, -0x80, R9 ;  /* 0xffffff8000187824 */ /* 0x001fe200078e0209 */
[----:B------:R-:W-:-:S04]  /*10f0*/  UMOV UR5, 0xffffffff ;  /* 0xffffffff00057882 */ /* 0x000fc80000000000 */
[----:B------:R0:W1:Y:S04]  /*1100*/  LDS R20, [R24] ;  /* 0x0000000018147984 */ /* 0x0000680000000800 */
[----:B------:R0:W2:Y:S04]  /*1110*/  LDS R18, [R24+0x84] ;  /* 0x0000840018127984 */ /* 0x0000a80000000800 */
[----:B------:R0:W3:Y:S04]  /*1120*/  LDS R14, [R24+0x108] ;  /* 0x00010800180e7984 */ /* 0x0000e80000000800 */
[----:B------:R0:W4:Y:S01]  /*1130*/  LDS R19, [R24+0x18c] ;  /* 0x00018c0018137984 */ /* 0x0001220000000800 */
[----:B------:R-:W-:Y:S05]  /*1140*/  BRA.DIV UR5, `(.L_x_85) ;  /* 0x0000001a05307947 */ /* 0x000fea000b800000 */
[----:B-----5:R-:W1:Y:S04]  /*1150*/  SHFL.IDX PT, R21, R22, RZ, 0x1f ;  /* 0x00001fff16157589 */ /* 0x020e6800000e0000 */
[----:B------:R-:W2:Y:S04]  /*1160*/  SHFL.IDX PT, R28, R22, 0x1, 0x1f ;  /* 0x00201f00161c7f89 */ /* 0x000ea800000e0000 */
[----:B------:R-:W-:Y:S01]  /*1170*/  SHFL.IDX PT, R26, R22, 0x3, 0x1f ;  /* 0x00601f00161a7f89 */ /* 0x000fe200000e0000 */
[----:B-1----:R-:W-:-:S03]  /*1180*/  FFMA R15, R20, R21, R23 ;  /* 0x00000015140f7223 */ /* 0x002fc60000000017 */
[----:B------:R-:W-:Y:S01]  /*1190*/  LDS R21, [R24+0x210] ;  /* 0x0002100018157984 */ /* 0x000fe20000000800 */
[----:B--2---:R-:W-:-:S03]  /*11a0*/  FFMA R15, R18, R28, R15 ;  /* 0x0000001c120f7223 */ /* 0x004fc6000000000f */
[----:B------:R-:W3:Y:S04]  /*11b0*/  SHFL.IDX PT, R23, R22, 0x2, 0x1f ;  /* 0x00401f0016177f89 */ /* 0x000ee800000e0000 */
[----:B------:R-:W1:Y:S04]  /*11c0*/  SHFL.IDX PT, R28, R22, 0x4, 0x1f ;  /* 0x00801f00161c7f89 */ /* 0x000e6800000e0000 */
[----:B------:R-:W-:Y:S04]  /*11d0*/  LDS R18, [R24+0x294] ;  /* 0x0002940018127984 */ /* 0x000fe80000000800 */
[----:B------:R-:W-:Y:S01]  /*11e0*/  LDS R20, [R24+0x39c] ;  /* 0x00039c0018147984 */ /* 0x000fe20000000800 */
[----:B---3--:R-:W-:-:S03]  /*11f0*/  FFMA R16, R14, R23, R15 ;  /* 0x000000170e107223 */ /* 0x008fc6000000000f */
[----:B------:R-:W-:Y:S01]  /*1200*/  LDS R14, [R24+0x318] ;  /* 0x00031800180e7984 */ /* 0x000fe20000000800 */
[----:B----4-:R-:W-:-:S03]  /*1210*/  FFMA R26, R19, R26, R16 ;  /* 0x0000001a131a7223 */ /* 0x010fc60000000010 */
[----:B------:R-:W2:Y:S04]  /*1220*/  SHFL.IDX PT, R15, R22, 0x5, 0x1f ;  /* 0x00a01f00160f7f89 */ /* 0x000ea800000e0000 */
[----:B------:R-:W-:Y:S01]  /*1230*/  LDS R19, [R24+0x420] ;  /* 0x0004200018137984 */ /* 0x000fe20000000800 */
[----:B-1----:R-:W-:-:S03]  /*1240*/  FFMA R17, R21, R28, R26 ;  /* 0x0000001c15117223 */ /* 0x002fc6000000001a */
[----:B------:R-:W1:Y:S04]  /*1250*/  SHFL.IDX PT, R21, R22, 0x6, 0x1f ;  /* 0x00c01f0016157f89 */ /* 0x000e6800000e0000 */
[----:B------:R-:W3:Y:S04]  /*1260*/  SHFL.IDX PT, R23, R22, 0x7, 0x1f ;  /* 0x00e01f0016177f89 */ /* 0x000ee800000e0000 */
[----:B------:R-:W4:Y:S04]  /*1270*/  SHFL.IDX PT, R28, R22, 0x8, 0x1f ;  /* 0x01001f00161c7f89 */ /* 0x000f2800000e0000 */
[----:B------:R-:W-:Y:S01]  /*1280*/  SHFL.IDX PT, R26, R22, 0x9, 0x1f ;  /* 0x01201f00161a7f89 */ /* 0x000fe200000e0000 */
[----:B--2---:R-:W-:-:S03]  /*1290*/  FFMA R17, R18, R15, R17 ;  /* 0x0000000f12117223 */ /* 0x004fc60000000011 */
[----:B------:R-:W-:Y:S04]  /*12a0*/  SHFL.IDX PT, R16, R22, 0xa, 0x1f ;  /* 0x01401f0016107f89 */ /* 0x000fe800000e0000 */
[----:B------:R-:W2:Y:S01]  /*12b0*/  LDS R18, [R24+0x4a4] ;  /* 0x0004a40018127984 */ /* 0x000ea20000000800 */
[----:B-1----:R-:W-:-:S03]  /*12c0*/  FFMA R17, R14, R21, R17 ;  /* 0x000000150e117223 */ /* 0x002fc60000000011 */
[----:B------:R-:W1:Y:S01]  /*12d0*/  LDS R21, [R24+0x528] ;  /* 0x0005280018157984 */ /* 0x000e620000000800 */
[----:B---3--:R-:W-:-:S03]  /*12e0*/  FFMA R20, R20, R23, R17 ;  /* 0x0000001714147223 */ /* 0x008fc60000000011 */
[----:B------:R-:W-:Y:S01]  /*12f0*/  LDS R14, [R24+0x5ac] ;  /* 0x0005ac00180e7984 */ /* 0x000fe20000000800 */
[----:B----4-:R-:W-:-:S03]  /*1300*/  FFMA R15, R19, R28, R20 ;  /* 0x0000001c130f7223 */ /* 0x010fc60000000014 */
[----:B------:R-:W-:Y:S04]  /*1310*/  LDS R19, [R24+0x630] ;  /* 0x0006300018137984 */ /* 0x000fe80000000800 */
[----:B------:R-:W3:Y:S04]  /*1320*/  SHFL.IDX PT, R23, R22, 0xb, 0x1f ;  /* 0x01601f0016177f89 */ /* 0x000ee800000e0000 */
[----:B------:R-:W4:Y:S04]  /*1330*/  SHFL.IDX PT, R28, R22, 0xc, 0x1f ;  /* 0x01801f00161c7f89 */ /* 0x000f2800000e0000 */
[----:B------:R-:W-:Y:S01]  /*1340*/  LDS R20, [R24+0x6b4] ;  /* 0x0006b40018147984 */ /* 0x000fe20000000800 */
[----:B--2---:R-:W-:-:S03]  /*1350*/  FFMA R18, R18, R26, R15 ;  /* 0x0000001a12127223 */ /* 0x004fc6000000000f */
[----:B------:R-:W2:Y:S01]  /*1360*/  SHFL.IDX PT, R15, R22, 0xd, 0x1f ;  /* 0x01a01f00160f7f89 */ /* 0x000ea200000e0000 */
[----:B-1----:R-:W-:-:S03]  /*1370*/  FFMA R21, R21, R16, R18 ;  /* 0x0000001015157223 */ /* 0x002fc60000000012 */
[----:B------:R-:W-:Y:S01]  /*1380*/  LDS R18, [R24+0x738] ;  /* 0x0007380018127984 */ /* 0x000fe20000000800 */
[----:B---3--:R-:W-:-:S03]  /*1390*/  FFMA R26, R14, R23, R21 ;  /* 0x000000170e1a7223 */ /* 0x008fc60000000015 */
[----:B------:R-:W-:Y:S01]  /*13a0*/  LDS R14, [R24+0x7bc] ;  /* 0x0007bc00180e7984 */ /* 0x000fe20000000800 */
[----:B----4-:R-:W-:-:S03]  /*13b0*/  FFMA R19, R19, R28, R26 ;  /* 0x0000001c13137223 */ /* 0x010fc6000000001a */
[----:B------:R-:W1:Y:S04]  /*13c0*/  SHFL.IDX PT, R26, R22, 0xe, 0x1f ;  /* 0x01c01f00161a7f89 */ /* 0x000e6800000e0000 */
[----:B------:R-:W-:Y:S04]  /*13d0*/  LDS R21, [R24+0x840] ;  /* 0x0008400018157984 */ /* 0x000fe80000000800 */
[----:B------:R-:W3:Y:S01]  /*13e0*/  SHFL.IDX PT, R23, R22, 0xf, 0x1f ;  /* 0x01e01f0016177f89 */ /* 0x000ee200000e0000 */
[----:B--2---:R-:W-:-:S03]  /*13f0*/  FFMA R15, R20, R15, R19 ;  /* 0x0000000f140f7223 */ /* 0x004fc60000000013 */
[----:B------:R-:W2:Y:S04]  /*1400*/  SHFL.IDX PT, R28, R22, 0x10, 0x1f ;  /* 0x02001f00161c7f89 */ /* 0x000ea800000e0000 */
[----:B------:R-:W-:Y:S04]  /*1410*/  LDS R19, [R24+0x8c4] ;  /* 0x0008c40018137984 */ /* 0x000fe80000000800 */
[----:B------:R-:W4:Y:S04]  /*1420*/  SHFL.IDX PT, R16, R22, 0x11, 0x1f ;  /* 0x02201f0016107f89 */ /* 0x000f2800000e0000 */
[----:B------:R-:W-:Y:S01]  /*1430*/  LDS R20, [R24+0xa50] ;  /* 0x000a500018147984 */ /* 0x000fe20000000800 */
[----:B-1----:R-:W-:-:S03]  /*1440*/  FFMA R15, R18, R26, R15 ;  /* 0x0000001a120f7223 */ /* 0x002fc6000000000f */
[----:B------:R-:W-:Y:S01]  /*1450*/  LDS R18, [R24+0x948] ;  /* 0x0009480018127984 */ /* 0x000fe20000000800 */
[----:B---3--:R-:W-:-:S03]  /*1460*/  FFMA R14, R14, R23, R15 ;  /* 0x000000170e0e7223 */ /* 0x008fc6000000000f */
[----:B------:R-:W-:Y:S04]  /*1470*/  LDS R23, [R24+0x9cc] ;  /* 0x0009cc0018177984 */ /* 0x000fe80000000800 */
[----:B------:R-:W-:Y:S01]  /*1480*/  SHFL.IDX PT, R26, R22, 0x13, 0x1f ;  /* 0x02601f00161a7f89 */ /* 0x000fe200000e0000 */
[----:B--2---:R-:W-:-:S03]  /*1490*/  FFMA R14, R21, R28, R14 ;  /* 0x0000001c150e7223 */ /* 0x004fc6000000000e */
[----:B------:R-:W1:Y:S04]  /*14a0*/  SHFL.IDX PT, R21, R22, 0x12, 0x1f ;  /* 0x02401f0016157f89 */ /* 0x000e6800000e0000 */
[----:B------:R-:W2:Y:S04]  /*14b0*/  SHFL.IDX PT, R28, R22, 0x14, 0x1f ;  /* 0x02801f00161c7f89 */ /* 0x000ea800000e0000 */
[----:B------:R-:W-:Y:S01]  /*14c0*/  SHFL.IDX PT, R15, R22, 0x15, 0x1f ;  /* 0x02a01f00160f7f89 */ /* 0x000fe200000e0000 */
[----:B----4-:R-:W-:-:S03]  /*14d0*/  FFMA R19, R19, R16, R14 ;  /* 0x0000001013137223 */ /* 0x010fc6000000000e */
[----:B------:R-:W3:Y:S01]  /*14e0*/  LDS R14, [R24+0xad4] ;  /* 0x000ad400180e7984 */ /* 0x000ee20000000800 */
[----:B-1----:R-:W-:-:S03]  /*14f0*/  FFMA R18, R18, R21, R19 ;  /* 0x0000001512127223 */ /* 0x002fc60000000013 */
[----:B------:R-:W-:Y:S01]  /*1500*/  LDS R21, [R24+0xb58] ;  /* 0x000b580018157984 */ /* 0x000fe20000000800 */
[----:B------:R-:W-:-:S03]  /*1510*/  FFMA R23, R23, R26, R18 ;  /* 0x0000001a17177223 */ /* 0x000fc60000000012 */
[----:B------:R-:W-:Y:S01]  /*1520*/  LDS R19, [R24+0xbdc] ;  /* 0x000bdc0018137984 */ /* 0x000fe20000000800 */
[----:B--2---:R-:W-:-:S03]  /*1530*/  FFMA R23, R20, R28, R23 ;  /* 0x0000001c14177223 */ /* 0x004fc60000000017 */
[----:B------:R-:W1:Y:S04]  /*1540*/  SHFL.IDX PT, R26, R22, 0x16, 0x1f ;  /* 0x02c01f00161a7f89 */ /* 0x000e6800000e0000 */
[----:B------:R-:W2:Y:S04]  /*1550*/  SHFL.IDX PT, R28, R22, 0x17, 0x1f ;  /* 0x02e01f00161c7f89 */ /* 0x000ea800000e0000 */
[----:B------:R-:W-:Y:S04]  /*1560*/  LDS R18, [R24+0xc60] ;  /* 0x000c600018127984 */ /* 0x000fe80000000800 */
[----:B------:R-:W-:Y:S01]  /*1570*/  LDS R20, [R24+0xce4] ;  /* 0x000ce40018147984 */ /* 0x000fe20000000800 */
[----:B---3--:R-:W-:-:S03]  /*1580*/  FFMA R14, R14, R15, R23 ;  /* 0x0000000f0e0e7223 */ /* 0x008fc60000000017 */
[----:B------:R-:W3:Y:S04]  /*1590*/  SHFL.IDX PT, R23, R22, 0x18, 0x1f ;  /* 0x03001f0016177f89 */ /* 0x000ee800000e0000 */
[----:B------:R-:W4:Y:S01]  /*15a0*/  SHFL.IDX PT, R15, R22, 0x19, 0x1f ;  /* 0x03201f00160f7f89 */ /* 0x000f2200000e0000 */
[----:B-1----:R-:W-:-:S03]  /*15b0*/  FFMA R26, R21, R26, R14 ;  /* 0x0000001a151a7223 */ /* 0x002fc6000000000e */
[----:B------:R-:W-:Y:S01]  /*15c0*/  LDS R14, [R24+0xd68] ;  /* 0x000d6800180e7984 */ /* 0x000fe20000000800 */
[----:B--2---:R-:W-:-:S03]  /*15d0*/  FFMA R19, R19, R28, R26 ;  /* 0x0000001c13137223 */ /* 0x004fc6000000001a */
[----:B------:R-:W-:Y:S04]  /*15e0*/  LDS R21, [R24+0xdec] ;  /* 0x000dec0018157984 */ /* 0x000fe80000000800 */
[----:B------:R-:W1:Y:S04]  /*15f0*/  SHFL.IDX PT, R28, R22, 0x1a, 0x1f ;  /* 0x03401f00161c7f89 */ /* 0x000e6800000e0000 */
[----:B------:R-:W2:Y:S01]  /*1600*/  SHFL.IDX PT, R26, R22, 0x1b, 0x1f ;  /* 0x03601f00161a7f89 */ /* 0x000ea200000e0000 */
[----:B---3--:R-:W-:-:S03]  /*1610*/  FFMA R19, R18, R23, R19 ;  /* 0x0000001712137223 */ /* 0x008fc60000000013 */
[----:B------:R3:W3:Y:S01]  /*1620*/  LDS R18, [R24+0xef4] ;  /* 0x000ef40018127984 */ /* 0x0006e20000000800 */
[----:B----4-:R-:W-:-:S03]  /*1630*/  FFMA R15, R20, R15, R19 ;  /* 0x0000000f140f7223 */ /* 0x010fc60000000013 */
[----:B------:R4:W3:Y:S04]  /*1640*/  LDS R19, [R24+0xe70] ;  /* 0x000e700018137984 */ /* 0x0008e80000000800 */
[----:B------:R4:W3:Y:S04]  /*1650*/  LDS R20, [R24+0xf78] ;  /* 0x000f780018147984 */ /* 0x0008e80000000800 */
[----:B------:R4:W3:Y:S04]  /*1660*/  LDS R23, [R24+0xffc] ;  /* 0x000ffc0018177984 */ /* 0x0008e80000000800 */
[----:B0-----:R4:W0:Y:S01]  /*1670*/  SHFL.IDX PT, R24, R22, 0x1d, 0x1f ;  /* 0x03a01f0016187f89 */ /* 0x00182200000e0000 */
[----:B-1----:R-:W-:-:S03]  /*1680*/  FFMA R14, R14, R28, R15 ;  /* 0x0000001c0e0e7223 */ /* 0x002fc6000000000f */
[----:B------:R4:W1:Y:S01]  /*1690*/  SHFL.IDX PT, R28, R22, 0x1f, 0x1f ;  /* 0x03e01f00161c7f89 */ /* 0x00086200000e0000 */
[----:B--2---:R-:W-:-:S03]  /*16a0*/  FFMA R14, R21, R26, R14 ;  /* 0x0000001a150e7223 */ /* 0x004fc6000000000e */
[----:B------:R4:W2:Y:S04]  /*16b0*/  SHFL.IDX PT, R21, R22, 0x1c, 0x1f ;  /* 0x03801f0016157f89 */ /* 0x0008a800000e0000 */
[----:B------:R4:W0:Y:S02]  /*16c0*/  SHFL.IDX PT, R26, R22, 0x1e, 0x1f ;  /* 0x03c01f00161a7f89 */ /* 0x00082400000e0000 */
.L_x_154:
[----:B--23--:R-:W-:-:S04]  /*16d0*/  FFMA R19, R19, R21, R14 ;  /* 0x0000001513137223 */ /* 0x00cfc8000000000e */
[----:B0-----:R-:W-:-:S04]  /*16e0*/  FFMA R19, R18, R24, R19 ;  /* 0x0000001812137223 */ /* 0x001fc80000000013 */
[----:B------:R-:W-:-:S04]  /*16f0*/  FFMA R20, R20, R26, R19 ;  /* 0x0000001a14147223 */ /* 0x000fc80000000013 */
[----:B-1----:R-:W-:-:S07]  /*1700*/  FFMA R23, R23, R28, R20 ;  /* 0x0000001c17177223 */ /* 0x002fce0000000014 */
.L_x_84:
[----:B------:R-:W-:Y:S05]  /*1710*/  WARPSYNC.ALL ;  /* 0x0000000000007948 */ /* 0x000fea0003800000 */
[----:B0-----:R-:W0:Y:S01]  /*1720*/  LDC R14, c[0x0][0x398] ;  /* 0x0000e600ff0e7b82 */ /* 0x001e220000000800 */
[----:B------:R-:W-:Y:S01]  /*1730*/  UIADD3 UR6, UPT, UPT, UR6, 0x1, URZ ;  /* 0x0000000106067890 */ /* 0x000fe2000fffe0ff */
[----:B------:R-:W-:-:S03]  /*1740*/  VIADD R8, R8, 0x20 ;  /* 0x0000002008087836 */ /* 0x000fc60000000000 */
[----:B------:R-:W-:Y:S01]  /*1750*/  UISETP.NE.AND UP0, UPT, UR6, -0x1, UPT ;  /* 0xffffffff0600788c */ /* 0x000fe2000bf05270 */
[C---:B0-----:R-:W-:Y:S01]  /*1760*/  IMAD R25, R14.reuse, 0x20, R25 ;  /* 0x000000200e197824 */ /* 0x041fe200078e0219 */
[C---:B------:R-:W-:Y:S02]  /*1770*/  LEA R27, R14.reuse, R27, 0x5 ;  /* 0x0000001b0e1b7211 */ /* 0x040fe400078e28ff */
[----:B------:R-:W-:Y:S01]  /*1780*/  LEA R29, R14, R29, 0x5 ;  /* 0x0000001d0e1d7211 */ /* 0x000fe200078e28ff */
[----:B------:R-:W-:Y:S06]  /*1790*/  BAR.SYNC.DEFER_BLOCKING 0x0 ;  /* 0x0000000000007b1d */ /* 0x000fec0000010000 */
[----:B------:R-:W-:Y:S05]  /*17a0*/  BRA.U UP0, `(.L_x_86) ;  /* 0xfffffff900047547 */ /* 0x000fea000b83ffff */
.L_x_83:
[----:B------:R-:W1:Y:S01]  /*17b0*/  LDC R14, c[0x0][0x384] ;  /* 0x0000e100ff0e7b82 */ /* 0x000e620000000800 */
[----:B------:R-:W-:-:S06]  /*17c0*/  ULEA UR5, UR12, UR4, 0x3 ;  /* 0x000000040c057291 */ /* 0x000fcc000f8e18ff */
[----:B0-----:R-:W-:-:S05]  /*17d0*/  IADD3 R15, PT, PT, R3, UR5, RZ ;  /* 0x00000005030f7c10 */ /* 0x001fca000fffe0ff */
[----:B------:R-:W0:Y:S01]  /*17e0*/  LDCU UR5, c[0x0][0x3ac] ;  /* 0x00007580ff0577ac */ /* 0x000e220008000800 */
[----:B-1----:R-:W-:Y:S01]  /*17f0*/  ISETP.GE.U32.AND P0, PT, R15, R14, PT ;  /* 0x0000000e0f00720c */ /* 0x002fe20003f06070 */
[----:B0-----:R-:W-:-:S03]  /*1800*/  UISETP.NE.AND UP0, UPT, UR7, UR5, UPT ;  /* 0x000000050700728c */ /* 0x001fc6000bf05270 */
[----:B------:R-:W-:-:S09]  /*1810*/  UMOV UR5, UR7 ;  /* 0x0000000700057c82 */ /* 0x000fd20008000000 */
[----:B------:R-:W0:Y:S02]  /*1820*/  @!P0 LDC R8, c[0x0][0x388] ;  /* 0x0000e200ff088b82 */ /* 0x000e240000000800 */
[----:B0-----:R-:W-:-:S05]  /*1830*/  @!P0 FMUL R23, R23, R8 ;  /* 0x0000000817178220 */ /* 0x001fca0000400000 */
[----:B------:R0:W-:Y:S01]  /*1840*/  @!P0 STG.E desc[UR10][R12.64], R23 ;  /* 0x000000170c008986 */ /* 0x0001e2000c10190a */
[----:B------:R-:W-:Y:S05]  /*1850*/  BRA.U UP0, `(.L_x_87) ;  /* 0xffffffe900787547 */ /* 0x000fea000b83ffff */
.L_x_80:
[----:B------:R-:W1:Y:S02]  /*1860*/  LDCU UR5, c[0x0][0x370] ;  /* 0x00006e00ff0577ac */ /* 0x000e640008000800 */
[----:B-1----:R-:W-:-:S06]  /*1870*/  ULEA UR4, UR5, UR4, 0x3 ;  /* 0x0000000405047291 */ /* 0x002fcc000f8e18ff */
[----:B------:R-:W-:-:S13]  /*1880*/  ISETP.LE.AND P0, PT, R14, UR4, PT ;  /* 0x000000040e007c0c */ /* 0x000fda000bf03270 */
[----:B------:R-:W-:Y:S05]  /*1890*/  @!P0 BRA `(.L_x_88) ;  /* 0xffffffe8002c8947 */ /* 0x000fea000383ffff */
[----:B------:R-:W-:Y:S05]  /*18a0*/  EXIT ;  /* 0x000000000000794d */ /* 0x000fea0003800000 */
.L_x_82:
[----:B0-----:R-:W-:Y:S02]  /*18b0*/  HFMA2 R17, -RZ, RZ, 0, 0 ;  /* 0x00000000ff117431 */ /* 0x001fe400000001ff */
[----:B------:R-:W-:Y:S01]  /*18c0*/  IMAD.MOV.U32 R16, RZ, RZ, 0x1f ;  /* 0x0000001fff107424 */ /* 0x000fe200078e00ff */
[----:B------:R-:W-:Y:S01]  /*18d0*/  MOV R15, 0xffffffff ;  /* 0xffffffff000f7802 */ /* 0x000fe20000000f00 */
[----:B------:R0:W1:Y:S01]  /*18e0*/  @!P3 LDS R19, [R9] ;  /* 0x000000000913b984 */ /* 0x0000620000000800 */
[C---:B------:R-:W-:Y:S01]  /*18f0*/  ISETP.GT.U32.AND P6, PT, R0.reuse, 0x1, PT ;  /* 0x000000010000780c */ /* 0x040fe20003fc4070 */
[----:B------:R-:W-:Y:S01]  /*1900*/  HFMA2 R23, -RZ, RZ, 0, 0 ;  /* 0x00000000ff177431 */ /* 0x000fe200000001ff */
[----:B------:R-:W-:-:S13]  /*1910*/  ISETP.GT.U32.AND P2, PT, R0, 0x2, PT ;  /* 0x000000020000780c */ /* 0x000fda0003f44070 */
[----:B01---5:R-:W-:Y:S05]  /*1920*/  WARPSYNC.COLLECTIVE R15, `(.L_x_89) ;  /* 0x000000000f087348 */ /* 0x023fea0003c00000 */
[----:B-----5:R2:W3:Y:S02]  /*1930*/  SHFL.IDX P0, R28, R22, R17, R16 ;  /* 0x00000011161c7389 */ /* 0x0204e40000000010 */
[----:B0123--:R-:W-:Y:S05]  /*1940*/  ENDCOLLECTIVE ;  /* 0x000000000000791b */ /* 0x00ffea0003800000 */
.L_x_89:
[C---:B------:R-:W-:Y:S02]  /*1950*/  ISETP.GT.U32.AND P4, PT, R0.reuse, 0x4, PT ;  /* 0x000000040000780c */ /* 0x040fe40003f84070 */
[----:B------:R-:W-:Y:S01]  /*1960*/  ISETP.GT.U32.AND P5, PT, R0, 0x5, PT ;  /* 0x000000050000780c */ /* 0x000fe20003fa4070 */
[----:B------:R0:W1:Y:S01]  /*1970*/  @!P6 LDS R20, [R9+0x4] ;  /* 0x000004000914e984 */ /* 0x0000620000000800 */
[----:B------:R-:W-:-:S03]  /*1980*/  IMAD.MOV.U32 R17, RZ, RZ, 0x1 ;  /* 0x00000001ff117424 */ /* 0x000fc600078e00ff */
[----:B------:R0:W2:Y:S01]  /*1990*/  @!P2 LDS R24, [R9+0x8] ;  /* 0x000008000918a984 */ /* 0x0000a20000000800 */
[----:B------:R-:W-:-:S07]  /*19a0*/  MOV R14, R28 ;  /* 0x0000001c000e7202 */ /* 0x000fce0000000f00 */
[----:B012---:R-:W-:Y:S05]  /*19b0*/  WARPSYNC.COLLECTIVE R15, `(.L_x_90) ;  /* 0x000000000f087348 */ /* 0x007fea0003c00000 */
[----:B------:R3:W4:Y:S02]  /*19c0*/  SHFL.IDX P0, R28, R22, R17, R16 ;  /* 0x00000011161c7389 */ /* 0x0007240000000010 */
[----:B01234-:R-:W-:Y:S05]  /*19d0*/  ENDCOLLECTIVE ;  /* 0x000000000000791b */ /* 0x01ffea0003800000 */
.L_x_90:
[----:B------:R-:W-:Y:S02]  /*19e0*/  @!P3 FFMA R19, R14, R19, RZ ;  /* 0x000000130e13b223 */ /* 0x000fe400000000ff */
[----:B------:R0:W1:Y:S01]  /*19f0*/  @!P4 LDS R14, [R9+0x10] ;  /* 0x00001000090ec984 */ /* 0x0000620000000800 */
[----:B------:R-:W-:Y:S01]  /*1a00*/  MOV R17, 0x2 ;  /* 0x0000000200117802 */ /* 0x000fe20000000f00 */
[----:B------:R-:W-:Y:S01]  /*1a10*/  @!P3 IMAD.MOV.U32 R23, RZ, RZ, R19 ;  /* 0x000000ffff17b224 */ /* 0x000fe200078e0013 */
[----:B------:R-:W-:Y:S02]  /*1a20*/  ISETP.GT.U32.AND P3, PT, R0, 0x3, PT ;  /* 0x000000030000780c */ /* 0x000fe40003f64070 */
[----:B------:R-:W-:-:S11]  /*1a30*/  MOV R21, R28 ;  /* 0x0000001c00157202 */ /* 0x000fd60000000f00 */
[----:B01----:R-:W-:Y:S05]  /*1a40*/  WARPSYNC.COLLECTIVE R15, `(.L_x_91) ;  /* 0x000000000f087348 */ /* 0x003fea0003c00000 */
[----:B------:R2:W3:Y:S02]  /*1a50*/  SHFL.IDX P0, R28, R22, R17, R16 ;  /* 0x00000011161c7389 */ /* 0x0004e40000000010 */
[----:B0123--:R-:W-:Y:S05]  /*1a60*/  ENDCOLLECTIVE ;  /* 0x000000000000791b */ /* 0x00ffea0003800000 */
.L_x_91:
[----:B------:R-:W-:Y:S01]  /*1a70*/  @!P6 FFMA R21, R21, R20, R23 ;  /* 0x000000141515e223 */ /* 0x000fe20000000017 */
[----:B------:R0:W1:Y:S04]  /*1a80*/  @!P3 LDS R18, [R9+0xc] ;  /* 0x00000c000912b984 */ /* 0x0000680000000800 */
[----:B------:R-:W-:Y:S01]  /*1a90*/  @!P6 MOV R23, R21 ;  /* 0x000000150017e202 */ /* 0x000fe20000000f00 */
[----:B------:R0:W2:Y:S01]  /*1aa0*/  @!P5 LDS R20, [R9+0x14] ;  /* 0x000014000914d984 */ /* 0x0000a20000000800 */
[----:B------:R-:W-:Y:S01]  /*1ab0*/  ISETP.GT.U32.AND P6, PT, R0, 0x7, PT ;  /* 0x000000070000780c */ /* 0x000fe20003fc4070 */
[----:B------:R-:W-:Y:S02]  /*1ac0*/  IMAD.MOV.U32 R17, RZ, RZ, 0x3 ;  /* 0x00000003ff117424 */ /* 0x000fe400078e00ff */
[----:B------:R-:W-:-:S10]  /*1ad0*/  @!P2 FFMA R21, R28, R24, R23 ;  /* 0x000000181c15a223 */ /* 0x000fd40000000017 */
[----:B012---:R-:W-:Y:S05]  /*1ae0*/  WARPSYNC.COLLECTIVE R15, `(.L_x_92) ;  /* 0x000000000f087348 */ /* 0x007fea0003c00000 */
[----:B------:R3:W4:Y:S02]  /*1af0*/  SHFL.IDX P0, R28, R22, R17, R16 ;  /* 0x00000011161c7389 */ /* 0x0007240000000010 */
[----:B01234-:R-:W-:Y:S05]  /*1b00*/  ENDCOLLECTIVE ;  /* 0x000000000000791b */ /* 0x01ffea0003800000 */
.L_x_92:
[----:B------:R-:W-:Y:S02]  /*1b10*/  @!P2 MOV R23, R21 ;  /* 0x000000150017a202 */ /* 0x000fe40000000f00 */
[----:B------:R-:W-:Y:S01]  /*1b20*/  ISETP.GT.U32.AND P2, PT, R0, 0x8, PT ;  /* 0x000000080000780c */ /* 0x000fe20003f44070 */
[----:B------:R-:W-:Y:S01]  /*1b30*/  IMAD.MOV.U32 R17, RZ, RZ, 0x4 ;  /* 0x00000004ff117424 */ /* 0x000fe200078e00ff */
[----:B------:R-:W-:-:S11]  /*1b40*/  MOV R26, R28 ;  /* 0x0000001c001a7202 */ /* 0x000fd60000000f00 */
[----:B------:R-:W-:Y:S05]  /*1b50*/  WARPSYNC.COLLECTIVE R15, `(.L_x_93) ;  /* 0x000000000f087348 */ /* 0x000fea0003c00000 */
[----:B------:R0:W1:Y:S02]  /*1b60*/  SHFL.IDX P0, R28, R22, R17, R16 ;  /* 0x00000011161c7389 */ /* 0x0000640000000010 */
[----:B01----:R-:W-:Y:S05]  /*1b70*/  ENDCOLLECTIVE ;  /* 0x000000000000791b */ /* 0x003fea0003800000 */
.L_x_93:
[----:B------:R-:W-:Y:S02]  /*1b80*/  @!P3 FFMA R26, R26, R18, R23 ;  /* 0x000000121a1ab223 */ /* 0x000fe40000000017 */
[----:B------:R0:W1:Y:S03]  /*1b90*/  @!P6 LDS R18, [R9+0x1c] ;  /* 0x00001c000912e984 */ /* 0x0000660000000800 */
[----:B------:R-:W-:Y:S02]  /*1ba0*/  @!P3 MOV R23, R26 ;  /* 0x0000001a0017b202 */ /* 0x000fe40000000f00 */
[----:B------:R-:W-:Y:S01]  /*1bb0*/  ISETP.GT.U32.AND P3, PT, R0, 0x6, PT ;  /* 0x000000060000780c */ /* 0x000fe20003f64070 */
[----:B------:R-:W-:-:S12]  /*1bc0*/  IMAD.MOV.U32 R17, RZ, RZ, 0x5 ;  /* 0x00000005ff117424 */ /* 0x000fd800078e00ff */
[----:B------:R0:W2:Y:S01]  /*1bd0*/  @!P3 LDS R24, [R9+0x18] ;  /* 0x000018000918b984 */ /* 0x0000a20000000800 */
[----:B------:R-:W-:-:S07]  /*1be0*/  MOV R19, R28 ;  /* 0x0000001c00137202 */ /* 0x000fce0000000f00 */
[----:B012---:R-:W-:Y:S05]  /*1bf0*/  WARPSYNC.COLLECTIVE R15, `(.L_x_94) ;  /* 0x000000000f087348 */ /* 0x007fea0003c00000 */
[----:B------:R3:W4:Y:S02]  /*1c00*/  SHFL.IDX P0, R28, R22, R17, R16 ;  /* 0x00000011161c7389 */ /* 0x0007240000000010 */
[----:B01234-:R-:W-:Y:S05]  /*1c10*/  ENDCOLLECTIVE ;  /* 0x000000000000791b */ /* 0x01ffea0003800000 */
.L_x_94:
[----:B------:R-:W-:Y:S02]  /*1c20*/  @!P4 FFMA R19, R19, R14, R23 ;  /* 0x0000000e1313c223 */ /* 0x000fe40000000017 */
[----:B------:R0:W1:Y:S03]  /*1c30*/  @!P2 LDS R14, [R9+0x20] ;  /* 0x00002000090ea984 */ /* 0x0000660000000800 */
[----:B------:R-:W-:Y:S02]  /*1c40*/  @!P4 MOV R23, R19 ;  /* 0x000000130017c202 */ /* 0x000fe40000000f00 */
[----:B------:R-:W-:Y:S01]  /*1c50*/  ISETP.GT.U32.AND P4, PT, R0, 0xa, PT ;  /* 0x0000000a0000780c */ /* 0x000fe20003f84070 */
[----:B------:R-:W-:Y:S02]  /*1c60*/  HFMA2 R17, -RZ, RZ, 0, 3.5762786865234375e-07 ;  /* 0x00000006ff117431 */ /* 0x000fe400000001ff */
[----:B0-----:R-:W-:-:S10]  /*1c70*/  @!P5 FFMA R21, R28, R20, R23 ;  /* 0x000000141c15d223 */ /* 0x001fd40000000017 */
[----:B-1----:R-:W-:Y:S05]  /*1c80*/  WARPSYNC.COLLECTIVE R15, `(.L_x_95) ;  /* 0x000000000f087348 */ /* 0x002fea0003c00000 */
[----:B------:R0:W2:Y:S02]  /*1c90*/  SHFL.IDX P0, R28, R22, R17, R16 ;  /* 0x00000011161c7389 */ /* 0x0000a40000000010 */
[----:B012---:R-:W-:Y:S05]  /*1ca0*/  ENDCOLLECTIVE ;  /* 0x000000000000791b */ /* 0x007fea0003800000 */
.L_x_95:
[----:B------:R-:W-:Y:S02]  /*1cb0*/  @!P5 MOV R23, R21 ;  /* 0x000000150017d202 */ /* 0x000fe40000000f00 */
[----:B------:R-:W-:Y:S01]  /*1cc0*/  ISETP.GT.U32.AND P5, PT, R0, 0xb, PT ;  /* 0x0000000b0000780c */ /* 0x000fe20003fa4070 */
[----:B------:R-:W-:Y:S02]  /*1cd0*/  HFMA2 R17, -RZ, RZ, 0, 4.17232513427734375e-07 ;  /* 0x00000007ff117431 */ /* 0x000fe400000001ff */
[----:B------:R-:W-:-:S10]  /*1ce0*/  IMAD.MOV.U32 R26, RZ, RZ, R28 ;  /* 0x000000ffff1a7224 */ /* 0x000fd400078e001c */
[----:B------:R-:W-:Y:S05]  /*1cf0*/  WARPSYNC.COLLECTIVE R15, `(.L_x_96) ;  /* 0x000000000f087348 */ /* 0x000fea0003c00000 */
[----:B------:R0:W1:Y:S02]  /*1d00*/  SHFL.IDX P0, R28, R22, R17, R16 ;  /* 0x00000011161c7389 */ /* 0x0000640000000010 */
[----:B01----:R-:W-:Y:S05]  /*1d10*/  ENDCOLLECTIVE ;  /* 0x000000000000791b */ /* 0x003fea0003800000 */
.L_x_96:
[----:B------:R-:W-:Y:S02]  /*1d20*/  @!P3 FFMA R26, R26, R24, R23 ;  /* 0x000000181a1ab223 */ /* 0x000fe40000000017 */
[----:B------:R0:W1:Y:S03]  /*1d30*/  @!P4 LDS R24, [R9+0x28] ;  /* 0x000028000918c984 */ /* 0x0000660000000800 */
[----:B------:R-:W-:Y:S02]  /*1d40*/  @!P3 MOV R23, R26 ;  /* 0x0000001a0017b202 */ /* 0x000fe40000000f00 */
[----:B------:R-:W-:Y:S01]  /*1d50*/  ISETP.GT.U32.AND P3, PT, R0, 0x9, PT ;  /* 0x000000090000780c */ /* 0x000fe20003f64070 */
[----:B------:R-:W-:-:S12]  /*1d60*/  HFMA2 R17, -RZ, RZ, 0, 4.76837158203125e-07 ;  /* 0x00000008ff117431 */ /* 0x000fd800000001ff */
[----:B------:R0:W2:Y:S01]  /*1d70*/  @!P3 LDS R20, [R9+0x24] ;  /* 0x000024000914b984 */ /* 0x0000a20000000800 */
[----:B------:R-:W-:-:S07]  /*1d80*/  IMAD.MOV.U32 R19, RZ, RZ, R28 ;  /* 0x000000ffff137224 */ /* 0x000fce00078e001c */
[----:B012---:R-:W-:Y:S05]  /*1d90*/  WARPSYNC.COLLECTIVE R15, `(.L_x_97) ;  /* 0x000000000f087348 */ /* 0x007fea0003c00000 */
[----:B------:R3:W4:Y:S02]  /*1da0*/  SHFL.IDX P0, R28, R22, R17, R16 ;  /* 0x00000011161c7389 */ /* 0x0007240000000010 */
[----:B01234-:R-:W-:Y:S05]  /*1db0*/  ENDCOLLECTIVE ;  /* 0x000000000000791b */ /* 0x01ffea0003800000 */
.L_x_97:
[----:B------:R-:W-:Y:S02]  /*1dc0*/  @!P6 FFMA R19, R19, R18, R23 ;  /* 0x000000121313e223 */ /* 0x000fe40000000017 */
[----:B------:R0:W1:Y:S02]  /*1dd0*/  @!P5 LDS R18, [R9+0x2c] ;  /* 0x00002c000912d984 */ /* 0x0000640000000800 */
[----:B------:R-:W-:Y:S01]  /*1de0*/  @!P6 IMAD.MOV.U32 R23, RZ, RZ, R19 ;  /* 0x000000ffff17e224 */ /* 0x000fe200078e0013 */
[----:B------:R-:W-:Y:S02]  /*1df0*/  ISETP.GT.U32.AND P6, PT, R0, 0xd, PT ;  /* 0x0000000d0000780c */ /* 0x000fe40003fc4070 */
[----:B------:R-:W-:Y:S01]  /*1e00*/  MOV R17, 0x9 ;  /* 0x0000000900117802 */ /* 0x000fe20000000f00 */
[----:B------:R-:W-:-:S10]  /*1e10*/  @!P2 FFMA R21, R28, R14, R23 ;  /* 0x0000000e1c15a223 */ /* 0x000fd40000000017 */
[----:B01----:R-:W-:Y:S05]  /*1e20*/  WARPSYNC.COLLECTIVE R15, `(.L_x_98) ;  /* 0x000000000f087348 */ /* 0x003fea0003c00000 */
[----:B------:R2:W3:Y:S02]  /*1e30*/  SHFL.IDX P0, R28, R22, R17, R16 ;  /* 0x00000011161c7389 */ /* 0x0004e40000000010 */
[----:B0123--:R-:W-:Y:S05]  /*1e40*/  ENDCOLLECTIVE ;  /* 0x000000000000791b */ /* 0x00ffea0003800000 */
.L_x_98:
[----:B------:R-:W-:Y:S01]  /*1e50*/  @!P2 IMAD.MOV.U32 R23, RZ, RZ, R21 ;  /* 0x000000ffff17a224 */ /* 0x000fe200078e0015 */
[----:B------:R-:W-:Y:S01]  /*1e60*/  ISETP.GT.U32.AND P2, PT, R0, 0xe, PT ;  /* 0x0000000e0000780c */ /* 0x000fe20003f44070 */
[----:B------:R-:W-:Y:S01]  /*1e70*/  HFMA2 R17, -RZ, RZ, 0, 5.9604644775390625e-07 ;  /* 0x0000000aff117431 */ /* 0x000fe200000001ff */
[----:B------:R-:W-:-:S11]  /*1e80*/  MOV R26, R28 ;  /* 0x0000001c001a7202 */ /* 0x000fd60000000f00 */
[----:B------:R-:W-:Y:S05]  /*1e90*/  WARPSYNC.COLLECTIVE R15, `(.L_x_99) ;  /* 0x000000000f087348 */ /* 0x000fea0003c00000 */
[----:B------:R0:W1:Y:S02]  /*1ea0*/  SHFL.IDX P0, R28, R22, R17, R16 ;  /* 0x00000011161c7389 */ /* 0x0000640000000010 */
[----:B01----:R-:W-:Y:S05]  /*1eb0*/  ENDCOLLECTIVE ;  /* 0x000000000000791b */ /* 0x003fea0003800000 */
.L_x_99:
[----:B------:R-:W-:Y:S02]  /*1ec0*/  @!P3 FFMA R26, R26, R20, R23 ;  /* 0x000000141a1ab223 */ /* 0x000fe40000000017 */
[----:B------:R0:W1:Y:S02]  /*1ed0*/  @!P6 LDS R20, [R9+0x34] ;  /* 0x000034000914e984 */ /* 0x0000640000000800 */
[----:B------:R-:W-:Y:S01]  /*1ee0*/  @!P3 IMAD.MOV.U32 R23, RZ, RZ, R26 ;  /* 0x000000ffff17b224 */ /* 0x000fe200078e001a */
[----:B------:R-:W-:Y:S01]  /*1ef0*/  ISETP.GT.U32.AND P3, PT, R0, 0xc, PT ;  /* 0x0000000c0000780c */ /* 0x000fe20003f64070 */
[----:B------:R-:W-:-:S12]  /*1f00*/  HFMA2 R17, -RZ, RZ, 0, 6.55651092529296875e-07 ;  /* 0x0000000bff117431 */ /* 0x000fd800000001ff */
[----:B------:R0:W2:Y:S01]  /*1f10*/  @!P3 LDS R14, [R9+0x30] ;  /* 0x00003000090eb984 */ /* 0x0000a20000000800 */
[----:B------:R-:W-:-:S07]  /*1f20*/  MOV R19, R28 ;  /* 0x0000001c00137202 */ /* 0x000fce0000000f00 */
[----:B012---:R-:W-:Y:S05]  /*1f30*/  WARPSYNC.COLLECTIVE R15, `(.L_x_100) ;  /* 0x000000000f087348 */ /* 0x007fea0003c00000 */
[----:B------:R3:W4:Y:S02]  /*1f40*/  SHFL.IDX P0, R28, R22, R17, R16 ;  /* 0x00000011161c7389 */ /* 0x0007240000000010 */
[----:B01234-:R-:W-:Y:S05]  /*1f50*/  ENDCOLLECTIVE ;  /* 0x000000000000791b */ /* 0x01ffea0003800000 */
.L_x_100:
[----:B------:R-:W-:Y:S02]  /*1f60*/  @!P4 FFMA R19, R19, R24, R23 ;  /* 0x000000181313c223 */ /* 0x000fe40000000017 */
[----:B------:R0:W1:Y:S03]  /*1f70*/  @!P2 LDS R24, [R9+0x38] ;  /* 0x000038000918a984 */ /* 0x0000660000000800 */
[----:B------:R-:W-:Y:S02]  /*1f80*/  @!P4 MOV R23, R19 ;  /* 0x000000130017c202 */ /* 0x000fe40000000f00 */
[----:B------:R-:W-:Y:S01]  /*1f90*/  ISETP.GT.U32.AND P4, PT, R0, 0x10, PT ;  /* 0x000000100000780c */ /* 0x000fe20003f84070 */
[----:B------:R-:W-:Y:S02]  /*1fa0*/  IMAD.MOV.U32 R17, RZ, RZ, 0xc ;  /* 0x0000000cff117424 */ /* 0x000fe400078e00ff */
[----:B0-----:R-:W-:-:S10]  /*1fb0*/  @!P5 FFMA R21, R28, R18, R23 ;  /* 0x000000121c15d223 */ /* 0x001fd40000000017 */
[----:B-1----:R-:W-:Y:S05]  /*1fc0*/  WARPSYNC.COLLECTIVE R15, `(.L_x_101) ;  /* 0x000000000f087348 */ /* 0x002fea0003c00000 */
[----:B------:R0:W2:Y:S02]  /*1fd0*/  SHFL.IDX P0, R28, R22, R17, R16 ;  /* 0x00000011161c7389 */ /* 0x0000a40000000010 */
[----:B012---:R-:W-:Y:S05]  /*1fe0*/  ENDCOLLECTIVE ;  /* 0x000000000000791b */ /* 0x007fea0003800000 */
.L_x_101:
[----:B------:R-:W-:Y:S02]  /*1ff0*/  @!P5 MOV R23, R21 ;  /* 0x000000150017d202 */ /* 0x000fe40000000f00 */
[----:B------:R-:W-:Y:S01]  /*2000*/  ISETP.GT.U32.AND P5, PT, R0, 0x11, PT ;  /* 0x000000110000780c */ /* 0x000fe20003fa4070 */
[----:B------:R-:W-:Y:S01]  /*2010*/  IMAD.MOV.U32 R17, RZ, RZ, 0xd ;  /* 0x0000000dff117424 */ /* 0x000fe200078e00ff */
[----:B------:R-:W-:-:S11]  /*2020*/  MOV R26, R28 ;  /* 0x0000001c001a7202 */ /* 0x000fd60000000f00 */
[----:B------:R-:W-:Y:S05]  /*2030*/  WARPSYNC.COLLECTIVE R15, `(.L_x_102) ;  /* 0x000000000f087348 */ /* 0x000fea0003c00000 */
[----:B------:R0:W1:Y:S02]  /*2040*/  SHFL.IDX P0, R28, R22, R17, R16 ;  /* 0x00000011161c7389 */ /* 0x0000640000000010 */
[----:B01----:R-:W-:Y:S05]  /*2050*/  ENDCOLLECTIVE ;  /* 0x000000000000791b */ /* 0x003fea0003800000 */
.L_x_102:
        /* <DEDUP_REMOVED lines=10> */
.L_x_103:
[----:B------:R-:W-:Y:S02]  /*2100*/  @!P6 FFMA R19, R19, R20, R23 ;  /* 0x000000141313e223 */ /* 0x000fe40000000017 */
[----:B------:R0:W1:Y:S03]  /*2110*/  @!P5 LDS R20, [R9+0x44] ;  /* 0x000044000914d984 */ /* 0x0000660000000800 */
[----:B------:R-:W-:Y:S02]  /*2120*/  @!P6 MOV R23, R19 ;  /* 0x000000130017e202 */ /* 0x000fe40000000f00 */
[----:B------:R-:W-:Y:S01]  /*2130*/  ISETP.GT.U32.AND P6, PT, R0, 0x13, PT ;  /* 0x000000130000780c */ /* 0x000fe20003fc4070 */
[----:B------:R-:W-:Y:S02]  /*2140*/  HFMA2 R17, -RZ, RZ, 0, 8.94069671630859375e-07 ;  /* 0x0000000fff117431 */ /* 0x000fe400000001ff */
[----:B0-----:R-:W-:-:S10]  /*2150*/  @!P2 FFMA R21, R28, R24, R23 ;  /* 0x000000181c15a223 */ /* 0x001fd40000000017 */
[----:B-1----:R-:W-:Y:S05]  /*2160*/  WARPSYNC.COLLECTIVE R15, `(.L_x_104) ;  /* 0x000000000f087348 */ /* 0x002fea0003c00000 */
[----:B------:R0:W2:Y:S02]  /*2170*/  SHFL.IDX P0, R28, R22, R17, R16 ;  /* 0x00000011161c7389 */ /* 0x0000a40000000010 */
[----:B012---:R-:W-:Y:S05]  /*2180*/  ENDCOLLECTIVE ;  /* 0x000000000000791b */ /* 0x007fea0003800000 */
.L_x_104:
[----:B------:R-:W-:Y:S02]  /*2190*/  @!P2 MOV R23, R21 ;  /* 0x000000150017a202 */ /* 0x000fe40000000f00 */
[----:B------:R-:W-:Y:S01]  /*21a0*/  ISETP.GT.U32.AND P2, PT, R0, 0x14, PT ;  /* 0x000000140000780c */ /* 0x000fe20003f44070 */
[----:B------:R-:W-:Y:S02]  /*21b0*/  HFMA2 R17, -RZ, RZ, 0, 9.5367431640625e-07 ;  /* 0x00000010ff117431 */ /* 0x000fe400000001ff */
[----:B------:R-:W-:-:S10]  /*21c0*/  IMAD.MOV.U32 R26, RZ, RZ, R28 ;  /* 0x000000ffff1a7224 */ /* 0x000fd400078e001c */
[----:B------:R-:W-:Y:S05]  /*21d0*/  WARPSYNC.COLLECTIVE R15, `(.L_x_105) ;  /* 0x000000000f087348 */ /* 0x000fea0003c00000 */
[----:B------:R0:W1:Y:S02]  /*21e0*/  SHFL.IDX P0, R28, R22, R17, R16 ;  /* 0x00000011161c7389 */ /* 0x0000640000000010 */
[----:B01----:R-:W-:Y:S05]  /*21f0*/  ENDCOLLECTIVE ;  /* 0x000000000000791b */ /* 0x003fea0003800000 */
.L_x_105:
[----:B------:R-:W-:Y:S02]  /*2200*/  @!P3 FFMA R26, R26, R18, R23 ;  /* 0x000000121a1ab223 */ /* 0x000fe40000000017 */
[----:B------:R0:W1:Y:S03]  /*2210*/  @!P6 LDS R18, [R9+0x4c] ;  /* 0x00004c000912e984 */ /* 0x0000660000000800 */
[----:B------:R-:W-:Y:S02]  /*2220*/  @!P3 MOV R23, R26 ;  /* 0x0000001a0017b202 */ /* 0x000fe40000000f00 */
[----:B------:R-:W-:Y:S01]  /*2230*/  ISETP.GT.U32.AND P3, PT, R0, 0x12, PT ;  /* 0x000000120000780c */ /* 0x000fe20003f64070 */
[----:B------:R-:W-:-:S12]  /*2240*/  HFMA2 R17, -RZ, RZ, 0, 1.013278961181640625e-06 ;  /* 0x00000011ff117431 */ /* 0x000fd800000001ff */
[----:B------:R0:W2:Y:S01]  /*2250*/  @!P3 LDS R24, [R9+0x48] ;  /* 0x000048000918b984 */ /* 0x0000a20000000800 */
[----:B------:R-:W-:-:S07]  /*2260*/  IMAD.MOV.U32 R19, RZ, RZ, R28 ;  /* 0x000000ffff137224 */ /* 0x000fce00078e001c */
[----:B012---:R-:W-:Y:S05]  /*2270*/  WARPSYNC.COLLECTIVE R15, `(.L_x_106) ;  /* 0x000000000f087348 */ /* 0x007fea0003c00000 */
[----:B------:R3:W4:Y:S02]  /*2280*/  SHFL.IDX P0, R28, R22, R17, R16 ;  /* 0x00000011161c7389 */ /* 0x0007240000000010 */
[----:B01234-:R-:W-:Y:S05]  /*2290*/  ENDCOLLECTIVE ;  /* 0x000000000000791b */ /* 0x01ffea0003800000 */
.L_x_106:
        /* <DEDUP_REMOVED lines=9> */
.L_x_107:
[----:B------:R-:W-:Y:S01]  /*2330*/  @!P5 IMAD.MOV.U32 R23, RZ, RZ, R21 ;  /* 0x000000ffff17d224 */ /* 0x000fe200078e0015 */
[----:B------:R-:W-:Y:S01]  /*2340*/  ISETP.GT.U32.AND P5, PT, R0, 0x17, PT ;  /* 0x000000170000780c */ /* 0x000fe20003fa4070 */
[----:B------:R-:W-:Y:S01]  /*2350*/  HFMA2 R17, -RZ, RZ, 0, 1.132488250732421875e-06 ;  /* 0x00000013ff117431 */ /* 0x000fe200000001ff */
[----:B------:R-:W-:-:S11]  /*2360*/  MOV R26, R28 ;  /* 0x0000001c001a7202 */ /* 0x000fd60000000f00 */
[----:B------:R-:W-:Y:S05]  /*2370*/  WARPSYNC.COLLECTIVE R15, `(.L_x_108) ;  /* 0x000000000f087348 */ /* 0x000fea0003c00000 */
[----:B------:R0:W1:Y:S02]  /*2380*/  SHFL.IDX P0, R28, R22, R17, R16 ;  /* 0x00000011161c7389 */ /* 0x0000640000000010 */
[----:B01----:R-:W-:Y:S05]  /*2390*/  ENDCOLLECTIVE ;  /* 0x000000000000791b */ /* 0x003fea0003800000 */
.L_x_108:
[----:B------:R-:W-:Y:S02]  /*23a0*/  @!P3 FFMA R26, R26, R24, R23 ;  /* 0x000000181a1ab223 */ /* 0x000fe40000000017 */
[----:B------:R0:W1:Y:S02]  /*23b0*/  @!P4 LDS R24, [R9+0x58] ;  /* 0x000058000918c984 */ /* 0x0000640000000800 */
[----:B------:R-:W-:Y:S01]  /*23c0*/  @!P3 IMAD.MOV.U32 R23, RZ, RZ, R26 ;  /* 0x000000ffff17b224 */ /* 0x000fe200078e001a */
[----:B------:R-:W-:Y:S01]  /*23d0*/  ISETP.GT.U32.AND P3, PT, R0, 0x15, PT ;  /* 0x000000150000780c */ /* 0x000fe20003f64070 */
[----:B------:R-:W-:-:S12]  /*23e0*/  HFMA2 R17, -RZ, RZ, 0, 1.1920928955078125e-06 ;  /* 0x00000014ff117431 */ /* 0x000fd800000001ff */
[----:B------:R0:W2:Y:S01]  /*23f0*/  @!P3 LDS R20, [R9+0x54] ;  /* 0x000054000914b984 */ /* 0x0000a20000000800 */
[----:B------:R-:W-:-:S07]  /*2400*/  MOV R19, R28 ;  /* 0x0000001c00137202 */ /* 0x000fce0000000f00 */
[----:B012---:R-:W-:Y:S05]  /*2410*/  WARPSYNC.COLLECTIVE R15, `(.L_x_109) ;  /* 0x000000000f087348 */ /* 0x007fea0003c00000 */
[----:B------:R3:W4:Y:S02]  /*2420*/  SHFL.IDX P0, R28, R22, R17, R16 ;  /* 0x00000011161c7389 */ /* 0x0007240000000010 */
[----:B01234-:R-:W-:Y:S05]  /*2430*/  ENDCOLLECTIVE ;  /* 0x000000000000791b */ /* 0x01ffea0003800000 */
.L_x_109:
        /* <DEDUP_REMOVED lines=9> */
.L_x_110:
[----:B------:R-:W-:Y:S02]  /*24d0*/  @!P2 MOV R23, R21 ;  /* 0x000000150017a202 */ /* 0x000fe40000000f00 */
[----:B------:R-:W-:Y:S01]  /*24e0*/  ISETP.GT.U32.AND P2, PT, R0, 0x1a, PT ;  /* 0x0000001a0000780c */ /* 0x000fe20003f44070 */
[----:B------:R-:W-:Y:S01]  /*24f0*/  IMAD.MOV.U32 R17, RZ, RZ, 0x16 ;  /* 0x00000016ff117424 */ /* 0x000fe200078e00ff */
[----:B------:R-:W-:-:S11]  /*2500*/  MOV R26, R28 ;  /* 0x0000001c001a7202 */ /* 0x000fd60000000f00 */
[----:B------:R-:W-:Y:S05]  /*2510*/  WARPSYNC.COLLECTIVE R15, `(.L_x_111) ;  /* 0x000000000f087348 */ /* 0x000fea0003c00000 */
[----:B------:R0:W1:Y:S02]  /*2520*/  SHFL.IDX P0, R28, R22, R17, R16 ;  /* 0x00000011161c7389 */ /* 0x0000640000000010 */
[----:B01----:R-:W-:Y:S05]  /*2530*/  ENDCOLLECTIVE ;  /* 0x000000000000791b */ /* 0x003fea0003800000 */
.L_x_111:
        /* <DEDUP_REMOVED lines=10> */
.L_x_112:
[----:B------:R-:W-:Y:S02]  /*25e0*/  @!P4 FFMA R19, R19, R24, R23 ;  /* 0x000000181313c223 */ /* 0x000fe40000000017 */
[----:B------:R0:W1:Y:S03]  /*25f0*/  @!P2 LDS R24, [R9+0x68] ;  /* 0x000068000918a984 */ /* 0x0000660000000800 */
[----:B------:R-:W-:Y:S02]  /*2600*/  @!P4 MOV R23, R19 ;  /* 0x000000130017c202 */ /* 0x000fe40000000f00 */
[----:B------:R-:W-:Y:S01]  /*2610*/  ISETP.GT.U32.AND P4, PT, R0, 0x1c, PT ;  /* 0x0000001c0000780c */ /* 0x000fe20003f84070 */
[----:B------:R-:W-:Y:S02]  /*2620*/  HFMA2 R17, -RZ, RZ, 0, 1.430511474609375e-06 ;  /* 0x00000018ff117431 */ /* 0x000fe400000001ff */
[----:B0-----:R-:W-:-:S10]  /*2630*/  @!P5 FFMA R21, R28, R18, R23 ;  /* 0x000000121c15d223 */ /* 0x001fd40000000017 */
[----:B-1----:R-:W-:Y:S05]  /*2640*/  WARPSYNC.COLLECTIVE R15, `(.L_x_113) ;  /* 0x000000000f087348 */ /* 0x002fea0003c00000 */
[----:B------:R0:W2:Y:S02]  /*2650*/  SHFL.IDX P0, R28, R22, R17, R16 ;  /* 0x00000011161c7389 */ /* 0x0000a40000000010 */
[----:B012---:R-:W-:Y:S05]  /*2660*/  ENDCOLLECTIVE ;  /* 0x000000000000791b */ /* 0x007fea0003800000 */
.L_x_113:
[----:B------:R-:W-:Y:S02]  /*2670*/  @!P5 MOV R23, R21 ;  /* 0x000000150017d202 */ /* 0x000fe40000000f00 */
[----:B------:R-:W-:Y:S01]  /*2680*/  ISETP.GT.U32.AND P5, PT, R0, 0x1d, PT ;  /* 0x0000001d0000780c */ /* 0x000fe20003fa4070 */
[----:B------:R-:W-:Y:S02]  /*2690*/  HFMA2 R17, -RZ, RZ, 0, 1.490116119384765625e-06 ;  /* 0x00000019ff117431 */ /* 0x000fe400000001ff */
[----:B------:R-:W-:-:S10]  /*26a0*/  IMAD.MOV.U32 R26, RZ, RZ, R28 ;  /* 0x000000ffff1a7224 */ /* 0x000fd400078e001c */
[----:B------:R-:W-:Y:S05]  /*26b0*/  WARPSYNC.COLLECTIVE R15, `(.L_x_114) ;  /* 0x000000000f087348 */ /* 0x000fea0003c00000 */
[----:B------:R0:W1:Y:S02]  /*26c0*/  SHFL.IDX P0, R28, R22, R17, R16 ;  /* 0x00000011161c7389 */ /* 0x0000640000000010 */
[----:B01----:R-:W-:Y:S05]  /*26d0*/  ENDCOLLECTIVE ;  /* 0x000000000000791b */ /* 0x003fea0003800000 */
.L_x_114:
[----:B------:R-:W-:Y:S02]  /*26e0*/  @!P3 FFMA R26, R26, R14, R23 ;  /* 0x0000000e1a1ab223 */ /* 0x000fe40000000017 */
[----:B------:R0:W1:Y:S03]  /*26f0*/  @!P4 LDS R14, [R9+0x70] ;  /* 0x00007000090ec984 */ /* 0x0000660000000800 */
[----:B------:R-:W-:Y:S02]  /*2700*/  @!P3 MOV R23, R26 ;  /* 0x0000001a0017b202 */ /* 0x000fe40000000f00 */
[----:B------:R-:W-:Y:S01]  /*2710*/  ISETP.GT.U32.AND P3, PT, R0, 0x1b, PT ;  /* 0x0000001b0000780c */ /* 0x000fe20003f64070 */
[----:B------:R-:W-:-:S12]  /*2720*/  HFMA2 R17, -RZ, RZ, 0, 1.54972076416015625e-06 ;  /* 0x0000001aff117431 */ /* 0x000fd800000001ff */
[----:B------:R0:W2:Y:S01]  /*2730*/  @!P3 LDS R18, [R9+0x6c] ;  /* 0x00006c000912b984 */ /* 0x0000a20000000800 */
[----:B------:R-:W-:-:S07]  /*2740*/  IMAD.MOV.U32 R19, RZ, RZ, R28 ;  /* 0x000000ffff137224 */ /* 0x000fce00078e001c */
[----:B012---:R-:W-:Y:S05]  /*2750*/  WARPSYNC.COLLECTIVE R15, `(.L_x_115) ;  /* 0x000000000f087348 */ /* 0x007fea0003c00000 */
[----:B------:R3:W4:Y:S02]  /*2760*/  SHFL.IDX P0, R28, R22, R17, R16 ;  /* 0x00000011161c7389 */ /* 0x0007240000000010 */
[----:B01234-:R-:W-:Y:S05]  /*2770*/  ENDCOLLECTIVE ;  /* 0x000000000000791b */ /* 0x01ffea0003800000 */
.L_x_115:
        /* <DEDUP_REMOVED lines=9> */
.L_x_116:
[----:B------:R-:W-:Y:S01]  /*2810*/  @!P2 IMAD.MOV.U32 R23, RZ, RZ, R19 ;  /* 0x000000ffff17a224 */ /* 0x000fe200078e0013 */
[----:B------:R0:W1:Y:S01]  /*2820*/  @!P6 LDS R24, [R9+0x78] ;  /* 0x000078000918e984 */ /* 0x0000620000000800 */
[----:B------:R-:W-:Y:S01]  /*2830*/  HFMA2 R17, -RZ, RZ, 0, 1.6689300537109375e-06 ;  /* 0x0000001cff117431 */ /* 0x000fe200000001ff */
[----:B------:R-:W-:-:S07]  /*2840*/  MOV R26, R28 ;  /* 0x0000001c001a7202 */ /* 0x000fce0000000f00 */
[----:B01----:R-:W-:Y:S05]  /*2850*/  WARPSYNC.COLLECTIVE R15, `(.L_x_117) ;  /* 0x000000000f087348 */ /* 0x003fea0003c00000 */
[----:B------:R2:W3:Y:S02]  /*2860*/  SHFL.IDX P0, R28, R22, R17, R16 ;  /* 0x00000011161c7389 */ /* 0x0004e40000000010 */
[----:B0123--:R-:W-:Y:S05]  /*2870*/  ENDCOLLECTIVE ;  /* 0x000000000000791b */ /* 0x00ffea0003800000 */
.L_x_117:
[----:B------:R-:W-:-:S04]  /*2880*/  @!P3 FFMA R18, R26, R18, R23 ;  /* 0x000000121a12b223 */ /* 0x000fc80000000017 */
[----:B------:R-:W-:Y:S02]  /*2890*/  @!P3 IMAD.MOV.U32 R23, RZ, RZ, R18 ;  /* 0x000000ffff17b224 */ /* 0x000fe400078e0012 */
[----:B------:R-:W-:Y:S01]  /*28a0*/  HFMA2 R17, -RZ, RZ, 0, 1.728534698486328125e-06 ;  /* 0x0000001dff117431 */ /* 0x000fe200000001ff */
[----:B------:R-:W-:-:S07]  /*28b0*/  MOV R21, R28 ;  /* 0x0000001c00157202 */ /* 0x000fce0000000f00 */
[----:B------:R-:W-:Y:S05]  /*28c0*/  WARPSYNC.COLLECTIVE R15, `(.L_x_118) ;  /* 0x000000000f087348 */ /* 0x000fea0003c00000 */
[----:B------:R0:W1:Y:S02]  /*28d0*/  SHFL.IDX P0, R28, R22, R17, R16 ;  /* 0x00000011161c7389 */ /* 0x0000640000000010 */
[----:B01----:R-:W-:Y:S05]  /*28e0*/  ENDCOLLECTIVE ;  /* 0x000000000000791b */ /* 0x003fea0003800000 */
.L_x_118:
[----:B------:R-:W-:-:S05]  /*28f0*/  @!P4 FFMA R14, R21, R14, R23 ;  /* 0x0000000e150ec223 */ /* 0x000fca0000000017 */
[----:B------:R-:W-:Y:S01]  /*2900*/  @!P4 MOV R23, R14 ;  /* 0x0000000e0017c202 */ /* 0x000fe20000000f00 */
[----:B------:R-:W-:-:S04]  /*2910*/  IMAD.MOV.U32 R17, RZ, RZ, 0x1e ;  /* 0x0000001eff117424 */ /* 0x000fc800078e00ff */
[----:B------:R-:W-:-:S07]  /*2920*/  @!P5 FFMA R20, R28, R20, R23 ;  /* 0x000000141c14d223 */ /* 0x000fce0000000017 */
[----:B------:R-:W-:Y:S05]  /*2930*/  WARPSYNC.COLLECTIVE R15, `(.L_x_119) ;  /* 0x000000000f087348 */ /* 0x000fea0003c00000 */
[----:B------:R0:W1:Y:S02]  /*2940*/  SHFL.IDX P0, R28, R22, R17, R16 ;  /* 0x00000011161c7389 */ /* 0x0000640000000010 */
[----:B01----:R-:W-:Y:S05]  /*2950*/  ENDCOLLECTIVE ;  /* 0x000000000000791b */ /* 0x003fea0003800000 */
.L_x_119:
[----:B------:R-:W-:Y:S01]  /*2960*/  @!P5 MOV R23, R20 ;  /* 0x000000140017d202 */ /* 0x000fe20000000f00 */
[----:B------:R-:W-:Y:S01]  /*2970*/  IMAD.MOV.U32 R17, RZ, RZ, 0x1f ;  /* 0x0000001fff117424 */ /* 0x000fe200078e00ff */
[----:B------:R-:W-:-:S07]  /*2980*/  MOV R18, R28 ;  /* 0x0000001c00127202 */ /* 0x000fce0000000f00 */
[----:B------:R-:W-:Y:S05]  /*2990*/  WARPSYNC.COLLECTIVE R15, `(.L_x_120) ;  /* 0x000000000f087348 */ /* 0x000fea0003c00000 */
[----:B------:R0:W1:Y:S02]  /*29a0*/  SHFL.IDX P0, R28, R22, R17, R16 ;  /* 0x00000011161c7389 */ /* 0x0000640000000010 */
[----:B01----:R-:W-:Y:S05]  /*29b0*/  ENDCOLLECTIVE ;  /* 0x000000000000791b */ /* 0x003fea0003800000 */
.L_x_120:
[----:B------:R-:W-:-:S05]  /*29c0*/  @!P6 FFMA R18, R18, R24, R23 ;  /* 0x000000181212e223 */ /* 0x000fca0000000017 */
[----:B------:R-:W-:Y:S02]  /*29d0*/  @!P6 MOV R23, R18 ;  /* 0x000000120017e202 */ /* 0x000fe40000000f00 */
[----:B------:R-:W-:Y:S02]  /*29e0*/  MOV R14, R28 ;  /* 0x0000001c000e7202 */ /* 0x000fe40000000f00 */
[----:B------:R-:W-:Y:S01]  /*29f0*/  ISETP.GT.U32.AND P0, PT, R0, 0x1f, PT ;  /* 0x0000001f0000780c */ /* 0x000fe20003f04070 */
[----:B------:R-:W-:-:S12]  /*2a00*/  BRA `(.L_x_121) ;  /* 0xffffffe400107947 */ /* 0x000fd8000383ffff */
.L_x_85:
[----:B------:R-:W-:Y:S02]  /*2a10*/  HFMA2 R16, -RZ, RZ, 0, 1.847743988037109375e-06 ;  /* 0x0000001fff107431 */ /* 0x000fe400000001ff */
[----:B------:R-:W-:Y:S01]  /*2a20*/  IMAD.MOV.U32 R17, RZ, RZ, RZ ;  /* 0x000000ffff117224 */ /* 0x000fe200078e00ff */
[----:B------:R-:W-:-:S07]  /*2a30*/  MOV R15, 0xffffffff ;  /* 0xffffffff000f7802 */ /* 0x000fce0000000f00 */
[----:B012345:R-:W-:Y:S05]  /*2a40*/  WARPSYNC.COLLECTIVE R15, `(.L_x_122) ;  /* 0x000000000f087348 */ /* 0x03ffea0003c00000 */
[----:B-----5:R0:W0:Y:S02]  /*2a50*/  SHFL.IDX P0, R28, R22, R17, R16 ;  /* 0x00000011161c7389 */ /* 0x0200240000000010 */
[----:B01234-:R-:W-:Y:S05]  /*2a60*/  ENDCOLLECTIVE ;  /* 0x000000000000791b */ /* 0x01ffea0003800000 */
.L_x_122:
[----:B------:R-:W-:Y:S02]  /*2a70*/  HFMA2 R17, -RZ, RZ, 0, 5.9604644775390625e-08 ;  /* 0x00000001ff117431 */ /* 0x000fe400000001ff */
[----:B------:R-:W-:-:S07]  /*2a80*/  IMAD.MOV.U32 R21, RZ, RZ, R28 ;  /* 0x000000ffff157224 */ /* 0x000fce00078e001c */
[----:B------:R-:W-:Y:S05]  /*2a90*/  WARPSYNC.COLLECTIVE R15, `(.L_x_123) ;  /* 0x000000000f087348 */ /* 0x000fea0003c00000 */
[----:B------:R0:W1:Y:S02]  /*2aa0*/  SHFL.IDX P0, R28, R22, R17, R16 ;  /* 0x00000011161c7389 */ /* 0x0000640000000010 */
[----:B01----:R-:W-:Y:S05]  /*2ab0*/  ENDCOLLECTIVE ;  /* 0x000000000000791b */ /* 0x003fea0003800000 */
.L_x_123:
[----:B------:R-:W-:Y:S02]  /*2ac0*/  FFMA R21, R20, R21, R23 ;  /* 0x0000001514157223 */ /* 0x000fe40000000017 */
[----:B------:R0:W1:Y:S01]  /*2ad0*/  LDS R20, [R24+0x39c] ;  /* 0x00039c0018147984 */ /* 0x0000620000000800 */
[----:B------:R-:W-:Y:S01]  /*2ae0*/  MOV R17, 0x2 ;  /* 0x0000000200117802 */ /* 0x000fe20000000f00 */
[----:B------:R-:W-:-:S07]  /*2af0*/  FFMA R21, R18, R28, R21 ;  /* 0x0000001c12157223 */ /* 0x000fce0000000015 */
[----:B01----:R-:W-:Y:S05]  /*2b00*/  WARPSYNC.COLLECTIVE R15, `(.L_x_124) ;  /* 0x000000000f087348 */ /* 0x003fea0003c00000 */
[----:B------:R2:W3:Y:S02]  /*2b10*/  SHFL.IDX P0, R28, R22, R17, R16 ;  /* 0x00000011161c7389 */ /* 0x0004e40000000010 */
[----:B0123--:R-:W-:Y:S05]  /*2b20*/  ENDCOLLECTIVE ;  /* 0x000000000000791b */ /* 0x00ffea0003800000 */
.L_x_124:
[----:B------:R0:W1:Y:S01]  /*2b30*/  LDS R18, [R24+0x294] ;  /* 0x0002940018127984 */ /* 0x0000620000000800 */
[----:B------:R-:W-:Y:S02]  /*2b40*/  HFMA2 R17, -RZ, RZ, 0, 1.78813934326171875e-07 ;  /* 0x00000003ff117431 */ /* 0x000fe400000001ff */
[----:B------:R-:W-:-:S07]  /*2b50*/  IMAD.MOV.U32 R23, RZ, RZ, R28 ;  /* 0x000000ffff177224 */ /* 0x000fce00078e001c */
[----:B01----:R-:W-:Y:S05]  /*2b60*/  WARPSYNC.COLLECTIVE R15, `(.L_x_125) ;  /* 0x000000000f087348 */ /* 0x003fea0003c00000 */
[----:B------:R2:W3:Y:S02]  /*2b70*/  SHFL.IDX P0, R28, R22, R17, R16 ;  /* 0x00000011161c7389 */ /* 0x0004e40000000010 */
[----:B0123--:R-:W-:Y:S05]  /*2b80*/  ENDCOLLECTIVE ;  /* 0x000000000000791b */ /* 0x00ffea0003800000 */
.L_x_125:
[----:B------:R-:W-:Y:S02]  /*2b90*/  FFMA R14, R14, R23, R21 ;  /* 0x000000170e0e7223 */ /* 0x000fe40000000015 */
[----:B------:R0:W1:Y:S01]  /*2ba0*/  LDS R21, [R24+0x210] ;  /* 0x0002100018157984 */ /* 0x0000620000000800 */
[----:B------:R-:W-:Y:S01]  /*2bb0*/  IMAD.MOV.U32 R17, RZ, RZ, 0x4 ;  /* 0x00000004ff117424 */ /* 0x000fe200078e00ff */
[----:B------:R-:W-:-:S07]  /*2bc0*/  MOV R26, R28 ;  /* 0x0000001c001a7202 */ /* 0x000fce0000000f00 */
[----:B01----:R-:W-:Y:S05]  /*2bd0*/  WARPSYNC.COLLECTIVE R15, `(.L_x_126) ;  /* 0x000000000f087348 */ /* 0x003fea0003c00000 */
[----:B------:R2:W3:Y:S02]  /*2be0*/  SHFL.IDX P0, R28, R22, R17, R16 ;  /* 0x00000011161c7389 */ /* 0x0004e40000000010 */
[----:B0123--:R-:W-:Y:S05]  /*2bf0*/  ENDCOLLECTIVE ;  /* 0x000000000000791b */ /* 0x00ffea0003800000 */
.L_x_126:
[----:B------:R-:W-:Y:S02]  /*2c00*/  FFMA R26, R19, R26, R14 ;  /* 0x0000001a131a7223 */ /* 0x000fe4000000000e */
[----:B------:R0:W1:Y:S01]  /*2c10*/  LDS R14, [R24+0x318] ;  /* 0x00031800180e7984 */ /* 0x0000620000000800 */
[----:B------:R-:W-:Y:S02]  /*2c20*/  HFMA2 R17, -RZ, RZ, 0, 2.98023223876953125e-07 ;  /* 0x00000005ff117431 */ /* 0x000fe400000001ff */
[----:B------:R-:W-:-:S07]  /*2c30*/  FFMA R21, R21, R28, R26 ;  /* 0x0000001c15157223 */ /* 0x000fce000000001a */
[----:B01----:R-:W-:Y:S05]  /*2c40*/  WARPSYNC.COLLECTIVE R15, `(.L_x_127) ;  /* 0x000000000f087348 */ /* 0x003fea0003c00000 */
[----:B------:R2:W3:Y:S02]  /*2c50*/  SHFL.IDX P0, R28, R22, R17, R16 ;  /* 0x00000011161c7389 */ /* 0x0004e40000000010 */
[----:B0123--:R-:W-:Y:S05]  /*2c60*/  ENDCOLLECTIVE ;  /* 0x000000000000791b */ /* 0x00ffea0003800000 */
.L_x_127:
[----:B------:R-:W-:Y:S01]  /*2c70*/  IMAD.MOV.U32 R17, RZ, RZ, 0x6 ;  /* 0x00000006ff117424 */ /* 0x000fe200078e00ff */
[----:B------:R-:W-:-:S05]  /*2c80*/  MOV R15, R28 ;  /* 0x0000001c000f7202 */ /* 0x000fca0000000f00 */
[----:B------:R-:W-:Y:S01]  /*2c90*/  FFMA R19, R18, R15, R21 ;  /* 0x0000000f12137223 */ /* 0x000fe20000000015 */
[----:B------:R-:W-:Y:S01]  /*2ca0*/  MOV R15, 0xffffffff ;  /* 0xffffffff000f7802 */ /* 0x000fe20000000f00 */
[----:B------:R0:W1:Y:S06]  /*2cb0*/  LDS R18, [R24+0x4a4] ;  /* 0x0004a40018127984 */ /* 0x00006c0000000800 */
[----:B01----:R-:W-:Y:S05]  /*2cc0*/  WARPSYNC.COLLECTIVE R15, `(.L_x_128) ;  /* 0x000000000f087348 */ /* 0x003fea0003c00000 */
[----:B------:R2:W3:Y:S02]  /*2cd0*/  SHFL.IDX P0, R28, R22, R17, R16 ;  /* 0x00000011161c7389 */ /* 0x0004e40000000010 */
[----:B0123--:R-:W-:Y:S05]  /*2ce0*/  ENDCOLLECTIVE ;  /* 0x000000000000791b */ /* 0x00ffea0003800000 */
.L_x_128:
[----:B------:R-:W-:Y:S01]  /*2cf0*/  IMAD.MOV.U32 R17, RZ, RZ, 0x7 ;  /* 0x00000007ff117424 */ /* 0x000fe200078e00ff */
[----:B------:R-:W-:-:S07]  /*2d00*/  MOV R21, R28 ;  /* 0x0000001c00157202 */ /* 0x000fce0000000f00 */
[----:B------:R-:W-:Y:S05]  /*2d10*/  WARPSYNC.COLLECTIVE R15, `(.L_x_129) ;  /* 0x000000000f087348 */ /* 0x000fea0003c00000 */
[----:B------:R0:W1:Y:S02]  /*2d20*/  SHFL.IDX P0, R28, R22, R17, R16 ;  /* 0x00000011161c7389 */ /* 0x0000640000000010 */
[----:B01----:R-:W-:Y:S05]  /*2d30*/  ENDCOLLECTIVE ;  /* 0x000000000000791b */ /* 0x003fea0003800000 */
.L_x_129:
[----:B------:R-:W-:Y:S02]  /*2d40*/  FFMA R19, R14, R21, R19 ;  /* 0x000000150e137223 */ /* 0x000fe40000000013 */
[----:B------:R0:W1:Y:S04]  /*2d50*/  LDS R21, [R24+0x528] ;  /* 0x0005280018157984 */ /* 0x0000680000000800 */
[----:B------:R0:W2:Y:S01]  /*2d60*/  LDS R14, [R24+0x5ac] ;  /* 0x0005ac00180e7984 */ /* 0x0000a20000000800 */
[----:B------:R-:W-:Y:S01]  /*2d70*/  HFMA2 R17, -RZ, RZ, 0, 4.76837158203125e-07 ;  /* 0x00000008ff117431 */ /* 0x000fe200000001ff */
[----:B------:R-:W-:-:S07]  /*2d80*/  MOV R23, R28 ;  /* 0x0000001c00177202 */ /* 0x000fce0000000f00 */
[----:B012---:R-:W-:Y:S05]  /*2d90*/  WARPSYNC.COLLECTIVE R15, `(.L_x_130) ;  /* 0x000000000f087348 */ /* 0x007fea0003c00000 */
[----:B------:R3:W4:Y:S02]  /*2da0*/  SHFL.IDX P0, R28, R22, R17, R16 ;  /* 0x00000011161c7389 */ /* 0x0007240000000010 */
[----:B01234-:R-:W-:Y:S05]  /*2db0*/  ENDCOLLECTIVE ;  /* 0x000000000000791b */ /* 0x01ffea0003800000 */
.L_x_130:
[----:B------:R-:W-:Y:S02]  /*2dc0*/  FFMA R20, R20, R23, R19 ;  /* 0x0000001714147223 */ /* 0x000fe40000000013 */
[----:B------:R-:W0:Y:S01]  /*2dd0*/  LDS R19, [R24+0x420] ;  /* 0x0004200018137984 */ /* 0x000e220000000800 */
[----:B------:R-:W-:Y:S02]  /*2de0*/  IMAD.MOV.U32 R17, RZ, RZ, 0x9 ;  /* 0x00000009ff117424 */ /* 0x000fe400078e00ff */
[----:B0-----:R-:W-:-:S07]  /*2df0*/  FFMA R19, R19, R28, R20 ;  /* 0x0000001c13137223 */ /* 0x001fce0000000014 */
[----:B------:R-:W-:Y:S05]  /*2e00*/  WARPSYNC.COLLECTIVE R15, `(.L_x_131) ;  /* 0x000000000f087348 */ /* 0x000fea0003c00000 */
[----:B------:R0:W1:Y:S02]  /*2e10*/  SHFL.IDX P0, R28, R22, R17, R16 ;  /* 0x00000011161c7389 */ /* 0x0000640000000010 */
[----:B01----:R-:W-:Y:S05]  /*2e20*/  ENDCOLLECTIVE ;  /* 0x000000000000791b */ /* 0x003fea0003800000 */
.L_x_131:
[----:B------:R0:W1:Y:S01]  /*2e30*/  LDS R20, [R24+0x6b4] ;  /* 0x0006b40018147984 */ /* 0x0000620000000800 */
[----:B------:R-:W-:Y:S01]  /*2e40*/  HFMA2 R17, -RZ, RZ, 0, 5.9604644775390625e-07 ;  /* 0x0000000aff117431 */ /* 0x000fe200000001ff */
[----:B------:R-:W-:-:S07]  /*2e50*/  MOV R26, R28 ;  /* 0x0000001c001a7202 */ /* 0x000fce0000000f00 */
[----:B01----:R-:W-:Y:S05]  /*2e60*/  WARPSYNC.COLLECTIVE R15, `(.L_x_132) ;  /* 0x000000000f087348 */ /* 0x003fea0003c00000 */
[----:B------:R2:W3:Y:S02]  /*2e70*/  SHFL.IDX P0, R28, R22, R17, R16 ;  /* 0x00000011161c7389 */ /* 0x0004e40000000010 */
[----:B0123--:R-:W-:Y:S05]  /*2e80*/  ENDCOLLECTIVE ;  /* 0x000000000000791b */ /* 0x00ffea0003800000 */
.L_x_132:
[----:B------:R-:W-:Y:S02]  /*2e90*/  FFMA R18, R18, R26, R19 ;  /* 0x0000001a12127223 */ /* 0x000fe40000000013 */
[----:B------:R0:W1:Y:S01]  /*2ea0*/  LDS R19, [R24+0x630] ;  /* 0x0006300018137984 */ /* 0x0000620000000800 */
[----:B------:R-:W-:Y:S01]  /*2eb0*/  MOV R17, 0xb ;  /* 0x0000000b00117802 */ /* 0x000fe20000000f00 */
[----:B------:R-:W-:-:S04]  /*2ec0*/  IMAD.MOV.U32 R16, RZ, RZ, R28 ;  /* 0x000000ffff107224 */ /* 0x000fc800078e001c */
[----:B------:R-:W-:Y:S01]  /*2ed0*/  FFMA R21, R21, R16, R18 ;  /* 0x0000001015157223 */ /* 0x000fe20000000012 */
[----:B------:R-:W-:Y:S01]  /*2ee0*/  HFMA2 R16, -RZ, RZ, 0, 1.847743988037109375e-06 ;  /* 0x0000001fff107431 */ /* 0x000fe200000001ff */
[----:B------:R0:W2:Y:S06]  /*2ef0*/  LDS R18, [R24+0x738] ;  /* 0x0007380018127984 */ /* 0x0000ac0000000800 */
[----:B012---:R-:W-:Y:S05]  /*2f00*/  WARPSYNC.COLLECTIVE R15, `(.L_x_133) ;  /* 0x000000000f087348 */ /* 0x007fea0003c00000 */
[----:B------:R3:W4:Y:S02]  /*2f10*/  SHFL.IDX P0, R28, R22, R17, R16 ;  /* 0x00000011161c7389 */ /* 0x0007240000000010 */
[----:B01234-:R-:W-:Y:S05]  /*2f20*/  ENDCOLLECTIVE ;  /* 0x000000000000791b */ /* 0x01ffea0003800000 */
.L_x_133:
[----:B------:R-:W-:Y:S01]  /*2f30*/  MOV R17, 0xc ;  /* 0x0000000c00117802 */ /* 0x000fe20000000f00 */
[----:B------:R-:W-:-:S07]  /*2f40*/  IMAD.MOV.U32 R23, RZ, RZ, R28 ;  /* 0x000000ffff177224 */ /* 0x000fce00078e001c */
[----:B------:R-:W-:Y:S05]  /*2f50*/  WARPSYNC.COLLECTIVE R15, `(.L_x_134) ;  /* 0x000000000f087348 */ /* 0x000fea0003c00000 */
[----:B------:R0:W1:Y:S02]  /*2f60*/  SHFL.IDX P0, R28, R22, R17, R16 ;  /* 0x00000011161c7389 */ /* 0x0000640000000010 */
[----:B01----:R-:W-:Y:S05]  /*2f70*/  ENDCOLLECTIVE ;  /* 0x000000000000791b */ /* 0x003fea0003800000 */
.L_x_134:
[----:B------:R-:W-:Y:S02]  /*2f80*/  FFMA R26, R14, R23, R21 ;  /* 0x000000170e1a7223 */ /* 0x000fe40000000015 */
[----:B------:R0:W1:Y:S04]  /*2f90*/  LDS R14, [R24+0x7bc] ;  /* 0x0007bc00180e7984 */ /* 0x0000680000000800 */
[----:B------:R0:W2:Y:S01]  /*2fa0*/  LDS R21, [R24+0x840] ;  /* 0x0008400018157984 */ /* 0x0000a20000000800 */
[----:B------:R-:W-:Y:S02]  /*2fb0*/  HFMA2 R17, -RZ, RZ, 0, 7.74860382080078125e-07 ;  /* 0x0000000dff117431 */ /* 0x000fe400000001ff */
[----:B------:R-:W-:-:S07]  /*2fc0*/  FFMA R19, R19, R28, R26 ;  /* 0x0000001c13137223 */ /* 0x000fce000000001a */
[----:B012---:R-:W-:Y:S05]  /*2fd0*/  WARPSYNC.COLLECTIVE R15, `(.L_x_135) ;  /* 0x000000000f087348 */ /* 0x007fea0003c00000 */
[----:B------:R3:W4:Y:S02]  /*2fe0*/  SHFL.IDX P0, R28, R22, R17, R16 ;  /* 0x00000011161c7389 */ /* 0x0007240000000010 */
[----:B01234-:R-:W-:Y:S05]  /*2ff0*/  ENDCOLLECTIVE ;  /* 0x000000000000791b */ /* 0x01ffea0003800000 */
.L_x_135:
[----:B------:R-:W-:Y:S01]  /*3000*/  MOV R17, 0xe ;  /* 0x0000000e00117802 */ /* 0x000fe20000000f00 */
[----:B------:R-:W-:-:S04]  /*3010*/  IMAD.MOV.U32 R15, RZ, RZ, R28 ;  /* 0x000000ffff0f7224 */ /* 0x000fc800078e001c */
[----:B------:R-:W-:Y:S01]  /*3020*/  FFMA R19, R20, R15, R19 ;  /* 0x0000000f14137223 */ /* 0x000fe20000000013 */
[----:B------:R-:W-:Y:S01]  /*3030*/  MOV R15, 0xffffffff ;  /* 0xffffffff000f7802 */ /* 0x000fe20000000f00 */
[----:B------:R0:W1:Y:S06]  /*3040*/  LDS R20, [R24+0xa50] ;  /* 0x000a500018147984 */ /* 0x00006c0000000800 */
[----:B01----:R-:W-:Y:S05]  /*3050*/  WARPSYNC.COLLECTIVE R15, `(.L_x_136) ;  /* 0x000000000f087348 */ /* 0x003fea0003c00000 */
[----:B------:R2:W3:Y:S02]  /*3060*/  SHFL.IDX P0, R28, R22, R17, R16 ;  /* 0x00000011161c7389 */ /* 0x0004e40000000010 */
[----:B0123--:R-:W-:Y:S05]  /*3070*/  ENDCOLLECTIVE ;  /* 0x000000000000791b */ /* 0x00ffea0003800000 */
.L_x_136:
[----:B------:R-:W-:Y:S02]  /*3080*/  HFMA2 R17, -RZ, RZ, 0, 8.94069671630859375e-07 ;  /* 0x0000000fff117431 */ /* 0x000fe400000001ff */
[----:B------:R-:W-:-:S07]  /*3090*/  IMAD.MOV.U32 R26, RZ, RZ, R28 ;  /* 0x000000ffff1a7224 */ /* 0x000fce00078e001c */
[----:B------:R-:W-:Y:S05]  /*30a0*/  WARPSYNC.COLLECTIVE R15, `(.L_x_137) ;  /* 0x000000000f087348 */ /* 0x000fea0003c00000 */
[----:B------:R0:W1:Y:S02]  /*30b0*/  SHFL.IDX P0, R28, R22, R17, R16 ;  /* 0x00000011161c7389 */ /* 0x0000640000000010 */
[----:B01----:R-:W-:Y:S05]  /*30c0*/  ENDCOLLECTIVE ;  /* 0x000000000000791b */ /* 0x003fea0003800000 */
.L_x_137:
[----:B------:R-:W-:Y:S02]  /*30d0*/  FFMA R19, R18, R26, R19 ;  /* 0x0000001a12137223 */ /* 0x000fe40000000013 */
[----:B------:R0:W1:Y:S01]  /*30e0*/  LDS R18, [R24+0x948] ;  /* 0x0009480018127984 */ /* 0x0000620000000800 */
[----:B------:R-:W-:Y:S01]  /*30f0*/  IMAD.MOV.U32 R17, RZ, RZ, 0x10 ;  /* 0x00000010ff117424 */ /* 0x000fe200078e00ff */
[----:B------:R-:W-:-:S07]  /*3100*/  MOV R23, R28 ;  /* 0x0000001c00177202 */ /* 0x000fce0000000f00 */
[----:B01----:R-:W-:Y:S05]  /*3110*/  WARPSYNC.COLLECTIVE R15, `(.L_x_138) ;  /* 0x000000000f087348 */ /* 0x003fea0003c00000 */
[----:B------:R2:W3:Y:S02]  /*3120*/  SHFL.IDX P0, R28, R22, R17, R16 ;  /* 0x00000011161c7389 */ /* 0x0004e40000000010 */
[----:B0123--:R-:W-:Y:S05]  /*3130*/  ENDCOLLECTIVE ;  /* 0x000000000000791b */ /* 0x00ffea0003800000 */
.L_x_138:
        /* <DEDUP_REMOVED lines=8> */
.L_x_139:
[----:B------:R-:W-:Y:S01]  /*31c0*/  IMAD.MOV.U32 R17, RZ, RZ, 0x12 ;  /* 0x00000012ff117424 */ /* 0x000fe200078e00ff */
[----:B------:R-:W-:-:S05]  /*31d0*/  MOV R16, R28 ;  /* 0x0000001c00107202 */ /* 0x000fca0000000f00 */
[----:B------:R-:W-:Y:S01]  /*31e0*/  FFMA R19, R19, R16, R14 ;  /* 0x0000001013137223 */ /* 0x000fe2000000000e */
[----:B------:R-:W-:Y:S01]  /*31f0*/  HFMA2 R16, -RZ, RZ, 0, 1.847743988037109375e-06 ;  /* 0x0000001fff107431 */ /* 0x000fe200000001ff */
[----:B------:R0:W1:Y:S06]  /*3200*/  LDS R14, [R24+0xad4] ;  /* 0x000ad400180e7984 */ /* 0x00006c0000000800 */
[----:B01----:R-:W-:Y:S05]  /*3210*/  WARPSYNC.COLLECTIVE R15, `(.L_x_140) ;  /* 0x000000000f087348 */ /* 0x003fea0003c00000 */
[----:B------:R2:W3:Y:S02]  /*3220*/  SHFL.IDX P0, R28, R22, R17, R16 ;  /* 0x00000011161c7389 */ /* 0x0004e40000000010 */
[----:B0123--:R-:W-:Y:S05]  /*3230*/  ENDCOLLECTIVE ;  /* 0x000000000000791b */ /* 0x00ffea0003800000 */
.L_x_140:
[----:B------:R-:W-:Y:S01]  /*3240*/  IMAD.MOV.U32 R17, RZ, RZ, 0x13 ;  /* 0x00000013ff117424 */ /* 0x000fe200078e00ff */
[----:B------:R-:W-:-:S07]  /*3250*/  MOV R21, R28 ;  /* 0x0000001c00157202 */ /* 0x000fce0000000f00 */
[----:B------:R-:W-:Y:S05]  /*3260*/  WARPSYNC.COLLECTIVE R15, `(.L_x_141) ;  /* 0x000000000f087348 */ /* 0x000fea0003c00000 */
[----:B------:R0:W1:Y:S02]  /*3270*/  SHFL.IDX P0, R28, R22, R17, R16 ;  /* 0x00000011161c7389 */ /* 0x0000640000000010 */
[----:B01----:R-:W-:Y:S05]  /*3280*/  ENDCOLLECTIVE ;  /* 0x000000000000791b */ /* 0x003fea0003800000 */
.L_x_141:
[----:B------:R-:W-:Y:S02]  /*3290*/  FFMA R18, R18, R21, R19 ;  /* 0x0000001512127223 */ /* 0x000fe40000000013 */
[----:B------:R0:W1:Y:S04]  /*32a0*/  LDS R21, [R24+0xb58] ;  /* 0x000b580018157984 */ /* 0x0000680000000800 */
[----:B------:R0:W2:Y:S01]  /*32b0*/  LDS R19, [R24+0xbdc] ;  /* 0x000bdc0018137984 */ /* 0x0000a20000000800 */
[----:B------:R-:W-:Y:S01]  /*32c0*/  HFMA2 R17, -RZ, RZ, 0, 1.1920928955078125e-06 ;  /* 0x00000014ff117431 */ /* 0x000fe200000001ff */
[----:B------:R-:W-:-:S07]  /*32d0*/  MOV R26, R28 ;  /* 0x0000001c001a7202 */ /* 0x000fce0000000f00 */
[----:B012---:R-:W-:Y:S05]  /*32e0*/  WARPSYNC.COLLECTIVE R15, `(.L_x_142) ;  /* 0x000000000f087348 */ /* 0x007fea0003c00000 */
[----:B------:R3:W4:Y:S02]  /*32f0*/  SHFL.IDX P0, R28, R22, R17, R16 ;  /* 0x00000011161c7389 */ /* 0x0007240000000010 */
[----:B01234-:R-:W-:Y:S05]  /*3300*/  ENDCOLLECTIVE ;  /* 0x000000000000791b */ /* 0x01ffea0003800000 */
.L_x_142:
[----:B------:R-:W-:Y:S02]  /*3310*/  FFMA R23, R23, R26, R18 ;  /* 0x0000001a17177223 */ /* 0x000fe40000000012 */
[----:B------:R0:W1:Y:S01]  /*3320*/  LDS R18, [R24+0xc60] ;  /* 0x000c600018127984 */ /* 0x0000620000000800 */
[----:B------:R-:W-:Y:S02]  /*3330*/  IMAD.MOV.U32 R17, RZ, RZ, 0x15 ;  /* 0x00000015ff117424 */ /* 0x000fe400078e00ff */
[----:B------:R-:W-:-:S07]  /*3340*/  FFMA R23, R20, R28, R23 ;  /* 0x0000001c14177223 */ /* 0x000fce0000000017 */
[----:B01----:R-:W-:Y:S05]  /*3350*/  WARPSYNC.COLLECTIVE R15, `(.L_x_143) ;  /* 0x000000000f087348 */ /* 0x003fea0003c00000 */
[----:B------:R2:W3:Y:S02]  /*3360*/  SHFL.IDX P0, R28, R22, R17, R16 ;  /* 0x00000011161c7389 */ /* 0x0004e40000000010 */
[----:B0123--:R-:W-:Y:S05]  /*3370*/  ENDCOLLECTIVE ;  /* 0x000000000000791b */ /* 0x00ffea0003800000 */
.L_x_143:
[----:B------:R0:W1:Y:S01]  /*3380*/  LDS R20, [R24+0xce4] ;  /* 0x000ce40018147984 */ /* 0x0000620000000800 */
[----:B------:R-:W-:Y:S01]  /*3390*/  HFMA2 R17, -RZ, RZ, 0, 1.31130218505859375e-06 ;  /* 0x00000016ff117431 */ /* 0x000fe200000001ff */
[----:B------:R-:W-:-:S05]  /*33a0*/  MOV R15, R28 ;  /* 0x0000001c000f7202 */ /* 0x000fca0000000f00 */
[----:B------:R-:W-:Y:S01]  /*33b0*/  FFMA R14, R14, R15, R23 ;  /* 0x0000000f0e0e7223 */ /* 0x000fe20000000017 */
[----:B0-----:R-:W-:-:S07]  /*33c0*/  IMAD.MOV.U32 R15, RZ, RZ, -0x1 ;  /* 0xffffffffff0f7424 */ /* 0x001fce00078e00ff */
[----:B-1----:R-:W-:Y:S05]  /*33d0*/  WARPSYNC.COLLECTIVE R15, `(.L_x_144) ;  /* 0x000000000f087348 */ /* 0x002fea0003c00000 */
[----:B------:R0:W2:Y:S02]  /*33e0*/  SHFL.IDX P0, R28, R22, R17, R16 ;  /* 0x00000011161c7389 */ /* 0x0000a40000000010 */
[----:B012---:R-:W-:Y:S05]  /*33f0*/  ENDCOLLECTIVE ;  /* 0x000000000000791b */ /* 0x007fea0003800000 */
.L_x_144:
[----:B------:R-:W-:Y:S01]  /*3400*/  HFMA2 R17, -RZ, RZ, 0, 1.370906829833984375e-06 ;  /* 0x00000017ff117431 */ /* 0x000fe200000001ff */
[----:B------:R-:W-:-:S07]  /*3410*/  MOV R26, R28 ;  /* 0x0000001c001a7202 */ /* 0x000fce0000000f00 */
[----:B------:R-:W-:Y:S05]  /*3420*/  WARPSYNC.COLLECTIVE R15, `(.L_x_145) ;  /* 0x000000000f087348 */ /* 0x000fea0003c00000 */
[----:B------:R0:W1:Y:S02]  /*3430*/  SHFL.IDX P0, R28, R22, R17, R16 ;  /* 0x00000011161c7389 */ /* 0x0000640000000010 */
[----:B01----:R-:W-:Y:S05]  /*3440*/  ENDCOLLECTIVE ;  /* 0x000000000000791b */ /* 0x003fea0003800000 */
.L_x_145:
[----:B------:R-:W-:Y:S02]  /*3450*/  FFMA R14, R21, R26, R14 ;  /* 0x0000001a150e7223 */ /* 0x000fe4000000000e */
[----:B------:R0:W1:Y:S01]  /*3460*/  LDS R21, [R24+0xdec] ;  /* 0x000dec0018157984 */ /* 0x0000620000000800 */
[----:B------:R-:W-:Y:S02]  /*3470*/  IMAD.MOV.U32 R17, RZ, RZ, 0x18 ;  /* 0x00000018ff117424 */ /* 0x000fe400078e00ff */
[----:B------:R-:W-:-:S07]  /*3480*/  FFMA R19, R19, R28, R14 ;  /* 0x0000001c13137223 */ /* 0x000fce000000000e */
[----:B01----:R-:W-:Y:S05]  /*3490*/  WARPSYNC.COLLECTIVE R15, `(.L_x_146) ;  /* 0x000000000f087348 */ /* 0x003fea0003c00000 */
[----:B------:R2:W3:Y:S02]  /*34a0*/  SHFL.IDX P0, R28, R22, R17, R16 ;  /* 0x00000011161c7389 */ /* 0x0004e40000000010 */
[----:B0123--:R-:W-:Y:S05]  /*34b0*/  ENDCOLLECTIVE ;  /* 0x000000000000791b */ /* 0x00ffea0003800000 */
.L_x_146:
[----:B------:R0:W1:Y:S01]  /*34c0*/  LDS R14, [R24+0xd68] ;  /* 0x000d6800180e7984 */ /* 0x0000620000000800 */
[----:B------:R-:W-:Y:S01]  /*34d0*/  HFMA2 R17, -RZ, RZ, 0, 1.490116119384765625e-06 ;  /* 0x00000019ff117431 */ /* 0x000fe200000001ff */
[----:B------:R-:W-:-:S07]  /*34e0*/  MOV R23, R28 ;  /* 0x0000001c00177202 */ /* 0x000fce0000000f00 */
[----:B01----:R-:W-:Y:S05]  /*34f0*/  WARPSYNC.COLLECTIVE R15, `(.L_x_147) ;  /* 0x000000000f087348 */ /* 0x003fea0003c00000 */
[----:B------:R2:W3:Y:S02]  /*3500*/  SHFL.IDX P0, R28, R22, R17, R16 ;  /* 0x00000011161c7389 */ /* 0x0004e40000000010 */
[----:B0123--:R-:W-:Y:S05]  /*3510*/  ENDCOLLECTIVE ;  /* 0x000000000000791b */ /* 0x00ffea0003800000 */
.L_x_147:
[----:B------:R-:W-:Y:S02]  /*3520*/  FFMA R19, R18, R23, R19 ;  /* 0x0000001712137223 */ /* 0x000fe40000000013 */
[----:B------:R0:W1:Y:S04]  /*3530*/  LDS R18, [R24+0xef4] ;  /* 0x000ef40018127984 */ /* 0x0000680000000800 */
[----:B------:R0:W2:Y:S01]  /*3540*/  LDS R23, [R24+0xffc] ;  /* 0x000ffc0018177984 */ /* 0x0000a20000000800 */
[----:B------:R-:W-:Y:S01]  /*3550*/  MOV R17, 0x1a ;  /* 0x0000001a00117802 */ /* 0x000fe20000000f00 */
[----:B------:R-:W-:-:S04]  /*3560*/  IMAD.MOV.U32 R15, RZ, RZ, R28 ;  /* 0x000000ffff0f7224 */ /* 0x000fc800078e001c */
[----:B------:R-:W-:Y:S01]  /*3570*/  FFMA R19, R20, R15, R19 ;  /* 0x0000000f14137223 */ /* 0x000fe20000000013 */
[----:B------:R-:W-:Y:S01]  /*3580*/  MOV R15, 0xffffffff ;  /* 0xffffffff000f7802 */ /* 0x000fe20000000f00 */
[----:B------:R0:W3:Y:S06]  /*3590*/  LDS R20, [R24+0xf78] ;  /* 0x000f780018147984 */ /* 0x0000ec0000000800 */
[----:B0123--:R-:W-:Y:S05]  /*35a0*/  WARPSYNC.COLLECTIVE R15, `(.L_x_148) ;  /* 0x000000000f087348 */ /* 0x00ffea0003c00000 */
[----:B------:R4:W0:Y:S02]  /*35b0*/  SHFL.IDX P0, R28, R22, R17, R16 ;  /* 0x00000011161c7389 */ /* 0x0008240000000010 */
[----:B01234-:R-:W-:Y:S05]  /*35c0*/  ENDCOLLECTIVE ;  /* 0x000000000000791b */ /* 0x01ffea0003800000 */
.L_x_148:
[----:B------:R-:W-:Y:S02]  /*35d0*/  IMAD.MOV.U32 R17, RZ, RZ, 0x1b ;  /* 0x0000001bff117424 */ /* 0x000fe400078e00ff */
[----:B------:R-:W-:-:S07]  /*35e0*/  FFMA R14, R14, R28, R19 ;  /* 0x0000001c0e0e7223 */ /* 0x000fce0000000013 */
[----:B------:R-:W-:Y:S05]  /*35f0*/  WARPSYNC.COLLECTIVE R15, `(.L_x_149) ;  /* 0x000000000f087348 */ /* 0x000fea0003c00000 */
[----:B------:R0:W1:Y:S02]  /*3600*/  SHFL.IDX P0, R28, R22, R17, R16 ;  /* 0x00000011161c7389 */ /* 0x0000640000000010 */
[----:B01----:R-:W-:Y:S05]  /*3610*/  ENDCOLLECTIVE ;  /* 0x000000000000791b */ /* 0x003fea0003800000 */
.L_x_149:
[----:B------:R0:W1:Y:S01]  /*3620*/  LDS R19, [R24+0xe70] ;  /* 0x000e700018137984 */ /* 0x0000620000000800 */
[----:B------:R-:W-:Y:S01]  /*3630*/  HFMA2 R17, -RZ, RZ, 0, 1.6689300537109375e-06 ;  /* 0x0000001cff117431 */ /* 0x000fe200000001ff */
[----:B------:R-:W-:-:S07]  /*3640*/  MOV R26, R28 ;  /* 0x0000001c001a7202 */ /* 0x000fce0000000f00 */
[----:B01----:R-:W-:Y:S05]  /*3650*/  WARPSYNC.COLLECTIVE R15, `(.L_x_150) ;  /* 0x000000000f087348 */ /* 0x003fea0003c00000 */
[----:B------:R2:W3:Y:S02]  /*3660*/  SHFL.IDX P0, R28, R22, R17, R16 ;  /* 0x00000011161c7389 */ /* 0x0004e40000000010 */
[----:B0123--:R-:W-:Y:S05]  /*3670*/  ENDCOLLECTIVE ;  /* 0x000000000000791b */ /* 0x00ffea0003800000 */
.L_x_150:
[----:B------:R-:W-:Y:S01]  /*3680*/  FFMA R14, R21, R26, R14 ;  /* 0x0000001a150e7223 */ /* 0x000fe2000000000e */
[----:B------:R-:W-:Y:S01]  /*3690*/  MOV R17, 0x1d ;  /* 0x0000001d00117802 */ /* 0x000fe20000000f00 */
[----:B------:R-:W-:-:S07]  /*36a0*/  IMAD.MOV.U32 R21, RZ, RZ, R28 ;  /* 0x000000ffff157224 */ /* 0x000fce00078e001c */
[----:B------:R-:W-:Y:S05]  /*36b0*/  WARPSYNC.COLLECTIVE R15, `(.L_x_151) ;  /* 0x000000000f087348 */ /* 0x000fea0003c00000 */
[----:B------:R0:W1:Y:S02]  /*36c0*/  SHFL.IDX P0, R28, R22, R17, R16 ;  /* 0x00000011161c7389 */ /* 0x0000640000000010 */
[----:B01----:R-:W-:Y:S05]  /*36d0*/  ENDCOLLECTIVE ;  /* 0x000000000000791b */ /* 0x003fea0003800000 */
.L_x_151:
[----:B------:R-:W-:Y:S01]  /*36e0*/  IMAD.MOV.U32 R17, RZ, RZ, 0x1e ;  /* 0x0000001eff117424 */ /* 0x000fe200078e00ff */
[----:B------:R-:W-:-:S07]  /*36f0*/  MOV R24, R28 ;  /* 0x0000001c00187202 */ /* 0x000fce0000000f00 */
[----:B------:R-:W-:Y:S05]  /*3700*/  WARPSYNC.COLLECTIVE R15, `(.L_x_152) ;  /* 0x000000000f087348 */ /* 0x000fea0003c00000 */
[----:B------:R0:W1:Y:S02]  /*3710*/  SHFL.IDX P0, R28, R22, R17, R16 ;  /* 0x00000011161c7389 */ /* 0x0000640000000010 */
[----:B01----:R-:W-:Y:S05]  /*3720*/  ENDCOLLECTIVE ;  /* 0x000000000000791b */ /* 0x003fea0003800000 */
.L_x_152:
[----:B------:R-:W-:Y:S01]  /*3730*/  HFMA2 R17, -RZ, RZ, 0, 1.847743988037109375e-06 ;  /* 0x0000001fff117431 */ /* 0x000fe200000001ff */
[----:B------:R-:W-:-:S07]  /*3740*/  MOV R26, R28 ;  /* 0x0000001c001a7202 */ /* 0x000fce0000000f00 */
[----:B------:R-:W-:Y:S05]  /*3750*/  WARPSYNC.COLLECTIVE R15, `(.L_x_153) ;  /* 0x000000000f087348 */ /* 0x000fea0003c00000 */
[----:B------:R0:W1:Y:S02]  /*3760*/  SHFL.IDX P0, R28, R22, R17, R16 ;  /* 0x00000011161c7389 */ /* 0x0000640000000010 */
[----:B01----:R-:W-:Y:S05]  /*3770*/  ENDCOLLECTIVE ;  /* 0x000000000000791b */ /* 0x003fea0003800000 */
.L_x_153:
[----:B------:R-:W-:Y:S05]  /*3780*/  BRA `(.L_x_154) ;  /* 0xffffffdc00d07947 */ /* 0x000fea000383ffff */
.L_x_155:
        /* <DEDUP_REMOVED lines=15> */
.L_x_313:


//--------------------- .text._Z12trmm_mul32_LIfLi8ELi1ELb1ELb1ELb0EEviiT_PKS0_iPS0_ii --------------------------
	.section	.text._Z12trmm_mul32_LIfLi8ELi1ELb1ELb1ELb0EEviiT_PKS0_iPS0_ii,"ax",@progbits
	.align	128
        .global         _Z12trmm_mul32_LIfLi8ELi1ELb1ELb1ELb0EEviiT_PKS0_iPS0_ii
        .type           _Z12trmm_mul32_LIfLi8ELi1ELb1ELb1ELb0EEviiT_PKS0_iPS0_ii,@function
        .size           _Z12trmm_mul32_LIfLi8ELi1ELb1ELb1ELb0EEviiT_PKS0_iPS0_ii,(.L_x_314 - _Z12trmm_mul32_LIfLi8ELi1ELb1ELb1ELb0EEviiT_PKS0_iPS0_ii)
        .other          _Z12trmm_mul32_LIfLi8ELi1ELb1ELb1ELb0EEviiT_PKS0_iPS0_ii,@"STO_CUDA_ENTRY STV_DEFAULT"
_Z12trmm_mul32_LIfLi8ELi1ELb1ELb1ELb0EEviiT_PKS0_iPS0_ii:
.text._Z12trmm_mul32_LIfLi8ELi1ELb1ELb1ELb0EEviiT_PKS0_iPS0_ii:
[----:B------:R-:W-:Y:S08]  /*0000*/  LDC R1, c[0x0][0x37c] ;  /* 0x0000df00ff017b82 */ /* 0x000ff00000000800 */
[----:B------:R-:W0:Y:S02]  /*0010*/  LDC R0, c[0x0][0x384] ;  /* 0x0000e100ff007b82 */ /* 0x000e240000000800 */
[----:B0-----:R-:W-:-:S13]  /*0020*/  ISETP.GE.AND P0, PT, R0, 0x1, PT ;  /* 0x000000010000780c */ /* 0x001fda0003f06270 */
[----:B------:R-:W-:Y:S05]  /*0030*/  @!P0 EXIT ;  /* 0x000000000000894d */ /* 0x000fea0003800000 */
[----:B------:R-:W0:Y:S01]  /*0040*/  S2R R14, SR_TID.Y ;  /* 0x00000000000e7919 */ /* 0x000e220000002200 */
[----:B------:R-:W1:Y:S01]  /*0050*/  LDC R19, c[0x0][0x398] ;  /* 0x0000e600ff137b82 */ /* 0x000e620000000800 */
[----:B------:R-:W-:Y:S01]  /*0060*/  MOV R0, 0x400 ;  /* 0x0000040000007802 */ /* 0x000fe20000000f00 */
[----:B------:R-:W2:Y:S01]  /*0070*/  LDCU.64 UR10, c[0x0][0x358] ;  /* 0x00006b00ff0a77ac */ /* 0x000ea20008000a00 */
[----:B------:R-:W3:Y:S01]  /*0080*/  S2R R15, SR_TID.X ;  /* 0x00000000000f7919 */ /* 0x000ee20000002100 */
[----:B------:R-:W-:Y:S01]  /*0090*/  UMOV UR4, URZ ;  /* 0x000000ff00047c82 */ /* 0x000fe20008000000 */
[----:B------:R-:W4:Y:S03]  /*00a0*/  S2R R3, SR_CgaCtaId ;  /* 0x0000000000037919 */ /* 0x000f260000008800 */
[----:B------:R-:W1:Y:S01]  /*00b0*/  S2UR UR12, SR_CTAID.X ;  /* 0x00000000000c79c3 */ /* 0x000e620000002500 */
[----:B0-----:R-:W-:-:S02]  /*00c0*/  IADD3 R16, PT, PT, R14, 0x18, RZ ;  /* 0x000000180e107810 */ /* 0x001fc40007ffe0ff */
[C---:B------:R-:W-:Y:S01]  /*00d0*/  IADD3 R2, PT, PT, R14.reuse, 0x10, RZ ;  /* 0x000000100e027810 */ /* 0x040fe20007ffe0ff */
[--C-:B---3--:R-:W-:Y:S02]  /*00e0*/  IMAD R18, R14, 0x21, R15.reuse ;  /* 0x000000210e127824 */ /* 0x108fe400078e020f */
[-CC-:B-1----:R-:W-:Y:S01]  /*00f0*/  IMAD R16, R16, R19.reuse, R15.reuse ;  /* 0x0000001310107224 */ /* 0x182fe200078e020f */
[----:B----4-:R-:W-:Y:S01]  /*0100*/  LEA R0, R3, R0, 0x18 ;  /* 0x0000000003007211 */ /* 0x010fe200078ec0ff */
[----:B------:R-:W-:Y:S02]  /*0110*/  IMAD R17, R2, R19, R15 ;  /* 0x0000001302117224 */ /* 0x000fe400078e020f */
[----:B------:R-:W-:Y:S01]  /*0120*/  IMAD.SHL.U32 R19, R19, 0x8, RZ ;  /* 0x0000000813137824 */ /* 0x000fe200078e00ff */
[----:B------:R-:W-:Y:S01]  /*0130*/  LEA R18, R18, R0, 0x2 ;  /* 0x0000000012127211 */ /* 0x000fe200078e10ff */
[----:B--2---:R-:W-:-:S07]  /*0140*/  IMAD R20, R15, 0x84, R0 ;  /* 0x000000840f147824 */ /* 0x004fce00078e0200 */
.L_x_164:
[----:B------:R-:W0:Y:S01]  /*0150*/  LDCU UR6, c[0x0][0x384] ;  /* 0x00007080ff0677ac */ /* 0x000e220008000800 */
[----:B------:R-:W-:Y:S01]  /*0160*/  ULEA UR5, UR12, UR4, 0x3 ;  /* 0x000000040c057291 */ /* 0x000fe2000f8e18ff */
[----:B0-----:R-:W-:-:S05]  /*0170*/  IMAD.U32 R6, RZ, RZ, UR6 ;  /* 0x00000006ff067e24 */ /* 0x001fca000f8e00ff */
[----:B------:R-:W-:-:S13]  /*0180*/  ISETP.LE.U32.AND P0, PT, R6, UR5, PT ;  /* 0x0000000506007c0c */ /* 0x000fda000bf03070 */
[----:B---3-5:R-:W-:Y:S05]  /*0190*/  @P0 EXIT ;  /* 0x000000000000094d */ /* 0x028fea0003800000 */
[----:B------:R-:W0:Y:S02]  /*01a0*/  LDCU.64 UR8, c[0x0][0x3a8] ;  /* 0x00007500ff0877ac */ /* 0x000e240008000a00 */
[----:B0-----:R-:W-:-:S09]  /*01b0*/  UISETP.GE.AND UP0, UPT, UR9, 0x1, UPT ;  /* 0x000000010900788c */ /* 0x001fd2000bf06270 */
[----:B------:R-:W-:Y:S05]  /*01c0*/  BRA.U !UP0, `(.L_x_156) ;  /* 0x0000001508707547 */ /* 0x000fea000b800000 */
[----:B------:R-:W0:Y:S01]  /*01d0*/  LDCU.64 UR6, c[0x0][0x3a0] ;  /* 0x00007400ff0677ac */ /* 0x000e220008000a00 */
[----:B------:R-:W-:Y:S01]  /*01e0*/  HFMA2 R7, -RZ, RZ, 0, 0 ;  /* 0x00000000ff077431 */ /* 0x000fe200000001ff */
[----:B------:R-:W-:-:S04]  /*01f0*/  UIMAD UR8, UR5, UR8, URZ ;  /* 0x00000008050872a4 */ /* 0x000fc8000f8e02ff */
[----:B0-----:R-:W-:-:S04]  /*0200*/  ULEA UR5, UP0, UR8, UR6, 0x2 ;  /* 0x0000000608057291 */ /* 0x001fc8000f8010ff */
[----:B------:R-:W-:Y:S02]  /*0210*/  ULEA.HI.X UR6, UR8, UR7, URZ, 0x2, UP0 ;  /* 0x0000000708067291 */ /* 0x000fe400080f14ff */
[----:B------:R-:W-:-:S04]  /*0220*/  IMAD.U32 R4, RZ, RZ, UR5 ;  /* 0x00000005ff047e24 */ /* 0x000fc8000f8e00ff */
[----:B------:R-:W-:-:S07]  /*0230*/  MOV R5, UR6 ;  /* 0x0000000600057c02 */ /* 0x000fce0008000f00 */
.L_x_163:
[----:B------:R-:W0:Y:S01]  /*0240*/  LDCU UR5, c[0x0][0x398] ;  /* 0x00007300ff0577ac */ /* 0x000e220008000800 */
[----:B------:R-:W1:Y:S01]  /*0250*/  LDC.64 R2, c[0x0][0x390] ;  /* 0x0000e400ff027b82 */ /* 0x000e620000000a00 */
[----:B------:R-:W2:Y:S07]  /*0260*/  LDCU UR7, c[0x0][0x3a8] ;  /* 0x00007500ff0777ac */ /* 0x000eae0008000800 */
[----:B---3--:R-:W3:Y:S01]  /*0270*/  LDC R25, c[0x0][0x398] ;  /* 0x0000e600ff197b82 */ /* 0x008ee20000000800 */
[----:B0-----:R-:W-:-:S02]  /*0280*/  ULEA UR6, UR5, 0x20, 0x5 ;  /* 0x0000002005067891 */ /* 0x001fc4000f8e28ff */
[----:B------:R-:W-:Y:S01]  /*0290*/  IMAD R21, R14, UR5, R15 ;  /* 0x000000050e157c24 */ /* 0x000fe2000f8e020f */
[----:B------:R-:W0:Y:S03]  /*02a0*/  LDCU UR5, c[0x0][0x384] ;  /* 0x00007080ff0577ac */ /* 0x000e260008000800 */
[----:B------:R-:W-:-:S05]  /*02b0*/  IMAD R6, R7, UR6, RZ ;  /* 0x0000000607067c24 */ /* 0x000fca000f8e02ff */
[----:B------:R-:W-:-:S05]  /*02c0*/  IADD3 R21, PT, PT, R21, R6, RZ ;  /* 0x0000000615157210 */ /* 0x000fca0007ffe0ff */
[----:B------:R-:W-:Y:S02]  /*02d0*/  IMAD.IADD R0, R19, 0x1, R21 ;  /* 0x0000000113007824 */ /* 0x000fe400078e0215 */
[----:B-1----:R-:W-:-:S03]  /*02e0*/  IMAD.WIDE R8, R21, 0x4, R2 ;  /* 0x0000000415087825 */ /* 0x002fc600078e0202 */
[-C--:B------:R-:W-:Y:S02]  /*02f0*/  IADD3 R13, PT, PT, R19, R0.reuse, RZ ;  /* 0x00000000130d7210 */ /* 0x080fe40007ffe0ff */
[----:B---3--:R-:W-:Y:S01]  /*0300*/  LEA R25, R25, R0, 0x4 ;  /* 0x0000000019197211 */ /* 0x008fe200078e20ff */
[----:B------:R-:W-:Y:S02]  /*0310*/  IMAD.WIDE R10, R19, 0x4, R8 ;  /* 0x00000004130a7825 */ /* 0x000fe400078e0208 */
[----:B------:R-:W3:Y:S02]  /*0320*/  LDG.E.CONSTANT R9, desc[UR10][R8.64] ;  /* 0x0000000a08097981 */ /* 0x000ee4000c1e9900 */
[--C-:B------:R-:W-:Y:S02]  /*0330*/  IMAD.WIDE R12, R13, 0x4, R2.reuse ;  /* 0x000000040d0c7825 */ /* 0x100fe400078e0202 */
[----:B------:R-:W4:Y:S02]  /*0340*/  LDG.E.CONSTANT R11, desc[UR10][R10.64] ;  /* 0x0000000a0a0b7981 */ /* 0x000f24000c1e9900 */
[----:B------:R-:W-:-:S02]  /*0350*/  IMAD.WIDE R24, R25, 0x4, R2 ;  /* 0x0000000419187825 */ /* 0x000fc400078e0202 */
[----:B------:R-:W4:Y:S04]  /*0360*/  LDG.E.CONSTANT R13, desc[UR10][R12.64] ;  /* 0x0000000a0c0d7981 */ /* 0x000f28000c1e9900 */
[----:B------:R-:W4:Y:S01]  /*0370*/  LDG.E.CONSTANT R25, desc[UR10][R24.64] ;  /* 0x0000000a18197981 */ /* 0x000f22000c1e9900 */
[----:B------:R-:W-:Y:S01]  /*0380*/  ULEA UR6, UR12, UR4, 0x3 ;  /* 0x000000040c067291 */ /* 0x000fe2000f8e18ff */
[----:B--2---:R-:W-:-:S05]  /*0390*/  IMAD R2, R14, UR7, R15 ;  /* 0x000000070e027c24 */ /* 0x004fca000f8e020f */
[----:B------:R-:W-:Y:S01]  /*03a0*/  VIADD R0, R14, UR6 ;  /* 0x000000060e007c36 */ /* 0x000fe20008000000 */
[----:B------:R-:W-:-:S04]  /*03b0*/  LEA R23, R7, R2, 0x5 ;  /* 0x0000000207177211 */ /* 0x000fc800078e28ff */
[----:B0-----:R-:W-:Y:S01]  /*03c0*/  ISETP.GE.U32.AND P1, PT, R0, UR5, PT ;  /* 0x0000000500007c0c */ /* 0x001fe2000bf26070 */
[----:B------:R-:W-:Y:S01]  /*03d0*/  IMAD.WIDE R2, R23, 0x4, R4 ;  /* 0x0000000417027825 */ /* 0x000fe200078e0204 */
[----:B------:R-:W-:-:S11]  /*03e0*/  MOV R0, RZ ;  /* 0x000000ff00007202 */ /* 0x000fd60000000f00 */
[----:B-----5:R0:W5:Y:S04]  /*03f0*/  @!P1 LDG.E R22, desc[UR10][R2.64] ;  /* 0x0000000a02169981 */ /* 0x020168000c1e1900 */
[----:B---3--:R0:W-:Y:S04]  /*0400*/  STS [R18], R9 ;  /* 0x0000000912007388 */ /* 0x0081e80000000800 */
[----:B----4-:R0:W-:Y:S04]  /*0410*/  STS [R18+0x420], R11 ;  /* 0x0004200b12007388 */ /* 0x0101e80000000800 */
[----:B------:R0:W-:Y:S04]  /*0420*/  STS [R18+0x840], R13 ;  /* 0x0008400d12007388 */ /* 0x0001e80000000800 */
[----:B------:R0:W-:Y:S01]  /*0430*/  STS [R18+0xc60], R25 ;  /* 0x000c601912007388 */ /* 0x0001e20000000800 */
[----:B------:R-:W-:Y:S06]  /*0440*/  BAR.SYNC.DEFER_BLOCKING 0x0 ;  /* 0x0000000000007b1d */ /* 0x000fec0000010000 */
[----:B------:R-:W-:Y:S05]  /*0450*/  @P1 BRA `(.L_x_157) ;  /* 0x0000000800881947 */ /* 0x000fea0003800000 */
[----:B------:R-:W-:Y:S01]  /*0460*/  UMOV UR5, 0xffffffff ;  /* 0xffffffff00057882 */ /* 0x000fe20000000000 */
[----:B------:R-:W-:Y:S02]  /*0470*/  ISETP.NE.AND P6, PT, R15, RZ, PT ;  /* 0x000000ff0f00720c */ /* 0x000fe40003fc5270 */
[----:B------:R-:W-:Y:S11]  /*0480*/  BRA.DIV UR5, `(.L_x_158) ;  /* 0x0000001205d47947 */ /* 0x000ff6000b800000 */
[C---:B------:R-:W-:Y:S01]  /*0490*/  ISETP.GT.U32.AND P0, PT, R15.reuse, 0x1, PT ;  /* 0x000000010f00780c */ /* 0x040fe20003f04070 */
[----:B0-----:R-:W-:Y:S01]  /*04a0*/  @!P6 LDS R13, [R20] ;  /* 0x00000000140de984 */ /* 0x001fe20000000800 */
[C---:B------:R-:W-:Y:S02]  /*04b0*/  ISETP.GT.U32.AND P2, PT, R15.reuse, 0x2, PT ;  /* 0x000000020f00780c */ /* 0x040fe40003f44070 */
[C---:B------:R-:W-:Y:S01]  /*04c0*/  ISETP.GT.U32.AND P3, PT, R15.reuse, 0x3, PT ;  /* 0x000000030f00780c */ /* 0x040fe20003f64070 */
[----:B-----5:R-:W0:Y:S01]  /*04d0*/  SHFL.IDX PT, R0, R22, RZ, 0x1f ;  /* 0x00001fff16007589 */ /* 0x020e2200000e0000 */
[C---:B------:R-:W-:Y:S02]  /*04e0*/  ISETP.GT.U32.AND P4, PT, R15.reuse, 0x4, PT ;  /* 0x000000040f00780c */ /* 0x040fe40003f84070 */
[----:B------:R-:W-:Y:S01]  /*04f0*/  ISETP.GT.U32.AND P5, PT, R15, 0x5, PT ;  /* 0x000000050f00780c */ /* 0x000fe20003fa4070 */
[----:B------:R-:W-:Y:S04]  /*0500*/  SHFL.IDX PT, R27, R22, 0x1, 0x1f ;  /* 0x00201f00161b7f89 */ /* 0x000fe800000e0000 */
[----:B------:R-:W1:Y:S04]  /*0510*/  @!P0 LDS R12, [R20+0x4] ;  /* 0x00000400140c8984 */ /* 0x000e680000000800 */
[----:B------:R-:W-:Y:S04]  /*0520*/  @!P2 LDS R24, [R20+0x8] ;  /* 0x000008001418a984 */ /* 0x000fe80000000800 */
[----:B------:R-:W-:Y:S04]  /*0530*/  @!P3 LDS R25, [R20+0xc] ;  /* 0x00000c001419b984 */ /* 0x000fe80000000800 */
[----:B------:R-:W2:Y:S04]  /*0540*/  SHFL.IDX PT, R29, R22, 0x2, 0x1f ;  /* 0x00401f00161d7f89 */ /* 0x000ea800000e0000 */
[----:B------:R-:W-:Y:S04]  /*0550*/  SHFL.IDX PT, R31, R22, 0x4, 0x1f ;  /* 0x00801f00161f7f89 */ /* 0x000fe800000e0000 */
[----:B------:R-:W-:Y:S01]  /*0560*/  SHFL.IDX PT, R33, R22, 0x5, 0x1f ;  /* 0x00a01f0016217f89 */ /* 0x000fe200000e0000 */
[----:B0-----:R-:W-:Y:S01]  /*0570*/  @!P6 FFMA R11, R0, R13, RZ ;  /* 0x0000000d000be223 */ /* 0x001fe200000000ff */
[----:B------:R-:W-:-:S02]  /*0580*/  IMAD.MOV.U32 R0, RZ, RZ, RZ ;  /* 0x000000ffff007224 */ /* 0x000fc400078e00ff */
[----:B------:R-:W-:Y:S02]  /*0590*/  @!P4 LDS R13, [R20+0x10] ;  /* 0x00001000140dc984 */ /* 0x000fe40000000800 */
[----:B------:R-:W-:Y:S02]  /*05a0*/  @!P6 MOV R0, R11 ;  /* 0x0000000b0000e202 */ /* 0x000fe40000000f00 */
[----:B------:R-:W0:Y:S01]  /*05b0*/  SHFL.IDX PT, R11, R22, 0x3, 0x1f ;  /* 0x00601f00160b7f89 */ /* 0x000e2200000e0000 */
[----:B------:R-:W-:Y:S02]  /*05c0*/  ISETP.GT.U32.AND P6, PT, R15, 0x6, PT ;  /* 0x000000060f00780c */ /* 0x000fe40003fc4070 */
[----:B-1----:R-:W-:Y:S02]  /*05d0*/  @!P0 FFMA R12, R27, R12, R0 ;  /* 0x0000000c1b0c8223 */ /* 0x002fe40000000000 */
[----:B------:R-:W1:Y:S03]  /*05e0*/  @!P5 LDS R27, [R20+0x14] ;  /* 0x00001400141bd984 */ /* 0x000e660000000800 */
[----:B------:R-:W-:-:S02]  /*05f0*/  @!P0 MOV R0, R12 ;  /* 0x0000000c00008202 */ /* 0x000fc40000000f00 */
[----:B------:R-:W-:-:S03]  /*0600*/  ISETP.GT.U32.AND P0, PT, R15, 0x7, PT ;  /* 0x000000070f00780c */ /* 0x000fc60003f04070 */
[----:B--2---:R-:W-:Y:S02]  /*0610*/  @!P2 FFMA R24, R29, R24, R0 ;  /* 0x000000181d18a223 */ /* 0x004fe40000000000 */
[----:B------:R-:W-:Y:S02]  /*0620*/  @!P6 LDS R29, [R20+0x18] ;  /* 0x00001800141de984 */ /* 0x000fe40000000800 */
[----:B------:R-:W-:Y:S01]  /*0630*/  @!P2 IMAD.MOV.U32 R0, RZ, RZ, R24 ;  /* 0x000000ffff00a224 */ /* 0x000fe200078e0018 */
[----:B------:R-:W-:-:S03]  /*0640*/  ISETP.GT.U32.AND P2, PT, R15, 0x8, PT ;  /* 0x000000080f00780c */ /* 0x000fc60003f44070 */
[----:B0-----:R-:W-:Y:S02]  /*0650*/  @!P3 FFMA R11, R11, R25, R0 ;  /* 0x000000190b0bb223 */ /* 0x001fe40000000000 */
[----:B------:R-:W-:Y:S03]  /*0660*/  @!P0 LDS R25, [R20+0x1c] ;  /* 0x00001c0014198984 */ /* 0x000fe60000000800 */
[----:B------:R-:W-:Y:S02]  /*0670*/  @!P3 MOV R0, R11 ;  /* 0x0000000b0000b202 */ /* 0x000fe40000000f00 */
[----:B------:R-:W0:Y:S01]  /*0680*/  SHFL.IDX PT, R11, R22, 0x6, 0x1f ;  /* 0x00c01f00160b7f89 */ /* 0x000e2200000e0000 */
[----:B------:R-:W-:Y:S02]  /*0690*/  ISETP.GT.U32.AND P3, PT, R15, 0x9, PT ;  /* 0x000000090f00780c */ /* 0x000fe40003f64070 */
[----:B------:R-:W-:-:S02]  /*06a0*/  @!P4 FFMA R31, R31, R13, R0 ;  /* 0x0000000d1f1fc223 */ /* 0x000fc40000000000 */
[----:B------:R-:W-:Y:S03]  /*06b0*/  @!P2 LDS R13, [R20+0x20] ;  /* 0x00002000140da984 */ /* 0x000fe60000000800 */
[----:B------:R-:W-:Y:S02]  /*06c0*/  @!P4 MOV R0, R31 ;  /* 0x0000001f0000c202 */ /* 0x000fe40000000f00 */
[----:B------:R-:W2:Y:S01]  /*06d0*/  SHFL.IDX PT, R31, R22, 0x7, 0x1f ;  /* 0x00e01f00161f7f89 */ /* 0x000ea200000e0000 */
[----:B------:R-:W-:Y:S02]  /*06e0*/  ISETP.GT.U32.AND P4, PT, R15, 0xa, PT ;  /* 0x0000000a0f00780c */ /* 0x000fe40003f84070 */
[----:B-1----:R-:W-:Y:S02]  /*06f0*/  @!P5 FFMA R33, R33, R27, R0 ;  /* 0x0000001b2121d223 */ /* 0x002fe40000000000 */
[----:B------:R-:W-:Y:S02]  /*0700*/  @!P3 LDS R27, [R20+0x24] ;  /* 0x00002400141bb984 */ /* 0x000fe40000000800 */
[----:B------:R-:W-:Y:S01]  /*0710*/  @!P5 IMAD.MOV.U32 R0, RZ, RZ, R33 ;  /* 0x000000ffff00d224 */ /* 0x000fe200078e0021 */
[----:B------:R-:W-:Y:S01]  /*0720*/  ISETP.GT.U32.AND P5, PT, R15, 0xb, PT ;  /* 0x0000000b0f00780c */ /* 0x000fe20003fa4070 */
[----:B------:R-:W1:Y:S02]  /*0730*/  SHFL.IDX PT, R33, R22, 0x8, 0x1f ;  /* 0x01001f0016217f89 */ /* 0x000e6400000e0000 */
[----:B0-----:R-:W-:-:S03]  /*0740*/  @!P6 FFMA R11, R11, R29, R0 ;  /* 0x0000001d0b0be223 */ /* 0x001fc60000000000 */
[----:B------:R-:W-:Y:S02]  /*0750*/  @!P4 LDS R29, [R20+0x28] ;  /* 0x00002800141dc984 */ /* 0x000fe40000000800 */
[----:B------:R-:W-:Y:S02]  /*0760*/  @!P6 MOV R0, R11 ;  /* 0x0000000b0000e202 */ /* 0x000fe40000000f00 */
[----:B------:R-:W0:Y:S01]  /*0770*/  SHFL.IDX PT, R11, R22, 0x9, 0x1f ;  /* 0x01201f00160b7f89 */ /* 0x000e2200000e0000 */
[----:B------:R-:W-:Y:S02]  /*0780*/  ISETP.GT.U32.AND P6, PT, R15, 0xc, PT ;  /* 0x0000000c0f00780c */ /* 0x000fe40003fc4070 */
[----:B--2---:R-:W-:Y:S02]  /*0790*/  @!P0 FFMA R31, R31, R25, R0 ;  /* 0x000000191f1f8223 */ /* 0x004fe40000000000 */
[----:B------:R-:W-:Y:S03]  /*07a0*/  @!P5 LDS R25, [R20+0x2c] ;  /* 0x00002c001419d984 */ /* 0x000fe60000000800 */
[----:B------:R-:W-:-:S02]  /*07b0*/  @!P0 MOV R0, R31 ;  /* 0x0000001f00008202 */ /* 0x000fc40000000f00 */
        /* <DEDUP_REMOVED lines=87> */
[----:B--2---:R-:W-:Y:S01]  /*0d30*/  @!P0 FFMA R27, R31, R27, R0 ;  /* 0x0000001b1f1b8223 */ /* 0x004fe20000000000 */
[----:B------:R-:W-:Y:S04]  /*0d40*/  @!P5 LDS R12, [R20+0x74] ;  /* 0x00007400140cd984 */ /* 0x000fe80000000800 */
[----:B------:R-:W-:-:S02]  /*0d50*/  @!P0 MOV R0, R27 ;  /* 0x0000001b00008202 */ /* 0x000fc40000000f00 */
[----:B------:R-:W2:Y:S01]  /*0d60*/  SHFL.IDX PT, R27, R22, 0x1c, 0x1f ;  /* 0x03801f00161b7f89 */ /* 0x000ea200000e0000 */
[----:B------:R-:W-:Y:S02]  /*0d70*/  ISETP.GT.U32.AND P0, PT, R15, 0x1f, PT ;  /* 0x0000001f0f00780c */ /* 0x000fe40003f04070 */
[----:B-1----:R-:W-:Y:S01]  /*0d80*/  @!P2 FFMA R29, R33, R29, R0 ;  /* 0x0000001d211da223 */ /* 0x002fe20000000000 */
[----:B------:R-:W-:Y:S03]  /*0d90*/  @!P6 LDS R24, [R20+0x78] ;  /* 0x000078001418e984 */ /* 0x000fe60000000800 */
[----:B------:R-:W-:Y:S02]  /*0da0*/  @!P2 IMAD.MOV.U32 R0, RZ, RZ, R29 ;  /* 0x000000ffff00a224 */ /* 0x000fe400078e001d */
[----:B------:R-:W1:Y:S02]  /*0db0*/  SHFL.IDX PT, R29, R22, 0x1d, 0x1f ;  /* 0x03a01f00161d7f89 */ /* 0x000e6400000e0000 */
[----:B0-----:R-:W-:-:S05]  /*0dc0*/  @!P3 FFMA R11, R11, R25, R0 ;  /* 0x000000190b0bb223 */ /* 0x001fca0000000000 */
[----:B------:R-:W-:Y:S02]  /*0dd0*/  @!P3 MOV R0, R11 ;  /* 0x0000000b0000b202 */ /* 0x000fe40000000f00 */
[----:B------:R-:W0:Y:S03]  /*0de0*/  SHFL.IDX PT, R11, R22, 0x1e, 0x1f ;  /* 0x03c01f00160b7f89 */ /* 0x000e2600000e0000 */
[----:B--2---:R-:W-:-:S05]  /*0df0*/  @!P4 FFMA R13, R27, R13, R0 ;  /* 0x0000000d1b0dc223 */ /* 0x004fca0000000000 */
[----:B------:R-:W-:Y:S02]  /*0e00*/  @!P4 MOV R0, R13 ;  /* 0x0000000d0000c202 */ /* 0x000fe40000000f00 */
[----:B------:R2:W3:Y:S03]  /*0e10*/  SHFL.IDX PT, R13, R22, 0x1f, 0x1f ;  /* 0x03e01f00160d7f89 */ /* 0x0004e600000e0000 */
[----:B-1----:R-:W-:-:S04]  /*0e20*/  @!P5 FFMA R12, R29, R12, R0 ;  /* 0x0000000c1d0cd223 */ /* 0x002fc80000000000 */
[----:B------:R-:W-:-:S04]  /*0e30*/  @!P5 IMAD.MOV.U32 R0, RZ, RZ, R12 ;  /* 0x000000ffff00d224 */ /* 0x000fc800078e000c */
[----:B0-----:R-:W-:-:S05]  /*0e40*/  @!P6 FFMA R24, R11, R24, R0 ;  /* 0x000000180b18e223 */ /* 0x001fca0000000000 */
[----:B--2---:R-:W-:-:S07]  /*0e50*/  @!P6 MOV R0, R24 ;  /* 0x000000180000e202 */ /* 0x004fce0000000f00 */
.L_x_197:
[----:B------:R-:W3:Y:S02]  /*0e60*/  @!P0 LDS R8, [R20+0x7c] ;  /* 0x00007c0014088984 */ /* 0x000ee40000000800 */
[----:B---3--:R-:W-:-:S07]  /*0e70*/  @!P0 FFMA R0, R13, R8, R0 ;  /* 0x000000080d008223 */ /* 0x008fce0000000000 */
.L_x_157:
[----:B------:R-:W-:Y:S05]  /*0e80*/  WARPSYNC.ALL ;  /* 0x0000000000007948 */ /* 0x000fea0003800000 */
[----:B------:R-:W1:Y:S01]  /*0e90*/  LDCU UR5, c[0x0][0x3ac] ;  /* 0x00007580ff0577ac */ /* 0x000e620008000800 */
[----:B------:R-:W-:Y:S01]  /*0ea0*/  IADD3 R24, PT, PT, R7, 0x1, RZ ;  /* 0x0000000107187810 */ /* 0x000fe20007ffe0ff */
[----:B------:R-:W-:Y:S03]  /*0eb0*/  BAR.SYNC.DEFER_BLOCKING 0x0 ;  /* 0x0000000000007b1d */ /* 0x000fe60000010000 */
[----:B-1----:R-:W-:-:S13]  /*0ec0*/  ISETP.GE.AND P0, PT, R24, UR5, PT ;  /* 0x0000000518007c0c */ /* 0x002fda000bf06270 */
[----:B------:R-:W-:Y:S05]  /*0ed0*/  @P0 BRA `(.L_x_159) ;  /* 0x0000000800000947 */ /* 0x000fea0003800000 */
[----:B------:R-:W-:Y:S01]  /*0ee0*/  VIADD R26, R7, -UR5 ;  /* 0x80000005071a7c36 */ /* 0x000fe20008000000 */
[-C--:B0-----:R-:W-:Y:S02]  /*0ef0*/  IADD3 R25, PT, PT, R16, R6.reuse, RZ ;  /* 0x0000000610197210 */ /* 0x081fe40007ffe0ff */
[----:B------:R-:W-:-:S07]  /*0f00*/  IADD3 R27, PT, PT, R17, R6, RZ ;  /* 0x00000006111b7210 */ /* 0x000fce0007ffe0ff */
.L_x_162:
[----:B0-----:R-:W0:Y:S01]  /*0f10*/  LDC.64 R10, c[0x0][0x390] ;  /* 0x0000e400ff0a7b82 */ /* 0x001e220000000a00 */
[----:B------:R-:W-:Y:S01]  /*0f20*/  IADD3 R21, PT, PT, R21, 0x20, RZ ;  /* 0x0000002015157810 */ /* 0x000fe20007ffe0ff */
[----:B------:R-:W-:Y:S01]  /*0f30*/  VIADD R27, R27, 0x20 ;  /* 0x000000201b1b7836 */ /* 0x000fe20000000000 */
[----:B------:R-:W-:-:S03]  /*0f40*/  IADD3 R25, PT, PT, R25, 0x20, RZ ;  /* 0x0000002019197810 */ /* 0x000fc60007ffe0ff */
[----:B0-----:R-:W-:-:S04]  /*0f50*/  IMAD.WIDE R6, R21, 0x4, R10 ;  /* 0x0000000415067825 */ /* 0x001fc800078e020a */
[----:B------:R-:W-:-:S04]  /*0f60*/  IMAD.WIDE R8, R27, 0x4, R10 ;  /* 0x000000041b087825 */ /* 0x000fc800078e020a */
[----:B------:R-:W-:Y:S02]  /*0f70*/  IMAD.WIDE R10, R25, 0x4, R10 ;  /* 0x00000004190a7825 */ /* 0x000fe400078e020a */
[----:B------:R-:W2:Y:S02]  /*0f80*/  LDG.E.CONSTANT R9, desc[UR10][R8.64] ;  /* 0x0000000a08097981 */ /* 0x000ea4000c1e9900 */
[----:B------:R-:W-:Y:S02]  /*0f90*/  IMAD.WIDE R12, R19, 0x4, R6 ;  /* 0x00000004130c7825 */ /* 0x000fe400078e0206 */
[----:B---3--:R-:W3:Y:S04]  /*0fa0*/  LDG.E.CONSTANT R11, desc[UR10][R10.64] ;  /* 0x0000000a0a0b7981 */ /* 0x008ee8000c1e9900 */
[----:B------:R-:W4:Y:S04]  /*0fb0*/  LDG.E.CONSTANT R7, desc[UR10][R6.64] ;  /* 0x0000000a06077981 */ /* 0x000f28000c1e9900 */
[----:B------:R-:W4:Y:S01]  /*0fc0*/  LDG.E.CONSTANT R13, desc[UR10][R12.64] ;  /* 0x0000000a0c0d7981 */ /* 0x000f22000c1e9900 */
[----:B------:R-:W-:-:S04]  /*0fd0*/  @!P1 VIADD R29, R23, 0x20 ;  /* 0x00000020171d9836 */ /* 0x000fc80000000000 */
[----:B------:R-:W-:Y:S01]  /*0fe0*/  @!P1 IMAD.WIDE R28, R29, 0x4, R4 ;  /* 0x000000041d1c9825 */ /* 0x000fe200078e0204 */
[----:B------:R-:W-:-:S04]  /*0ff0*/  IADD3 R26, PT, PT, R26, 0x1, RZ ;  /* 0x000000011a1a7810 */ /* 0x000fc80007ffe0ff */
[----:B-----5:R0:W5:Y:S01]  /*1000*/  @!P1 LDG.E R22, desc[UR10][R28.64] ;  /* 0x0000000a1c169981 */ /* 0x020162000c1e1900 */
[----:B------:R-:W-:-:S03]  /*1010*/  ISETP.NE.AND P2, PT, R26, -0x1, PT ;  /* 0xffffffff1a00780c */ /* 0x000fc60003f45270 */
        /* <DEDUP_REMOVED lines=15> */
[----:B------:R-:W-:Y:S01]  /*1110*/  SHFL.IDX PT, R31, R22, 0x16, 0x1f ;  /* 0x02c01f00161f7f89 */ /* 0x000fe200000e0000 */
[----:B-1----:R-:W-:-:S03]  /*1120*/  FFMA R8, R7, R11, R0 ;  /* 0x0000000b07087223 */ /* 0x002fc60000000000 */
[----:B------:R-:W3:Y:S01]  /*1130*/  SHFL.IDX PT, R11, R22, 0x2, 0x1f ;  /* 0x00401f00160b7f89 */ /* 0x000ee200000e0000 */
[----:B--2---:R-:W-:-:S03]  /*1140*/  FFMA R13, R13, R28, R8 ;  /* 0x0000001c0d0d7223 */ /* 0x004fc60000000008 */
[----:B------:R-:W-:Y:S04]  /*1150*/  LDS R0, [R20+0x10] ;  /* 0x0000100014007984 */ /* 0x000fe80000000800 */
[----:B------:R-:W-:Y:S04]  /*1160*/  LDS R7, [R20+0x14] ;  /* 0x0000140014077984 */ /* 0x000fe80000000800 */
[----:B------:R-:W1:Y:S01]  /*1170*/  SHFL.IDX PT, R28, R22, 0x4, 0x1f ;  /* 0x00801f00161c7f89 */ /* 0x000e6200000e0000 */
[----:B---3--:R-:W-:-:S03]  /*1180*/  FFMA R13, R12, R11, R13 ;  /* 0x0000000b0c0d7223 */ /* 0x008fc6000000000d */
[----:B------:R-:W-:Y:S01]  /*1190*/  LDS R12, [R20+0x18] ;  /* 0x00001800140c7984 */ /* 0x000fe20000000800 */
[----:B----4-:R-:W-:-:S03]  /*11a0*/  FFMA R29, R6, R29, R13 ;  /* 0x0000001d061d7223 */ /* 0x010fc6000000000d */
[----:B------:R-:W-:Y:S04]  /*11b0*/  LDS R6, [R20+0x1c] ;  /* 0x00001c0014067984 */ /* 0x000fe80000000800 */
[----:B------:R-:W2:Y:S04]  /*11c0*/  SHFL.IDX PT, R11, R22, 0x5, 0x1f ;  /* 0x00a01f00160b7f89 */ /* 0x000ea800000e0000 */
[----:B------:R-:W3:Y:S01]  /*11d0*/  SHFL.IDX PT, R13, R22, 0x6, 0x1f ;  /* 0x00c01f00160d7f89 */ /* 0x000ee200000e0000 */
[----:B-1----:R-:W-:-:S03]  /*11e0*/  FFMA R28, R0, R28, R29 ;  /* 0x0000001c001c7223 */ /* 0x002fc6000000001d */
[----:B------:R-:W-:Y:S04]  /*11f0*/  LDS R0, [R20+0x20] ;  /* 0x0000200014007984 */ /* 0x000fe80000000800 */
[----:B------:R-:W1:Y:S01]  /*1200*/  SHFL.IDX PT, R29, R22, 0x7, 0x1f ;  /* 0x00e01f00161d7f89 */ /* 0x000e6200000e0000 */
[----:B--2---:R-:W-:-:S03]  /*1210*/  FFMA R11, R7, R11, R28 ;  /* 0x0000000b070b7223 */ /* 0x004fc6000000001c */
[----:B------:R-:W-:Y:S04]  /*1220*/  LDS R7, [R20+0x24] ;  /* 0x0000240014077984 */ /* 0x000fe80000000800 */
[----:B------:R-:W2:Y:S01]  /*1230*/  SHFL.IDX PT, R28, R22, 0x8, 0x1f ;  /* 0x01001f00161c7f89 */ /* 0x000ea200000e0000 */
[----:B---3--:R-:W-:-:S03]  /*1240*/  FFMA R11, R12, R13, R11 ;  /* 0x0000000d0c0b7223 */ /* 0x008fc6000000000b */
[----:B------:R-:W-:Y:S04]  /*1250*/  LDS R12, [R20+0x28] ;  /* 0x00002800140c7984 */ /* 0x000fe80000000800 */
[----:B------:R-:W-:Y:S01]  /*1260*/  SHFL.IDX PT, R13, R22, 0xa, 0x1f ;  /* 0x01401f00160d7f89 */ /* 0x000fe200000e0000 */
[----:B-1----:R-:W-:-:S03]  /*1270*/  FFMA R29, R6, R29, R11 ;  /* 0x0000001d061d7223 */ /* 0x002fc6000000000b */
[----:B------:R-:W-:Y:S04]  /*1280*/  LDS R6, [R20+0x2c] ;  /* 0x00002c0014067984 */ /* 0x000fe80000000800 */
[----:B------:R-:W1:Y:S01]  /*1290*/  SHFL.IDX PT, R11, R22, 0x9, 0x1f ;  /* 0x01201f00160b7f89 */ /* 0x000e6200000e0000 */
[----:B--2---:R-:W-:-:S03]  /*12a0*/  FFMA R28, R0, R28, R29 ;  /* 0x0000001c001c7223 */ /* 0x004fc6000000001d */
[----:B------:R-:W-:Y:S04]  /*12b0*/  LDS R0, [R20+0x30] ;  /* 0x0000300014007984 */ /* 0x000fe80000000800 */
[----:B------:R-:W2:Y:S01]  /*12c0*/  SHFL.IDX PT, R29, R22, 0xb, 0x1f ;  /* 0x01601f00161d7f89 */ /* 0x000ea200000e0000 */
[----:B-1----:R-:W-:-:S03]  /*12d0*/  FFMA R11, R7, R11, R28 ;  /* 0x0000000b070b7223 */ /* 0x002fc6000000001c */
[----:B------:R-:W-:Y:S01]  /*12e0*/  LDS R7, [R20+0x34] ;  /* 0x0000340014077984 */ /* 0x000fe20000000800 */
[----:B------:R-:W-:-:S03]  /*12f0*/  FFMA R11, R12, R13, R11 ;  /* 0x0000000d0c0b7223 */ /* 0x000fc6000000000b */
[----:B------:R-:W1:Y:S04]  /*1300*/  SHFL.IDX PT, R28, R22, 0xc, 0x1f ;  /* 0x01801f00161c7f89 */ /* 0x000e6800000e0000 */
[----:B------:R-:W-:Y:S01]  /*1310*/  LDS R12, [R20+0x38] ;  /* 0x00003800140c7984 */ /* 0x000fe20000000800 */
[----:B--2---:R-:W-:-:S03]  /*1320*/  FFMA R29, R6, R29, R11 ;  /* 0x0000001d061d7223 */ /* 0x004fc6000000000b */
[----:B------:R-:W-:Y:S04]  /*1330*/  SHFL.IDX PT, R13, R22, 0xe, 0x1f ;  /* 0x01c01f00160d7f89 */ /* 0x000fe800000e0000 */
[----:B------:R-:W-:Y:S04]  /*1340*/  LDS R6, [R20+0x3c] ;  /* 0x00003c0014067984 */ /* 0x000fe80000000800 */
[----:B------:R-:W2:Y:S01]  /*1350*/  SHFL.IDX PT, R11, R22, 0xd, 0x1f ;  /* 0x01a01f00160b7f89 */ /* 0x000ea200000e0000 */
[----:B-1----:R-:W-:-:S03]  /*1360*/  FFMA R28, R0, R28, R29 ;  /* 0x0000001c001c7223 */ /* 0x002fc6000000001d */
[----:B------:R-:W1:Y:S04]  /*1370*/  SHFL.IDX PT, R29, R22, 0xf, 0x1f ;  /* 0x01e01f00161d7f89 */ /* 0x000e6800000e0000 */
[----:B------:R-:W-:Y:S01]  /*1380*/  LDS R0, [R20+0x40] ;  /* 0x0000400014007984 */ /* 0x000fe20000000800 */
[----:B--2---:R-:W-:-:S03]  /*1390*/  FFMA R11, R7, R11, R28 ;  /* 0x0000000b070b7223 */ /* 0x004fc6000000001c */
[----:B------:R-:W-:Y:S01]  /*13a0*/  LDS R7, [R20+0x44] ;  /* 0x0000440014077984 */ /* 0x000fe20000000800 */
[----:B------:R-:W-:-:S03]  /*13b0*/  FFMA R11, R12, R13, R11 ;  /* 0x0000000d0c0b7223 */ /* 0x000fc6000000000b */
[----:B------:R-:W2:Y:S04]  /*13c0*/  SHFL.IDX PT, R28, R22, 0x10, 0x1f ;  /* 0x02001f00161c7f89 */ /* 0x000ea800000e0000 */
[----:B------:R-:W-:Y:S01]  /*13d0*/  LDS R12, [R20+0x48] ;  /* 0x00004800140c7984 */ /* 0x000fe20000000800 */
[----:B-1----:R-:W-:-:S03]  /*13e0*/  FFMA R29, R6, R29, R11 ;  /* 0x0000001d061d7223 */ /* 0x002fc6000000000b */
[----:B------:R-:W-:Y:S04]  /*13f0*/  LDS R6, [R20+0x4c] ;  /* 0x00004c0014067984 */ /* 0x000fe80000000800 */
[----:B------:R-:W1:Y:S04]  /*1400*/  SHFL.IDX PT, R11, R22, 0x11, 0x1f ;  /* 0x02201f00160b7f89 */ /* 0x000e6800000e0000 */
[----:B------:R-:W3:Y:S01]  /*1410*/  SHFL.IDX PT, R13, R22, 0x12, 0x1f ;  /* 0x02401f00160d7f89 */ /* 0x000ee200000e0000 */
[----:B--2---:R-:W-:-:S03]  /*1420*/  FFMA R28, R0, R28, R29 ;  /* 0x0000001c001c7223 */ /* 0x004fc6000000001d */
[----:B------:R-:W2:Y:S04]  /*1430*/  SHFL.IDX PT, R29, R22, 0x13, 0x1f ;  /* 0x02601f00161d7f89 */ /* 0x000ea800000e0000 */
[----:B------:R-:W-:Y:S01]  /*1440*/  LDS R0, [R20+0x50] ;  /* 0x0000500014007984 */ /* 0x000fe20000000800 */
[----:B-1----:R-:W-:-:S03]  /*1450*/  FFMA R11, R7, R11, R28 ;  /* 0x0000000b070b7223 */ /* 0x002fc6000000001c */
[----:B------:R-:W-:Y:S04]  /*1460*/  LDS R7, [R20+0x54] ;  /* 0x0000540014077984 */ /* 0x000fe80000000800 */
[----:B------:R-:W1:Y:S01]  /*1470*/  SHFL.IDX PT, R28, R22, 0x14, 0x1f ;  /* 0x02801f00161c7f89 */ /* 0x000e6200000e0000 */
[----:B---3--:R-:W-:-:S03]  /*1480*/  FFMA R11, R12, R13, R11 ;  /* 0x0000000d0c0b7223 */ /* 0x008fc6000000000b */
[----:B------:R-:W-:Y:S01]  /*1490*/  LDS R12, [R20+0x58] ;  /* 0x00005800140c7984 */ /* 0x000fe20000000800 */
[----:B--2---:R-:W-:-:S03]  /*14a0*/  FFMA R29, R6, R29, R11 ;  /* 0x0000001d061d7223 */ /* 0x004fc6000000000b */
[----:B------:R-:W-:Y:S04]  /*14b0*/  LDS R13, [R20+0x64] ;  /* 0x00006400140d7984 */ /* 0x000fe80000000800 */
        /* <DEDUP_REMOVED lines=9> */
[----:B------:R-:W-:Y:S01]  /*1550*/  SHFL.IDX PT, R28, R22, 0x1a, 0x1f ;  /* 0x03401f00161c7f89 */ /* 0x000fe200000e0000 */
[----:B-1----:R-:W-:-:S03]  /*1560*/  FFMA R29, R6, R29, R11 ;  /* 0x0000001d061d7223 */ /* 0x002fc6000000000b */
[----:B------:R-:W-:Y:S04]  /*1570*/  SHFL.IDX PT, R31, R22, 0x1e, 0x1f ;  /* 0x03c01f00161f7f89 */ /* 0x000fe800000e0000 */
[----:B------:R-:W1:Y:S04]  /*1580*/  SHFL.IDX PT, R11, R22, 0x19, 0x1f ;  /* 0x03201f00160b7f89 */ /* 0x000e6800000e0000 */
[----:B------:R-:W-:Y:S01]  /*1590*/  LDS R6, [R20+0x6c] ;  /* 0x00006c0014067984 */ /* 0x000fe20000000800 */
[----:B--2---:R-:W-:-:S03]  /*15a0*/  FFMA R0, R0, R12, R29 ;  /* 0x0000000c00007223 */ /* 0x004fc6000000001d */
[----:B------:R-:W2:Y:S04]  /*15b0*/  SHFL.IDX PT, R29, R22, 0x1b, 0x1f ;  /* 0x03601f00161d7f89 */ /* 0x000ea800000e0000 */
[----:B------:R3:W4:Y:S01]  /*15c0*/  LDS R12, [R20+0x74] ;  /* 0x00007400140c7984 */ /* 0x0007220000000800 */
[----:B-1----:R-:W-:-:S03]  /*15d0*/  FFMA R0, R13, R11, R0 ;  /* 0x0000000b0d007223 */ /* 0x002fc60000000000 */
[----:B------:R3:W1:Y:S01]  /*15e0*/  LDS R13, [R20+0x70] ;  /* 0x00007000140d7984 */ /* 0x0006620000000800 */
[----:B------:R-:W-:-:S03]  /*15f0*/  FFMA R7, R7, R28, R0 ;  /* 0x0000001c07077223 */ /* 0x000fc60000000000 */
[----:B------:R3:W0:Y:S04]  /*1600*/  LDS R28, [R20+0x78] ;  /* 0x00007800141c7984 */ /* 0x0006280000000800 */
[----:B------:R3:W0:Y:S04]  /*1610*/  LDS R0, [R20+0x7c] ;  /* 0x00007c0014007984 */ /* 0x0006280000000800 */
[----:B------:R3:W0:Y:S01]  /*1620*/  SHFL.IDX PT, R11, R22, 0x1f, 0x1f ;  /* 0x03e01f00160b7f89 */ /* 0x00062200000e0000 */
[----:B--2---:R-:W-:-:S03]  /*1630*/  FFMA R6, R6, R29, R7 ;  /* 0x0000001d06067223 */ /* 0x004fc60000000007 */
[----:B------:R3:W2:Y:S04]  /*1640*/  SHFL.IDX PT, R7, R22, 0x1c, 0x1f ;  /* 0x03801f0016077f89 */ /* 0x0006a800000e0000 */
[----:B------:R3:W0:Y:S02]  /*1650*/  SHFL.IDX PT, R29, R22, 0x1d, 0x1f ;  /* 0x03a01f00161d7f89 */ /* 0x00062400000e0000 */
.L_x_230:
[----:B-12---:R-:W-:-:S04]  /*1660*/  FFMA R7, R13, R7, R6 ;  /* 0x000000070d077223 */ /* 0x006fc80000000006 */
[----:B0---4-:R-:W-:-:S04]  /*1670*/  FFMA R7, R12, R29, R7 ;  /* 0x0000001d0c077223 */ /* 0x011fc80000000007 */
[----:B------:R-:W-:-:S04]  /*1680*/  FFMA R7, R28, R31, R7 ;  /* 0x0000001f1c077223 */ /* 0x000fc80000000007 */
[----:B------:R-:W-:-:S07]  /*1690*/  FFMA R0, R0, R11, R7 ;  /* 0x0000000b00007223 */ /* 0x000fce0000000007 */
.L_x_160:
[----:B------:R-:W-:Y:S05]  /*16a0*/  WARPSYNC.ALL ;  /* 0x0000000000007948 */ /* 0x000fea0003800000 */
[----:B------:R-:W-:Y:S01]  /*16b0*/  BAR.SYNC.DEFER_BLOCKING 0x0 ;  /* 0x0000000000007b1d */ /* 0x000fe20000010000 */
[----:B------:R-:W-:-:S05]  /*16c0*/  IADD3 R23, PT, PT, R23, 0x20, RZ ;  /* 0x0000002017177810 */ /* 0x000fca0007ffe0ff */
[----:B------:R-:W-:Y:S05]  /*16d0*/  @P2 BRA `(.L_x_162) ;  /* 0xfffffff8000c2947 */ /* 0x000fea000383ffff */
.L_x_159:
[----:B------:R-:W1:Y:S01]  /*16e0*/  LDC R6, c[0x0][0x384] ;  /* 0x0000e100ff067b82 */ /* 0x000e620000000800 */
[----:B------:R-:W-:-:S06]  /*16f0*/  ULEA UR5, UR12, UR4, 0x3 ;  /* 0x000000040c057291 */ /* 0x000fcc000f8e18ff */
[----:B0-----:R-:W-:-:S05]  /*1700*/  VIADD R7, R14, UR5 ;  /* 0x000000050e077c36 */ /* 0x001fca0008000000 */
[----:B------:R-:W0:Y:S01]  /*1710*/  LDCU UR5, c[0x0][0x3ac] ;  /* 0x00007580ff0577ac */ /* 0x000e220008000800 */
[----:B-1----:R-:W-:Y:S02]  /*1720*/  ISETP.GE.U32.AND P0, PT, R7, R6, PT ;  /* 0x000000060700720c */ /* 0x002fe40003f06070 */
[----:B------:R-:W-:-:S11]  /*1730*/  MOV R7, R24 ;  /* 0x0000001800077202 */ /* 0x000fd60000000f00 */
[----:B------:R-:W1:Y:S02]  /*1740*/  @!P0 LDC R9, c[0x0][0x388] ;  /* 0x0000e200ff098b82 */ /* 0x000e640000000800 */
[----:B-1----:R-:W-:-:S05]  /*1750*/  @!P0 FMUL R9, R0, R9 ;  /* 0x0000000900098220 */ /* 0x002fca0000400000 */
[----:B------:R1:W-:Y:S01]  /*1760*/  @!P0 STG.E desc[UR10][R2.64], R9 ;  /* 0x0000000902008986 */ /* 0x0003e2000c10190a */
[----:B0-----:R-:W-:-:S13]  /*1770*/  ISETP.NE.AND P0, PT, R24, UR5, PT ;  /* 0x0000000518007c0c */ /* 0x001fda000bf05270 */
[----:B-1----:R-:W-:Y:S05]  /*1780*/  @P0 BRA `(.L_x_163) ;  /* 0xffffffe800ac0947 */ /* 0x002fea000383ffff */
.L_x_156:
[----:B------:R-:W0:Y:S02]  /*1790*/  LDCU UR5, c[0x0][0x370] ;  /* 0x00006e00ff0577ac */ /* 0x000e240008000800 */
[----:B0-----:R-:W-:-:S06]  /*17a0*/  ULEA UR4, UR5, UR4, 0x3 ;  /* 0x0000000405047291 */ /* 0x001fcc000f8e18ff */
[----:B------:R-:W-:-:S13]  /*17b0*/  ISETP.LE.AND P0, PT, R6, UR4, PT ;  /* 0x0000000406007c0c */ /* 0x000fda000bf03270 */
[----:B------:R-:W-:Y:S05]  /*17c0*/  @!P0 BRA `(.L_x_164) ;  /* 0xffffffe800608947 */ /* 0x000fea000383ffff */
[----:B------:R-:W-:Y:S05]  /*17d0*/  EXIT ;  /* 0x000000000000794d */ /* 0x000fea0003800000 */
.L_x_158:
[----:B0-----:R0:W1:Y:S01]  /*17e0*/  @!P6 LDS R13, [R20] ;  /* 0x00000000140de984 */ /* 0x0010620000000800 */
[----:B------:R-:W-:Y:S02]  /*17f0*/  HFMA2 R10, -RZ, RZ, 0, 0 ;  /* 0x00000000ff0a7431 */ /* 0x000fe400000001ff */
[----:B------:R-:W-:Y:S01]  /*1800*/  IMAD.MOV.U32 R9, RZ, RZ, 0x1f ;  /* 0x0000001fff097424 */ /* 0x000fe200078e00ff */
[----:B------:R-:W-:Y:S02]  /*1810*/  MOV R8, 0xffffffff ;  /* 0xffffffff00087802 */ /* 0x000fe40000000f00 */
[C---:B------:R-:W-:Y:S02]  /*1820*/  ISETP.GT.U32.AND P3, PT, R15.reuse, 0x1, PT ;  /* 0x000000010f00780c */ /* 0x040fe40003f64070 */
[----:B0-----:R-:W-:-:S13]  /*1830*/  ISETP.GT.U32.AND P2, PT, R15, 0x2, PT ;  /* 0x000000020f00780c */ /* 0x001fda0003f44070 */
[----:B-1---5:R-:W-:Y:S05]  /*1840*/  WARPSYNC.COLLECTIVE R8, `(.L_x_165) ;  /* 0x0000000008087348 */ /* 0x022fea0003c00000 */
[----:B-----5:R0:W2:Y:S02]  /*1850*/  SHFL.IDX P0, R11, R22, R10, R9 ;  /* 0x0000000a160b7389 */ /* 0x0200a40000000009 */
[----:B012---:R-:W-:Y:S05]  /*1860*/  ENDCOLLECTIVE ;  /* 0x000000000000791b */ /* 0x007fea0003800000 */
.L_x_165:
[C---:B------:R-:W-:Y:S02]  /*1870*/  ISETP.GT.U32.AND P4, PT, R15.reuse, 0x4, PT ;  /* 0x000000040f00780c */ /* 0x040fe40003f84070 */
[----:B------:R-:W-:Y:S01]  /*1880*/  ISETP.GT.U32.AND P5, PT, R15, 0x5, PT ;  /* 0x000000050f00780c */ /* 0x000fe20003fa4070 */
[----:B------:R0:W1:Y:S01]  /*1890*/  @!P3 LDS R12, [R20+0x4] ;  /* 0x00000400140cb984 */ /* 0x0000620000000800 */
[----:B------:R-:W-:-:S03]  /*18a0*/  HFMA2 R10, -RZ, RZ, 0, 5.9604644775390625e-08 ;  /* 0x00000001ff0a7431 */ /* 0x000fc600000001ff */
[----:B------:R0:W2:Y:S01]  /*18b0*/  @!P2 LDS R24, [R20+0x8] ;  /* 0x000008001418a984 */ /* 0x0000a20000000800 */
[----:B------:R-:W-:-:S05]  /*18c0*/  MOV R0, R11 ;  /* 0x0000000b00007202 */ /* 0x000fca0000000f00 */
[----:B------:R-:W-:Y:S01]  /*18d0*/  @!P6 FFMA R11, R0, R13, RZ ;  /* 0x0000000d000be223 */ /* 0x000fe200000000ff */
[----:B------:R-:W-:Y:S01]  /*18e0*/  IMAD.MOV.U32 R0, RZ, RZ, RZ ;  /* 0x000000ffff007224 */ /* 0x000fe200078e00ff */
[----:B------:R0:W3:Y:S03]  /*18f0*/  @!P4 LDS R13, [R20+0x10] ;  /* 0x00001000140dc984 */ /* 0x0000e60000000800 */
[----:B------:R-:W-:-:S07]  /*1900*/  @!P6 MOV R0, R11 ;  /* 0x0000000b0000e202 */ /* 0x000fce0000000f00 */
[----:B0123--:R-:W-:Y:S05]  /*1910*/  WARPSYNC.COLLECTIVE R8, `(.L_x_166) ;  /* 0x0000000008087348 */ /* 0x00ffea0003c00000 */
[----:B------:R4:W0:Y:S02]  /*1920*/  SHFL.IDX P0, R11, R22, R10, R9 ;  /* 0x0000000a160b7389 */ /* 0x0008240000000009 */
[----:B01234-:R-:W-:Y:S05]  /*1930*/  ENDCOLLECTIVE ;  /* 0x000000000000791b */ /* 0x01ffea0003800000 */
.L_x_166:
[----:B------:R-:W-:Y:S01]  /*1940*/  ISETP.GT.U32.AND P6, PT, R15, 0x6, PT ;  /* 0x000000060f00780c */ /* 0x000fe20003fc4070 */
[----:B------:R-:W-:Y:S02]  /*1950*/  HFMA2 R10, -RZ, RZ, 0, 1.1920928955078125e-07 ;  /* 0x00000002ff0a7431 */ /* 0x000fe400000001ff */
[----:B------:R-:W-:-:S10]  /*1960*/  IMAD.MOV.U32 R27, RZ, RZ, R11 ;  /* 0x000000ffff1b7224 */ /* 0x000fd400078e000b */
[----:B------:R-:W-:Y:S05]  /*1970*/  WARPSYNC.COLLECTIVE R8, `(.L_x_167) ;  /* 0x0000000008087348 */ /* 0x000fea0003c00000 */
[----:B------:R0:W1:Y:S02]  /*1980*/  SHFL.IDX P0, R11, R22, R10, R9 ;  /* 0x0000000a160b7389 */ /* 0x0000640000000009 */
[----:B01----:R-:W-:Y:S05]  /*1990*/  ENDCOLLECTIVE ;  /* 0x000000000000791b */ /* 0x003fea0003800000 */
.L_x_167:
[----:B------:R-:W-:Y:S02]  /*19a0*/  @!P3 FFMA R12, R27, R12, R0 ;  /* 0x0000000c1b0cb223 */ /* 0x000fe40000000000 */
[----:B------:R0:W1:Y:S03]  /*19b0*/  @!P5 LDS R27, [R20+0x14] ;  /* 0x00001400141bd984 */ /* 0x0000660000000800 */
[----:B------:R-:W-:Y:S02]  /*19c0*/  @!P3 MOV R0, R12 ;  /* 0x0000000c0000b202 */ /* 0x000fe40000000f00 */
[----:B------:R-:W-:Y:S01]  /*19d0*/  ISETP.GT.U32.AND P3, PT, R15, 0x3, PT ;  /* 0x000000030f00780c */ /* 0x000fe20003f64070 */
[----:B------:R-:W-:-:S12]  /*19e0*/  HFMA2 R10, -RZ, RZ, 0, 1.78813934326171875e-07 ;  /* 0x00000003ff0a7431 */ /* 0x000fd800000001ff */
[----:B------:R0:W2:Y:S01]  /*19f0*/  @!P3 LDS R25, [R20+0xc] ;  /* 0x00000c001419b984 */ /* 0x0000a20000000800 */
[----:B------:R-:W-:-:S07]  /*1a00*/  IMAD.MOV.U32 R29, RZ, RZ, R11 ;  /* 0x000000ffff1d7224 */ /* 0x000fce00078e000b */
[----:B012---:R-:W-:Y:S05]  /*1a10*/  WARPSYNC.COLLECTIVE R8, `(.L_x_168) ;  /* 0x0000000008087348 */ /* 0x007fea0003c00000 */
[----:B------:R3:W4:Y:S02]  /*1a20*/  SHFL.IDX P0, R11, R22, R10, R9 ;  /* 0x0000000a160b7389 */ /* 0x0007240000000009 */
[----:B01234-:R-:W-:Y:S05]  /*1a30*/  ENDCOLLECTIVE ;  /* 0x000000000000791b */ /* 0x01ffea0003800000 */
.L_x_168:
[----:B------:R-:W-:Y:S02]  /*1a40*/  @!P2 FFMA R24, R29, R24, R0 ;  /* 0x000000181d18a223 */ /* 0x000fe40000000000 */
[----:B------:R0:W1:Y:S03]  /*1a50*/  @!P6 LDS R29, [R20+0x18] ;  /* 0x00001800141de984 */ /* 0x0000660000000800 */
[----:B------:R-:W-:Y:S02]  /*1a60*/  @!P2 MOV R0, R24 ;  /* 0x000000180000a202 */ /* 0x000fe40000000f00 */
[----:B------:R-:W-:Y:S02]  /*1a70*/  ISETP.GT.U32.AND P2, PT, R15, 0x8, PT ;  /* 0x000000080f00780c */ /* 0x000fe40003f44070 */
[----:B------:R-:W-:Y:S01]  /*1a80*/  MOV R10, 0x4 ;  /* 0x00000004000a7802 */ /* 0x000fe20000000f00 */
[----:B------:R-:W-:-:S04]  /*1a90*/  @!P3 FFMA R11, R11, R25, R0 ;  /* 0x000000190b0bb223 */ /* 0x000fc80000000000 */
[----:B------:R-:W-:Y:S01]  /*1aa0*/  @!P3 IMAD.MOV.U32 R0, RZ, RZ, R11 ;  /* 0x000000ffff00b224 */ /* 0x000fe200078e000b */
[----:B0-----:R-:W-:-:S13]  /*1ab0*/  ISETP.GT.U32.AND P3, PT, R15, 0x7, PT ;  /* 0x000000070f00780c */ /* 0x001fda0003f64070 */
[----:B-1----:R-:W-:Y:S05]  /*1ac0*/  WARPSYNC.COLLECTIVE R8, `(.L_x_169) ;  /* 0x0000000008087348 */ /* 0x002fea0003c00000 */
[----:B------:R0:W2:Y:S02]  /*1ad0*/  SHFL.IDX P0, R11, R22, R10, R9 ;  /* 0x0000000a160b7389 */ /* 0x0000a40000000009 */
[----:B012---:R-:W-:Y:S05]  /*1ae0*/  ENDCOLLECTIVE ;  /* 0x000000000000791b */ /* 0x007fea0003800000 */
.L_x_169:
[----:B------:R0:W1:Y:S01]  /*1af0*/  @!P3 LDS R25, [R20+0x1c] ;  /* 0x00001c001419b984 */ /* 0x0000620000000800 */
[----:B------:R-:W-:Y:S01]  /*1b00*/  HFMA2 R10, -RZ, RZ, 0, 2.98023223876953125e-07 ;  /* 0x00000005ff0a7431 */ /* 0x000fe200000001ff */
[----:B------:R-:W-:-:S07]  /*1b10*/  MOV R31, R11 ;  /* 0x0000000b001f7202 */ /* 0x000fce0000000f00 */
[----:B01----:R-:W-:Y:S05]  /*1b20*/  WARPSYNC.COLLECTIVE R8, `(.L_x_170) ;  /* 0x0000000008087348 */ /* 0x003fea0003c00000 */
[----:B------:R2:W3:Y:S02]  /*1b30*/  SHFL.IDX P0, R11, R22, R10, R9 ;  /* 0x0000000a160b7389 */ /* 0x0004e40000000009 */
[----:B0123--:R-:W-:Y:S05]  /*1b40*/  ENDCOLLECTIVE ;  /* 0x000000000000791b */ /* 0x00ffea0003800000 */
.L_x_170:
[----:B------:R-:W-:Y:S02]  /*1b50*/  @!P4 FFMA R31, R31, R13, R0 ;  /* 0x0000000d1f1fc223 */ /* 0x000fe40000000000 */
[----:B------:R0:W1:Y:S02]  /*1b60*/  @!P2 LDS R13, [R20+0x20] ;  /* 0x00002000140da984 */ /* 0x0000640000000800 */
[----:B------:R-:W-:Y:S01]  /*1b70*/  @!P4 IMAD.MOV.U32 R0, RZ, RZ, R31 ;  /* 0x000000ffff00c224 */ /* 0x000fe200078e001f */
[----:B------:R-:W-:Y:S01]  /*1b80*/  ISETP.GT.U32.AND P4, PT, R15, 0xa, PT ;  /* 0x0000000a0f00780c */ /* 0x000fe20003f84070 */
[----:B------:R-:W-:Y:S01]  /*1b90*/  HFMA2 R10, -RZ, RZ, 0, 3.5762786865234375e-07 ;  /* 0x00000006ff0a7431 */ /* 0x000fe200000001ff */
[----:B------:R-:W-:-:S11]  /*1ba0*/  MOV R33, R11 ;  /* 0x0000000b00217202 */ /* 0x000fd60000000f00 */
[----:B01----:R-:W-:Y:S05]  /*1bb0*/  WARPSYNC.COLLECTIVE R8, `(.L_x_171) ;  /* 0x0000000008087348 */ /* 0x003fea0003c00000 */
[----:B------:R2:W3:Y:S02]  /*1bc0*/  SHFL.IDX P0, R11, R22, R10, R9 ;  /* 0x0000000a160b7389 */ /* 0x0004e40000000009 */
[----:B0123--:R-:W-:Y:S05]  /*1bd0*/  ENDCOLLECTIVE ;  /* 0x000000000000791b */ /* 0x00ffea0003800000 */
.L_x_171:
[----:B------:R-:W-:-:S04]  /*1be0*/  @!P5 FFMA R33, R33, R27, R0 ;  /* 0x0000001b2121d223 */ /* 0x000fc80000000000 */
[----:B------:R-:W-:Y:S01]  /*1bf0*/  @!P5 IMAD.MOV.U32 R0, RZ, RZ, R33 ;  /* 0x000000ffff00d224 */ /* 0x000fe200078e0021 */
[----:B------:R-:W-:Y:S01]  /*1c00*/  ISETP.GT.U32.AND P5, PT, R15, 0xb, PT ;  /* 0x0000000b0f00780c */ /* 0x000fe20003fa4070 */
[----:B------:R-:W-:Y:S02]  /*1c10*/  IMAD.MOV.U32 R10, RZ, RZ, 0x7 ;  /* 0x00000007ff0a7424 */ /* 0x000fe400078e00ff */
[----:B------:R-:W-:Y:S02]  /*1c20*/  @!P6 FFMA R11, R11, R29, R0 ;  /* 0x0000001d0b0be223 */ /* 0x000fe40000000000 */
[----:B------:R0:W1:Y:S03]  /*1c30*/  @!P4 LDS R29, [R20+0x28] ;  /* 0x00002800141dc984 */ /* 0x0000660000000800 */
[----:B------:R-:W-:-:S07]  /*1c40*/  @!P6 MOV R0, R11 ;  /* 0x0000000b0000e202 */ /* 0x000fce0000000f00 */
[----:B01----:R-:W-:Y:S05]  /*1c50*/  WARPSYNC.COLLECTIVE R8, `(.L_x_172) ;  /* 0x0000000008087348 */ /* 0x003fea0003c00000 */
[----:B------:R2:W3:Y:S02]  /*1c60*/  SHFL.IDX P0, R11, R22, R10, R9 ;  /* 0x0000000a160b7389 */ /* 0x0004e40000000009 */
[----:B0123--:R-:W-:Y:S05]  /*1c70*/  ENDCOLLECTIVE ;  /* 0x000000000000791b */ /* 0x00ffea0003800000 */
.L_x_172:
[----:B------:R-:W-:Y:S01]  /*1c80*/  ISETP.GT.U32.AND P6, PT, R15, 0xc, PT ;  /* 0x0000000c0f00780c */ /* 0x000fe20003fc4070 */
[----:B------:R-:W-:Y:S01]  /*1c90*/  IMAD.MOV.U32 R10, RZ, RZ, 0x8 ;  /* 0x00000008ff0a7424 */ /* 0x000fe200078e00ff */
[----:B------:R-:W-:-:S11]  /*1ca0*/  MOV R31, R11 ;  /* 0x0000000b001f7202 */ /* 0x000fd60000000f00 */
[----:B------:R-:W-:Y:S05]  /*1cb0*/  WARPSYNC.COLLECTIVE R8, `(.L_x_173) ;  /* 0x0000000008087348 */ /* 0x000fea0003c00000 */
[----:B------:R0:W1:Y:S02]  /*1cc0*/  SHFL.IDX P0, R11, R22, R10, R9 ;  /* 0x0000000a160b7389 */ /* 0x0000640000000009 */
[----:B01----:R-:W-:Y:S05]  /*1cd0*/  ENDCOLLECTIVE ;  /* 0x000000000000791b */ /* 0x003fea0003800000 */
.L_x_173:
        /* <DEDUP_REMOVED lines=10> */
.L_x_174:
[----:B------:R-:W-:Y:S02]  /*1d80*/  @!P2 FFMA R33, R33, R13, R0 ;  /* 0x0000000d2121a223 */ /* 0x000fe40000000000 */
[----:B------:R0:W1:Y:S03]  /*1d90*/  @!P6 LDS R13, [R20+0x30] ;  /* 0x00003000140de984 */ /* 0x0000660000000800 */
[----:B------:R-:W-:Y:S02]  /*1da0*/  @!P2 MOV R0, R33 ;  /* 0x000000210000a202 */ /* 0x000fe40000000f00 */
[----:B------:R-:W-:Y:S01]  /*1db0*/  ISETP.GT.U32.AND P2, PT, R15, 0xe, PT ;  /* 0x0000000e0f00780c */ /* 0x000fe20003f44070 */
[----:B------:R-:W-:Y:S02]  /*1dc0*/  HFMA2 R10, -RZ, RZ, 0, 5.9604644775390625e-07 ;  /* 0x0000000aff0a7431 */ /* 0x000fe400000001ff */
[----:B------:R-:W-:-:S05]  /*1dd0*/  @!P3 FFMA R11, R11, R27, R0 ;  /* 0x0000001b0b0bb223 */ /* 0x000fca0000000000 */
[----:B0-----:R-:W-:-:S07]  /*1de0*/  @!P3 MOV R0, R11 ;  /* 0x0000000b0000b202 */ /* 0x001fce0000000f00 */
[----:B-1----:R-:W-:Y:S05]  /*1df0*/  WARPSYNC.COLLECTIVE R8, `(.L_x_175) ;  /* 0x0000000008087348 */ /* 0x002fea0003c00000 */
[----:B------:R0:W2:Y:S02]  /*1e00*/  SHFL.IDX P0, R11, R22, R10, R9 ;  /* 0x0000000a160b7389 */ /* 0x0000a40000000009 */
[----:B012---:R-:W-:Y:S05]  /*1e10*/  ENDCOLLECTIVE ;  /* 0x000000000000791b */ /* 0x007fea0003800000 */
.L_x_175:
[----:B------:R-:W-:Y:S01]  /*1e20*/  ISETP.GT.U32.AND P3, PT, R15, 0xd, PT ;  /* 0x0000000d0f00780c */ /* 0x000fe20003f64070 */
[----:B------:R-:W-:-:S12]  /*1e30*/  HFMA2 R10, -RZ, RZ, 0, 6.55651092529296875e-07 ;  /* 0x0000000bff0a7431 */ /* 0x000fd800000001ff */
[----:B------:R0:W1:Y:S01]  /*1e40*/  @!P3 LDS R27, [R20+0x34] ;  /* 0x00003400141bb984 */ /* 0x0000620000000800 */
[----:B------:R-:W-:-:S07]  /*1e50*/  IMAD.MOV.U32 R31, RZ, RZ, R11 ;  /* 0x000000ffff1f7224 */ /* 0x000fce00078e000b */
[----:B01----:R-:W-:Y:S05]  /*1e60*/  WARPSYNC.COLLECTIVE R8, `(.L_x_176) ;  /* 0x0000000008087348 */ /* 0x003fea0003c00000 */
[----:B------:R2:W3:Y:S02]  /*1e70*/  SHFL.IDX P0, R11, R22, R10, R9 ;  /* 0x0000000a160b7389 */ /* 0x0004e40000000009 */
[----:B0123--:R-:W-:Y:S05]  /*1e80*/  ENDCOLLECTIVE ;  /* 0x000000000000791b */ /* 0x00ffea0003800000 */
.L_x_176:
[----:B------:R-:W-:Y:S02]  /*1e90*/  @!P4 FFMA R31, R31, R29, R0 ;  /* 0x0000001d1f1fc223 */ /* 0x000fe40000000000 */
[----:B------:R0:W1:Y:S03]  /*1ea0*/  @!P2 LDS R29, [R20+0x38] ;  /* 0x00003800141da984 */ /* 0x0000660000000800 */
[----:B------:R-:W-:Y:S02]  /*1eb0*/  @!P4 MOV R0, R31 ;  /* 0x0000001f0000c202 */ /* 0x000fe40000000f00 */
[----:B------:R-:W-:Y:S01]  /*1ec0*/  ISETP.GT.U32.AND P4, PT, R15, 0x10, PT ;  /* 0x000000100f00780c */ /* 0x000fe20003f84070 */
[----:B------:R-:W-:Y:S02]  /*1ed0*/  HFMA2 R10, -RZ, RZ, 0, 7.152557373046875e-07 ;  /* 0x0000000cff0a7431 */ /* 0x000fe400000001ff */
[----:B0-----:R-:W-:-:S10]  /*1ee0*/  IMAD.MOV.U32 R33, RZ, RZ, R11 ;  /* 0x000000ffff217224 */ /* 0x001fd400078e000b */
[----:B-1----:R-:W-:Y:S05]  /*1ef0*/  WARPSYNC.COLLECTIVE R8, `(.L_x_177) ;  /* 0x0000000008087348 */ /* 0x002fea0003c00000 */
[----:B------:R0:W2:Y:S02]  /*1f00*/  SHFL.IDX P0, R11, R22, R10, R9 ;  /* 0x0000000a160b7389 */ /* 0x0000a40000000009 */
[----:B012---:R-:W-:Y:S05]  /*1f10*/  ENDCOLLECTIVE ;  /* 0x000000000000791b */ /* 0x007fea0003800000 */
.L_x_177:
[----:B------:R-:W-:-:S05]  /*1f20*/  @!P5 FFMA R33, R33, R25, R0 ;  /* 0x000000192121d223 */ /* 0x000fca0000000000 */
[----:B------:R-:W-:Y:S02]  /*1f30*/  @!P5 MOV R0, R33 ;  /* 0x000000210000d202 */ /* 0x000fe40000000f00 */
[----:B------:R-:W-:Y:S02]  /*1f40*/  ISETP.GT.U32.AND P5, PT, R15, 0x11, PT ;  /* 0x000000110f00780c */ /* 0x000fe40003fa4070 */
[----:B------:R-:W-:Y:S01]  /*1f50*/  MOV R10, 0xd ;  /* 0x0000000d000a7802 */ /* 0x000fe20000000f00 */
[----:B------:R-:W-:Y:S02]  /*1f60*/  @!P6 FFMA R11, R11, R13, R0 ;  /* 0x0000000d0b0be223 */ /* 0x000fe40000000000 */
[----:B------:R0:W1:Y:S02]  /*1f70*/  @!P4 LDS R13, [R20+0x40] ;  /* 0x00004000140dc984 */ /* 0x0000640000000800 */
[----:B------:R-:W-:Y:S01]  /*1f80*/  @!P6 IMAD.MOV.U32 R0, RZ, RZ, R11 ;  /* 0x000000ffff00e224 */ /* 0x000fe200078e000b */
[----:B------:R-:W-:-:S13]  /*1f90*/  ISETP.GT.U32.AND P6, PT, R15, 0x12, PT ;  /* 0x000000120f00780c */ /* 0x000fda0003fc4070 */
[----:B01----:R-:W-:Y:S05]  /*1fa0*/  WARPSYNC.COLLECTIVE R8, `(.L_x_178) ;  /* 0x0000000008087348 */ /* 0x003fea0003c00000 */
[----:B------:R2:W3:Y:S02]  /*1fb0*/  SHFL.IDX P0, R11, R22, R10, R9 ;  /* 0x0000000a160b7389 */ /* 0x0004e40000000009 */
[----:B0123--:R-:W-:Y:S05]  /*1fc0*/  ENDCOLLECTIVE ;  /* 0x000000000000791b */ /* 0x00ffea0003800000 */
.L_x_178:
[----:B------:R-:W-:Y:S01]  /*1fd0*/  HFMA2 R10, -RZ, RZ, 0, 8.3446502685546875e-07 ;  /* 0x0000000eff0a7431 */ /* 0x000fe200000001ff */
[----:B------:R-:W-:-:S07]  /*1fe0*/  MOV R31, R11 ;  /* 0x0000000b001f7202 */ /* 0x000fce0000000f00 */
[----:B------:R-:W-:Y:S05]  /*1ff0*/  WARPSYNC.COLLECTIVE R8, `(.L_x_179) ;  /* 0x0000000008087348 */ /* 0x000fea0003c00000 */
[----:B------:R0:W1:Y:S02]  /*2000*/  SHFL.IDX P0, R11, R22, R10, R9 ;  /* 0x0000000a160b7389 */ /* 0x0000640000000009 */
[----:B01----:R-:W-:Y:S05]  /*2010*/  ENDCOLLECTIVE ;  /* 0x000000000000791b */ /* 0x003fea0003800000 */
.L_x_179:
[----:B------:R-:W-:Y:S02]  /*2020*/  @!P3 FFMA R31, R31, R27, R0 ;  /* 0x0000001b1f1fb223 */ /* 0x000fe40000000000 */
[----:B------:R0:W1:Y:S02]  /*2030*/  @!P5 LDS R27, [R20+0x44] ;  /* 0x00004400141bd984 */ /* 0x0000640000000800 */
[----:B------:R-:W-:Y:S01]  /*2040*/  @!P3 IMAD.MOV.U32 R0, RZ, RZ, R31 ;  /* 0x000000ffff00b224 */ /* 0x000fe200078e001f */
[----:B------:R-:W-:Y:S01]  /*2050*/  ISETP.GT.U32.AND P3, PT, R15, 0xf, PT ;  /* 0x0000000f0f00780c */ /* 0x000fe20003f64070 */
[----:B------:R-:W-:-:S12]  /*2060*/  HFMA2 R10, -RZ, RZ, 0, 8.94069671630859375e-07 ;  /* 0x0000000fff0a7431 */ /* 0x000fd800000001ff */
[----:B------:R0:W2:Y:S01]  /*2070*/  @!P3 LDS R25, [R20+0x3c] ;  /* 0x00003c001419b984 */ /* 0x0000a20000000800 */
[----:B------:R-:W-:-:S07]  /*2080*/  MOV R33, R11 ;  /* 0x0000000b00217202 */ /* 0x000fce0000000f00 */
[----:B012---:R-:W-:Y:S05]  /*2090*/  WARPSYNC.COLLECTIVE R8, `(.L_x_180) ;  /* 0x0000000008087348 */ /* 0x007fea0003c00000 */
[----:B------:R3:W4:Y:S02]  /*20a0*/  SHFL.IDX P0, R11, R22, R10, R9 ;  /* 0x0000000a160b7389 */ /* 0x0007240000000009 */
[----:B01234-:R-:W-:Y:S05]  /*20b0*/  ENDCOLLECTIVE ;  /* 0x000000000000791b */ /* 0x01ffea0003800000 */
.L_x_180:
[----:B------:R-:W-:Y:S02]  /*20c0*/  @!P2 FFMA R33, R33, R29, R0 ;  /* 0x0000001d2121a223 */ /* 0x000fe40000000000 */
[----:B------:R0:W1:Y:S02]  /*20d0*/  @!P6 LDS R29, [R20+0x48] ;  /* 0x00004800141de984 */ /* 0x0000640000000800 */
[----:B------:R-:W-:Y:S01]  /*20e0*/  @!P2 IMAD.MOV.U32 R0, RZ, RZ, R33 ;  /* 0x000000ffff00a224 */ /* 0x000fe200078e0021 */
[----:B------:R-:W-:Y:S01]  /*20f0*/  ISETP.GT.U32.AND P2, PT, R15, 0x14, PT ;  /* 0x000000140f00780c */ /* 0x000fe20003f44070 */
[----:B------:R-:W-:Y:S02]  /*2100*/  IMAD.MOV.U32 R10, RZ, RZ, 0x10 ;  /* 0x00000010ff0a7424 */ /* 0x000fe400078e00ff */
[----:B------:R-:W-:-:S05]  /*2110*/  @!P3 FFMA R11, R11, R25, R0 ;  /* 0x000000190b0bb223 */ /* 0x000fca0000000000 */
[----:B0-----:R-:W-:-:S07]  /*2120*/  @!P3 MOV R0, R11 ;  /* 0x0000000b0000b202 */ /* 0x001fce0000000f00 */
[----:B-1----:R-:W-:Y:S05]  /*2130*/  WARPSYNC.COLLECTIVE R8, `(.L_x_181) ;  /* 0x0000000008087348 */ /* 0x002fea0003c00000 */
[----:B------:R0:W2:Y:S02]  /*2140*/  SHFL.IDX P0, R11, R22, R10, R9 ;  /* 0x0000000a160b7389 */ /* 0x0000a40000000009 */
[----:B012---:R-:W-:Y:S05]  /*2150*/  ENDCOLLECTIVE ;  /* 0x000000000000791b */ /* 0x007fea0003800000 */
.L_x_181:
[----:B------:R-:W-:Y:S01]  /*2160*/  ISETP.GT.U32.AND P3, PT, R15, 0x13, PT ;  /* 0x000000130f00780c */ /* 0x000fe20003f64070 */
[----:B------:R-:W-:-:S12]  /*2170*/  IMAD.MOV.U32 R10, RZ, RZ, 0x11 ;  /* 0x00000011ff0a7424 */ /* 0x000fd800078e00ff */
[----:B------:R0:W1:Y:S01]  /*2180*/  @!P3 LDS R25, [R20+0x4c] ;  /* 0x00004c001419b984 */ /* 0x0000620000000800 */
[----:B------:R-:W-:-:S07]  /*2190*/  MOV R31, R11 ;  /* 0x0000000b001f7202 */ /* 0x000fce0000000f00 */
[----:B01----:R-:W-:Y:S05]  /*21a0*/  WARPSYNC.COLLECTIVE R8, `(.L_x_182) ;  /* 0x0000000008087348 */ /* 0x003fea0003c00000 */
[----:B------:R2:W3:Y:S02]  /*21b0*/  SHFL.IDX P0, R11, R22, R10, R9 ;  /* 0x0000000a160b7389 */ /* 0x0004e40000000009 */
[----:B0123--:R-:W-:Y:S05]  /*21c0*/  ENDCOLLECTIVE ;  /* 0x000000000000791b */ /* 0x00ffea0003800000 */
.L_x_182:
[----:B------:R-:W-:Y:S02]  /*21d0*/  @!P4 FFMA R31, R31, R13, R0 ;  /* 0x0000000d1f1fc223 */ /* 0x000fe40000000000 */
[----:B------:R0:W1:Y:S03]  /*21e0*/  @!P2 LDS R13, [R20+0x50] ;  /* 0x00005000140da984 */ /* 0x0000660000000800 */
[----:B------:R-:W-:Y:S02]  /*21f0*/  @!P4 MOV R0, R31 ;  /* 0x0000001f0000c202 */ /* 0x000fe40000000f00 */
[----:B------:R-:W-:Y:S01]  /*2200*/  ISETP.GT.U32.AND P4, PT, R15, 0x16, PT ;  /* 0x000000160f00780c */ /* 0x000fe20003f84070 */
[----:B------:R-:W-:Y:S01]  /*2210*/  IMAD.MOV.U32 R10, RZ, RZ, 0x12 ;  /* 0x00000012ff0a7424 */ /* 0x000fe200078e00ff */
[----:B------:R-:W-:-:S11]  /*2220*/  MOV R33, R11 ;  /* 0x0000000b00217202 */ /* 0x000fd60000000f00 */
[----:B01----:R-:W-:Y:S05]  /*2230*/  WARPSYNC.COLLECTIVE R8, `(.L_x_183) ;  /* 0x0000000008087348 */ /* 0x003fea0003c00000 */
[----:B------:R2:W3:Y:S02]  /*2240*/  SHFL.IDX P0, R11, R22, R10, R9 ;  /* 0x0000000a160b7389 */ /* 0x0004e40000000009 */
[----:B0123--:R-:W-:Y:S05]  /*2250*/  ENDCOLLECTIVE ;  /* 0x000000000000791b */ /* 0x00ffea0003800000 */
.L_x_183:
[----:B------:R-:W-:-:S05]  /*2260*/  @!P5 FFMA R33, R33, R27, R0 ;  /* 0x0000001b2121d223 */ /* 0x000fca0000000000 */
[----:B------:R-:W-:Y:S02]  /*2270*/  @!P5 MOV R0, R33 ;  /* 0x000000210000d202 */ /* 0x000fe40000000f00 */
[----:B------:R-:W-:Y:S01]  /*2280*/  ISETP.GT.U32.AND P5, PT, R15, 0x17, PT ;  /* 0x000000170f00780c */ /* 0x000fe20003fa4070 */
[----:B------:R-:W-:Y:S02]  /*2290*/  HFMA2 R10, -RZ, RZ, 0, 1.132488250732421875e-06 ;  /* 0x00000013ff0a7431 */ /* 0x000fe400000001ff */
[----:B------:R-:W-:Y:S02]  /*22a0*/  @!P6 FFMA R11, R11, R29, R0 ;  /* 0x0000001d0b0be223 */ /* 0x000fe40000000000 */
[----:B------:R0:W1:Y:S03]  /*22b0*/  @!P4 LDS R29, [R20+0x58] ;  /* 0x00005800141dc984 */ /* 0x0000660000000800 */
[----:B------:R-:W-:-:S07]  /*22c0*/  @!P6 MOV R0, R11 ;  /* 0x0000000b0000e202 */ /* 0x000fce0000000f00 */
[----:B01----:R-:W-:Y:S05]  /*22d0*/  WARPSYNC.COLLECTIVE R8, `(.L_x_184) ;  /* 0x0000000008087348 */ /* 0x003fea0003c00000 */
[----:B------:R2:W3:Y:S02]  /*22e0*/  SHFL.IDX P0, R11, R22, R10, R9 ;  /* 0x0000000a160b7389 */ /* 0x0004e40000000009 */
[----:B0123--:R-:W-:Y:S05]  /*22f0*/  ENDCOLLECTIVE ;  /* 0x000000000000791b */ /* 0x00ffea0003800000 */
.L_x_184:
[----:B------:R-:W-:Y:S01]  /*2300*/  ISETP.GT.U32.AND P6, PT, R15, 0x18, PT ;  /* 0x000000180f00780c */ /* 0x000fe20003fc4070 */
[----:B------:R-:W-:Y:S02]  /*2310*/  HFMA2 R10, -RZ, RZ, 0, 1.1920928955078125e-06 ;  /* 0x00000014ff0a7431 */ /* 0x000fe400000001ff */
[----:B------:R-:W-:-:S10]  /*2320*/  IMAD.MOV.U32 R31, RZ, RZ, R11 ;  /* 0x000000ffff1f7224 */ /* 0x000fd400078e000b */
[----:B------:R-:W-:Y:S05]  /*2330*/  WARPSYNC.COLLECTIVE R8, `(.L_x_185) ;  /* 0x0000000008087348 */ /* 0x000fea0003c00000 */
[----:B------:R0:W1:Y:S02]  /*2340*/  SHFL.IDX P0, R11, R22, R10, R9 ;  /* 0x0000000a160b7389 */ /* 0x0000640000000009 */
[----:B01----:R-:W-:Y:S05]  /*2350*/  ENDCOLLECTIVE ;  /* 0x000000000000791b */ /* 0x003fea0003800000 */
.L_x_185:
[----:B------:R-:W-:Y:S02]  /*2360*/  @!P3 FFMA R31, R31, R25, R0 ;  /* 0x000000191f1fb223 */ /* 0x000fe40000000000 */
[----:B------:R0:W1:Y:S03]  /*2370*/  @!P5 LDS R25, [R20+0x5c] ;  /* 0x00005c001419d984 */ /* 0x0000660000000800 */
[----:B------:R-:W-:Y:S02]  /*2380*/  @!P3 MOV R0, R31 ;  /* 0x0000001f0000b202 */ /* 0x000fe40000000f00 */
[----:B------:R-:W-:Y:S01]  /*2390*/  ISETP.GT.U32.AND P3, PT, R15, 0x15, PT ;  /* 0x000000150f00780c */ /* 0x000fe20003f64070 */
[----:B------:R-:W-:-:S12]  /*23a0*/  HFMA2 R10, -RZ, RZ, 0, 1.251697540283203125e-06 ;  /* 0x00000015ff0a7431 */ /* 0x000fd800000001ff */
[----:B------:R0:W2:Y:S01]  /*23b0*/  @!P3 LDS R27, [R20+0x54] ;  /* 0x00005400141bb984 */ /* 0x0000a20000000800 */
[----:B------:R-:W-:-:S07]  /*23c0*/  IMAD.MOV.U32 R33, RZ, RZ, R11 ;  /* 0x000000ffff217224 */ /* 0x000fce00078e000b */
[----:B012---:R-:W-:Y:S05]  /*23d0*/  WARPSYNC.COLLECTIVE R8, `(.L_x_186) ;  /* 0x0000000008087348 */ /* 0x007fea0003c00000 */
[----:B------:R3:W4:Y:S02]  /*23e0*/  SHFL.IDX P0, R11, R22, R10, R9 ;  /* 0x0000000a160b7389 */ /* 0x0007240000000009 */
[----:B01234-:R-:W-:Y:S05]  /*23f0*/  ENDCOLLECTIVE ;  /* 0x000000000000791b */ /* 0x01ffea0003800000 */
.L_x_186:
        /* <DEDUP_REMOVED lines=11> */
.L_x_187:
[----:B------:R0:W1:Y:S01]  /*24b0*/  @!P3 LDS R27, [R20+0x64] ;  /* 0x00006400141bb984 */ /* 0x0000620000000800 */
[----:B------:R-:W-:Y:S01]  /*24c0*/  HFMA2 R10, -RZ, RZ, 0, 1.370906829833984375e-06 ;  /* 0x00000017ff0a7431 */ /* 0x000fe200000001ff */
[----:B------:R-:W-:-:S07]  /*24d0*/  MOV R31, R11 ;  /* 0x0000000b001f7202 */ /* 0x000fce0000000f00 */
[----:B01----:R-:W-:Y:S05]  /*24e0*/  WARPSYNC.COLLECTIVE R8, `(.L_x_188) ;  /* 0x0000000008087348 */ /* 0x003fea0003c00000 */
[----:B------:R2:W3:Y:S02]  /*24f0*/  SHFL.IDX P0, R11, R22, R10, R9 ;  /* 0x0000000a160b7389 */ /* 0x0004e40000000009 */
[----:B0123--:R-:W-:Y:S05]  /*2500*/  ENDCOLLECTIVE ;  /* 0x000000000000791b */ /* 0x00ffea0003800000 */
.L_x_188:
[----:B------:R-:W-:Y:S02]  /*2510*/  @!P4 FFMA R31, R31, R29, R0 ;  /* 0x0000001d1f1fc223 */ /* 0x000fe40000000000 */
[----:B------:R0:W1:Y:S02]  /*2520*/  @!P2 LDS R29, [R20+0x68] ;  /* 0x00006800141da984 */ /* 0x0000640000000800 */
[----:B------:R-:W-:Y:S01]  /*2530*/  @!P4 IMAD.MOV.U32 R0, RZ, RZ, R31 ;  /* 0x000000ffff00c224 */ /* 0x000fe200078e001f */
[----:B------:R-:W-:Y:S01]  /*2540*/  ISETP.GT.U32.AND P4, PT, R15, 0x1c, PT ;  /* 0x0000001c0f00780c */ /* 0x000fe20003f84070 */
[----:B------:R-:W-:Y:S01]  /*2550*/  HFMA2 R10, -RZ, RZ, 0, 1.430511474609375e-06 ;  /* 0x00000018ff0a7431 */ /* 0x000fe200000001ff */
[----:B------:R-:W-:-:S11]  /*2560*/  MOV R33, R11 ;  /* 0x0000000b00217202 */ /* 0x000fd60000000f00 */
[----:B01----:R-:W-:Y:S05]  /*2570*/  WARPSYNC.COLLECTIVE R8, `(.L_x_189) ;  /* 0x0000000008087348 */ /* 0x003fea0003c00000 */
[----:B------:R2:W3:Y:S02]  /*2580*/  SHFL.IDX P0, R11, R22, R10, R9 ;  /* 0x0000000a160b7389 */ /* 0x0004e40000000009 */
[----:B0123--:R-:W-:Y:S05]  /*2590*/  ENDCOLLECTIVE ;  /* 0x000000000000791b */ /* 0x00ffea0003800000 */
.L_x_189:
[----:B------:R-:W-:-:S04]  /*25a0*/  @!P5 FFMA R33, R33, R25, R0 ;  /* 0x000000192121d223 */ /* 0x000fc80000000000 */
[----:B------:R-:W-:Y:S01]  /*25b0*/  @!P5 IMAD.MOV.U32 R0, RZ, RZ, R33 ;  /* 0x000000ffff00d224 */ /* 0x000fe200078e0021 */
[----:B------:R-:W-:Y:S01]  /*25c0*/  ISETP.GT.U32.AND P5, PT, R15, 0x1d, PT ;  /* 0x0000001d0f00780c */ /* 0x000fe20003fa4070 */
[----:B------:R-:W-:-:S12]  /*25d0*/  IMAD.MOV.U32 R10, RZ, RZ, 0x19 ;  /* 0x00000019ff0a7424 */ /* 0x000fd800078e00ff */
[----:B------:R0:W1:Y:S01]  /*25e0*/  @!P5 LDS R12, [R20+0x74] ;  /* 0x00007400140cd984 */ /* 0x0000620000000800 */
[----:B------:R-:W-:-:S03]  /*25f0*/  @!P6 FFMA R11, R11, R13, R0 ;  /* 0x0000000d0b0be223 */ /* 0x000fc60000000000 */
[----:B------:R0:W2:Y:S02]  /*2600*/  @!P4 LDS R13, [R20+0x70] ;  /* 0x00007000140dc984 */ /* 0x0000a40000000800 */
[----:B------:R-:W-:-:S07]  /*2610*/  @!P6 MOV R0, R11 ;  /* 0x0000000b0000e202 */ /* 0x000fce0000000f00 */
[----:B012---:R-:W-:Y:S05]  /*2620*/  WARPSYNC.COLLECTIVE R8, `(.L_x_190) ;  /* 0x0000000008087348 */ /* 0x007fea0003c00000 */
[----:B------:R3:W4:Y:S02]  /*2630*/  SHFL.IDX P0, R11, R22, R10, R9 ;  /* 0x0000000a160b7389 */ /* 0x0007240000000009 */
[----:B01234-:R-:W-:Y:S05]  /*2640*/  ENDCOLLECTIVE ;  /* 0x000000000000791b */ /* 0x01ffea0003800000 */
.L_x_190:
[----:B------:R-:W-:Y:S01]  /*2650*/  ISETP.GT.U32.AND P6, PT, R15, 0x1e, PT ;  /* 0x0000001e0f00780c */ /* 0x000fe20003fc4070 */
[----:B------:R-:W-:-:S12]  /*2660*/  IMAD.MOV.U32 R10, RZ, RZ, 0x1a ;  /* 0x0000001aff0a7424 */ /* 0x000fd800078e00ff */
[----:B------:R0:W1:Y:S01]  /*2670*/  @!P6 LDS R24, [R20+0x78] ;  /* 0x000078001418e984 */ /* 0x0000620000000800 */
[----:B------:R-:W-:-:S07]  /*2680*/  MOV R31, R11 ;  /* 0x0000000b001f7202 */ /* 0x000fce0000000f00 */
[----:B01----:R-:W-:Y:S05]  /*2690*/  WARPSYNC.COLLECTIVE R8, `(.L_x_191) ;  /* 0x0000000008087348 */ /* 0x003fea0003c00000 */
[----:B------:R2:W3:Y:S02]  /*26a0*/  SHFL.IDX P0, R11, R22, R10, R9 ;  /* 0x0000000a160b7389 */ /* 0x0004e40000000009 */
[----:B0123--:R-:W-:Y:S05]  /*26b0*/  ENDCOLLECTIVE ;  /* 0x000000000000791b */ /* 0x00ffea0003800000 */
.L_x_191:
[----:B------:R-:W-:-:S05]  /*26c0*/  @!P3 FFMA R27, R31, R27, R0 ;  /* 0x0000001b1f1bb223 */ /* 0x000fca0000000000 */
[----:B------:R-:W-:Y:S02]  /*26d0*/  @!P3 MOV R0, R27 ;  /* 0x0000001b0000b202 */ /* 0x000fe40000000f00 */
[----:B------:R-:W-:Y:S01]  /*26e0*/  ISETP.GT.U32.AND P3, PT, R15, 0x1b, PT ;  /* 0x0000001b0f00780c */ /* 0x000fe20003f64070 */
[----:B------:R-:W-:-:S12]  /*26f0*/  IMAD.MOV.U32 R10, RZ, RZ, 0x1b ;  /* 0x0000001bff0a7424 */ /* 0x000fd800078e00ff */
[----:B------:R0:W1:Y:S01]  /*2700*/  @!P3 LDS R25, [R20+0x6c] ;  /* 0x00006c001419b984 */ /* 0x0000620000000800 */
[----:B------:R-:W-:-:S07]  /*2710*/  MOV R33, R11 ;  /* 0x0000000b00217202 */ /* 0x000fce0000000f00 */
[----:B01----:R-:W-:Y:S05]  /*2720*/  WARPSYNC.COLLECTIVE R8, `(.L_x_192) ;  /* 0x0000000008087348 */ /* 0x003fea0003c00000 */
[----:B------:R2:W3:Y:S02]  /*2730*/  SHFL.IDX P0, R11, R22, R10, R9 ;  /* 0x0000000a160b7389 */ /* 0x0004e40000000009 */
[----:B0123--:R-:W-:Y:S05]  /*2740*/  ENDCOLLECTIVE ;  /* 0x000000000000791b */ /* 0x00ffea0003800000 */
.L_x_192:
[----:B------:R-:W-:-:S05]  /*2750*/  @!P2 FFMA R29, R33, R29, R0 ;  /* 0x0000001d211da223 */ /* 0x000fca0000000000 */
[----:B------:R-:W-:Y:S01]  /*2760*/  @!P2 MOV R0, R29 ;  /* 0x0000001d0000a202 */ /* 0x000fe20000000f00 */
[----:B------:R-:W-:-:S04]  /*2770*/  HFMA2 R10, -RZ, RZ, 0, 1.6689300537109375e-06 ;  /* 0x0000001cff0a7431 */ /* 0x000fc800000001ff */
[----:B------:R-:W-:-:S05]  /*2780*/  @!P3 FFMA R11, R11, R25, R0 ;  /* 0x000000190b0bb223 */ /* 0x000fca0000000000 */
[----:B------:R-:W-:-:S07]  /*2790*/  @!P3 MOV R0, R11 ;  /* 0x0000000b0000b202 */ /* 0x000fce0000000f00 */
[----:B------:R-:W-:Y:S05]  /*27a0*/  WARPSYNC.COLLECTIVE R8, `(.L_x_193) ;  /* 0x0000000008087348 */ /* 0x000fea0003c00000 */
[----:B------:R0:W1:Y:S02]  /*27b0*/  SHFL.IDX P0, R11, R22, R10, R9 ;  /* 0x0000000a160b7389 */ /* 0x0000640000000009 */
[----:B01----:R-:W-:Y:S05]  /*27c0*/  ENDCOLLECTIVE ;  /* 0x000000000000791b */ /* 0x003fea0003800000 */
.L_x_193:
[----:B------:R-:W-:Y:S02]  /*27d0*/  HFMA2 R10, -RZ, RZ, 0, 1.728534698486328125e-06 ;  /* 0x0000001dff0a7431 */ /* 0x000fe400000001ff */
[----:B------:R-:W-:-:S07]  /*27e0*/  IMAD.MOV.U32 R27, RZ, RZ, R11 ;  /* 0x000000ffff1b7224 */ /* 0x000fce00078e000b */
[----:B------:R-:W-:Y:S05]  /*27f0*/  WARPSYNC.COLLECTIVE R8, `(.L_x_194) ;  /* 0x0000000008087348 */ /* 0x000fea0003c00000 */
[----:B------:R0:W1:Y:S02]  /*2800*/  SHFL.IDX P0, R11, R22, R10, R9 ;  /* 0x0000000a160b7389 */ /* 0x0000640000000009 */
[----:B01----:R-:W-:Y:S05]  /*2810*/  ENDCOLLECTIVE ;  /* 0x000000000000791b */ /* 0x003fea0003800000 */
.L_x_194:
[----:B------:R-:W-:-:S05]  /*2820*/  @!P4 FFMA R13, R27, R13, R0 ;  /* 0x0000000d1b0dc223 */ /* 0x000fca0000000000 */
[----:B------:R-:W-:Y:S01]  /*2830*/  @!P4 MOV R0, R13 ;  /* 0x0000000d0000c202 */ /* 0x000fe20000000f00 */
[----:B------:R-:W-:Y:S02]  /*2840*/  HFMA2 R10, -RZ, RZ, 0, 1.78813934326171875e-06 ;  /* 0x0000001eff0a7431 */ /* 0x000fe400000001ff */
[----:B------:R-:W-:-:S07]  /*2850*/  IMAD.MOV.U32 R29, RZ, RZ, R11 ;  /* 0x000000ffff1d7224 */ /* 0x000fce00078e000b */
[----:B------:R-:W-:Y:S05]  /*2860*/  WARPSYNC.COLLECTIVE R8, `(.L_x_195) ;  /* 0x0000000008087348 */ /* 0x000fea0003c00000 */
[----:B------:R0:W1:Y:S02]  /*2870*/  SHFL.IDX P0, R11, R22, R10, R9 ;  /* 0x0000000a160b7389 */ /* 0x0000640000000009 */
[----:B01----:R-:W-:Y:S05]  /*2880*/  ENDCOLLECTIVE ;  /* 0x000000000000791b */ /* 0x003fea0003800000 */
.L_x_195:
[----:B------:R-:W-:-:S05]  /*2890*/  @!P5 FFMA R12, R29, R12, R0 ;  /* 0x0000000c1d0cd223 */ /* 0x000fca0000000000 */
[----:B------:R-:W-:Y:S01]  /*28a0*/  @!P5 MOV R0, R12 ;  /* 0x0000000c0000d202 */ /* 0x000fe20000000f00 */
[----:B------:R-:W-:-:S04]  /*28b0*/  IMAD.MOV.U32 R10, RZ, RZ, 0x1f ;  /* 0x0000001fff0a7424 */ /* 0x000fc800078e00ff */
[----:B------:R-:W-:-:S07]  /*28c0*/  @!P6 FFMA R24, R11, R24, R0 ;  /* 0x000000180b18e223 */ /* 0x000fce0000000000 */
[----:B------:R-:W-:Y:S05]  /*28d0*/  WARPSYNC.COLLECTIVE R8, `(.L_x_196) ;  /* 0x0000000008087348 */ /* 0x000fea0003c00000 */
[----:B------:R0:W1:Y:S02]  /*28e0*/  SHFL.IDX P0, R11, R22, R10, R9 ;  /* 0x0000000a160b7389 */ /* 0x0000640000000009 */
[----:B01----:R-:W-:Y:S05]  /*28f0*/  ENDCOLLECTIVE ;  /* 0x000000000000791b */ /* 0x003fea0003800000 */
.L_x_196:
[----:B------:R-:W-:Y:S02]  /*2900*/  @!P6 MOV R0, R24 ;  /* 0x000000180000e202 */ /* 0x000fe40000000f00 */
[----:B------:R-:W-:Y:S02]  /*2910*/  MOV R13, R11 ;  /* 0x0000000b000d7202 */ /* 0x000fe40000000f00 */
[----:B------:R-:W-:Y:S01]  /*2920*/  ISETP.GT.U32.AND P0, PT, R15, 0x1f, PT ;  /* 0x0000001f0f00780c */ /* 0x000fe20003f04070 */
[----:B------:R-:W-:-:S12]  /*2930*/  BRA `(.L_x_197) ;  /* 0xffffffe400487947 */ /* 0x000fd8000383ffff */
.L_x_161:
[----:B------:R-:W-:Y:S02]  /*2940*/  HFMA2 R9, -RZ, RZ, 0, 1.847743988037109375e-06 ;  /* 0x0000001fff097431 */ /* 0x000fe400000001ff */
[----:B------:R-:W-:Y:S01]  /*2950*/  IMAD.MOV.U32 R10, RZ, RZ, RZ ;  /* 0x000000ffff0a7224 */ /* 0x000fe200078e00ff */
[----:B------:R-:W-:-:S07]  /*2960*/  MOV R8, 0xffffffff ;  /* 0xffffffff00087802 */ /* 0x000fce0000000f00 */
[----:B012345:R-:W-:Y:S05]  /*2970*/  WARPSYNC.COLLECTIVE R8, `(.L_x_198) ;  /* 0x0000000008087348 */ /* 0x03ffea0003c00000 */
[----:B-----5:R0:W0:Y:S02]  /*2980*/  SHFL.IDX P0, R11, R22, R10, R9 ;  /* 0x0000000a160b7389 */ /* 0x0200240000000009 */
[----:B01234-:R-:W-:Y:S05]  /*2990*/  ENDCOLLECTIVE ;  /* 0x000000000000791b */ /* 0x01ffea0003800000 */
.L_x_198:
[----:B------:R-:W-:Y:S02]  /*29a0*/  IMAD.MOV.U32 R10, RZ, RZ, 0x1 ;  /* 0x00000001ff0a7424 */ /* 0x000fe400078e00ff */
[----:B------:R-:W-:-:S07]  /*29b0*/  FFMA R0, R7, R11, R0 ;  /* 0x0000000b07007223 */ /* 0x000fce0000000000 */
[----:B------:R-:W-:Y:S05]  /*29c0*/  WARPSYNC.COLLECTIVE R8, `(.L_x_199) ;  /* 0x0000000008087348 */ /* 0x000fea0003c00000 */
[----:B------:R0:W1:Y:S02]  /*29d0*/  SHFL.IDX P0, R11, R22, R10, R9 ;  /* 0x0000000a160b7389 */ /* 0x0000640000000009 */
[----:B01----:R-:W-:Y:S05]  /*29e0*/  ENDCOLLECTIVE ;  /* 0x000000000000791b */ /* 0x003fea0003800000 */
.L_x_199:
[----:B------:R0:W1:Y:S01]  /*29f0*/  LDS R7, [R20+0x14] ;  /* 0x0000140014077984 */ /* 0x0000620000000800 */
[----:B------:R-:W-:Y:S01]  /*2a00*/  HFMA2 R10, -RZ, RZ, 0, 1.1920928955078125e-07 ;  /* 0x00000002ff0a7431 */ /* 0x000fe200000001ff */
[----:B------:R-:W-:-:S07]  /*2a10*/  MOV R28, R11 ;  /* 0x0000000b001c7202 */ /* 0x000fce0000000f00 */
[----:B01----:R-:W-:Y:S05]  /*2a20*/  WARPSYNC.COLLECTIVE R8, `(.L_x_200) ;  /* 0x0000000008087348 */ /* 0x003fea0003c00000 */
[----:B------:R2:W3:Y:S02]  /*2a30*/  SHFL.IDX P0, R11, R22, R10, R9 ;  /* 0x0000000a160b7389 */ /* 0x0004e40000000009 */
[----:B0123--:R-:W-:Y:S05]  /*2a40*/  ENDCOLLECTIVE ;  /* 0x000000000000791b */ /* 0x00ffea0003800000 */
.L_x_200:
[----:B------:R-:W-:Y:S02]  /*2a50*/  FFMA R13, R13, R28, R0 ;  /* 0x0000001c0d0d7223 */ /* 0x000fe40000000000 */
[----:B------:R0:W1:Y:S01]  /*2a60*/  LDS R0, [R20+0x10] ;  /* 0x0000100014007984 */ /* 0x0000620000000800 */
[----:B------:R-:W-:Y:S02]  /*2a70*/  IMAD.MOV.U32 R10, RZ, RZ, 0x3 ;  /* 0x00000003ff0a7424 */ /* 0x000fe400078e00ff */
[----:B------:R-:W-:-:S07]  /*2a80*/  FFMA R13, R12, R11, R13 ;  /* 0x0000000b0c0d7223 */ /* 0x000fce000000000d */
[----:B01----:R-:W-:Y:S05]  /*2a90*/  WARPSYNC.COLLECTIVE R8, `(.L_x_201) ;  /* 0x0000000008087348 */ /* 0x003fea0003c00000 */
[----:B------:R2:W3:Y:S02]  /*2aa0*/  SHFL.IDX P0, R11, R22, R10, R9 ;  /* 0x0000000a160b7389 */ /* 0x0004e40000000009 */
[----:B0123--:R-:W-:Y:S05]  /*2ab0*/  ENDCOLLECTIVE ;  /* 0x000000000000791b */ /* 0x00ffea0003800000 */
.L_x_201:
[----:B------:R0:W1:Y:S01]  /*2ac0*/  LDS R12, [R20+0x18] ;  /* 0x00001800140c7984 */ /* 0x0000620000000800 */
[----:B------:R-:W-:Y:S01]  /*2ad0*/  HFMA2 R10, -RZ, RZ, 0, 2.384185791015625e-07 ;  /* 0x00000004ff0a7431 */ /* 0x000fe200000001ff */
[----:B------:R-:W-:-:S07]  /*2ae0*/  MOV R29, R11 ;  /* 0x0000000b001d7202 */ /* 0x000fce0000000f00 */
[----:B01----:R-:W-:Y:S05]  /*2af0*/  WARPSYNC.COLLECTIVE R8, `(.L_x_202) ;  /* 0x0000000008087348 */ /* 0x003fea0003c00000 */
[----:B------:R2:W3:Y:S02]  /*2b00*/  SHFL.IDX P0, R11, R22, R10, R9 ;  /* 0x0000000a160b7389 */ /* 0x0004e40000000009 */
[----:B0123--:R-:W-:Y:S05]  /*2b10*/  ENDCOLLECTIVE ;  /* 0x000000000000791b */ /* 0x00ffea0003800000 */
.L_x_202:
[----:B------:R-:W-:Y:S02]  /*2b20*/  FFMA R29, R6, R29, R13 ;  /* 0x0000001d061d7223 */ /* 0x000fe4000000000d */
[----:B------:R0:W1:Y:S01]  /*2b30*/  LDS R6, [R20+0x1c] ;  /* 0x00001c0014067984 */ /* 0x0000620000000800 */
[----:B------:R-:W-:Y:S01]  /*2b40*/  MOV R10, 0x5 ;  /* 0x00000005000a7802 */ /* 0x000fe20000000f00 */
[----:B------:R-:W-:-:S07]  /*2b50*/  IMAD.MOV.U32 R28, RZ, RZ, R11 ;  /* 0x000000ffff1c7224 */ /* 0x000fce00078e000b */
[----:B01----:R-:W-:Y:S05]  /*2b60*/  WARPSYNC.COLLECTIVE R8, `(.L_x_203) ;  /* 0x0000000008087348 */ /* 0x003fea0003c00000 */
[----:B------:R2:W3:Y:S02]  /*2b70*/  SHFL.IDX P0, R11, R22, R10, R9 ;  /* 0x0000000a160b7389 */ /* 0x0004e40000000009 */
[----:B0123--:R-:W-:Y:S05]  /*2b80*/  ENDCOLLECTIVE ;  /* 0x000000000000791b */ /* 0x00ffea0003800000 */
.L_x_203:
[----:B------:R-:W-:Y:S01]  /*2b90*/  FFMA R0, R0, R28, R29 ;  /* 0x0000001c00007223 */ /* 0x000fe2000000001d */
[----:B------:R-:W-:-:S03]  /*2ba0*/  HFMA2 R10, -RZ, RZ, 0, 3.5762786865234375e-07 ;  /* 0x00000006ff0a7431 */ /* 0x000fc600000001ff */
[----:B------:R-:W-:-:S07]  /*2bb0*/  FFMA R7, R7, R11, R0 ;  /* 0x0000000b07077223 */ /* 0x000fce0000000000 */
[----:B------:R-:W-:Y:S05]  /*2bc0*/  WARPSYNC.COLLECTIVE R8, `(.L_x_204) ;  /* 0x0000000008087348 */ /* 0x000fea0003c00000 */
[----:B------:R0:W1:Y:S02]  /*2bd0*/  SHFL.IDX P0, R11, R22, R10, R9 ;  /* 0x0000000a160b7389 */ /* 0x0000640000000009 */
[----:B01----:R-:W-:Y:S05]  /*2be0*/  ENDCOLLECTIVE ;  /* 0x000000000000791b */ /* 0x003fea0003800000 */
.L_x_204:
[----:B------:R0:W1:Y:S01]  /*2bf0*/  LDS R0, [R20+0x20] ;  /* 0x0000200014007984 */ /* 0x0000620000000800 */
[----:B------:R-:W-:Y:S01]  /*2c00*/  MOV R10, 0x7 ;  /* 0x00000007000a7802 */ /* 0x000fe20000000f00 */
[----:B------:R-:W-:-:S07]  /*2c10*/  IMAD.MOV.U32 R13, RZ, RZ, R11 ;  /* 0x000000ffff0d7224 */ /* 0x000fce00078e000b */
[----:B01----:R-:W-:Y:S05]  /*2c20*/  WARPSYNC.COLLECTIVE R8, `(.L_x_205) ;  /* 0x0000000008087348 */ /* 0x003fea0003c00000 */
[----:B------:R2:W3:Y:S02]  /*2c30*/  SHFL.IDX P0, R11, R22, R10, R9 ;  /* 0x0000000a160b7389 */ /* 0x0004e40000000009 */
[----:B0123--:R-:W-:Y:S05]  /*2c40*/  ENDCOLLECTIVE ;  /* 0x000000000000791b */ /* 0x00ffea0003800000 */
.L_x_205:
[----:B------:R-:W-:Y:S02]  /*2c50*/  FFMA R7, R12, R13, R7 ;  /* 0x0000000d0c077223 */ /* 0x000fe40000000007 */
[----:B------:R0:W1:Y:S01]  /*2c60*/  LDS R12, [R20+0x28] ;  /* 0x00002800140c7984 */ /* 0x0000620000000800 */
[----:B------:R-:W-:Y:S01]  /*2c70*/  IMAD.MOV.U32 R10, RZ, RZ, 0x8 ;  /* 0x00000008ff0a7424 */ /* 0x000fe200078e00ff */
[----:B------:R-:W-:-:S07]  /*2c80*/  MOV R29, R11 ;  /* 0x0000000b001d7202 */ /* 0x000fce0000000f00 */
[----:B01----:R-:W-:Y:S05]  /*2c90*/  WARPSYNC.COLLECTIVE R8, `(.L_x_206) ;  /* 0x0000000008087348 */ /* 0x003fea0003c00000 */
[----:B------:R2:W3:Y:S02]  /*2ca0*/  SHFL.IDX P0, R11, R22, R10, R9 ;  /* 0x0000000a160b7389 */ /* 0x0004e40000000009 */
[----:B0123--:R-:W-:Y:S05]  /*2cb0*/  ENDCOLLECTIVE ;  /* 0x000000000000791b */ /* 0x00ffea0003800000 */
.L_x_206:
[----:B------:R-:W-:Y:S02]  /*2cc0*/  FFMA R29, R6, R29, R7 ;  /* 0x0000001d061d7223 */ /* 0x000fe40000000007 */
[----:B------:R0:W1:Y:S04]  /*2cd0*/  LDS R7, [R20+0x24] ;  /* 0x0000240014077984 */ /* 0x0000680000000800 */
[----:B------:R0:W2:Y:S01]  /*2ce0*/  LDS R6, [R20+0x2c] ;  /* 0x00002c0014067984 */ /* 0x0000a20000000800 */
[----:B------:R-:W-:Y:S01]  /*2cf0*/  HFMA2 R10, -RZ, RZ, 0, 5.36441802978515625e-07 ;  /* 0x00000009ff0a7431 */ /* 0x000fe200000001ff */
[----:B------:R-:W-:-:S07]  /*2d00*/  MOV R28, R11 ;  /* 0x0000000b001c7202 */ /* 0x000fce0000000f00 */
[----:B012---:R-:W-:Y:S05]  /*2d10*/  WARPSYNC.COLLECTIVE R8, `(.L_x_207) ;  /* 0x0000000008087348 */ /* 0x007fea0003c00000 */
[----:B------:R3:W4:Y:S02]  /*2d20*/  SHFL.IDX P0, R11, R22, R10, R9 ;  /* 0x0000000a160b7389 */ /* 0x0007240000000009 */
[----:B01234-:R-:W-:Y:S05]  /*2d30*/  ENDCOLLECTIVE ;  /* 0x000000000000791b */ /* 0x01ffea0003800000 */
.L_x_207:
[----:B------:R-:W-:Y:S01]  /*2d40*/  FFMA R0, R0, R28, R29 ;  /* 0x0000001c00007223 */ /* 0x000fe2000000001d */
[----:B------:R-:W-:-:S03]  /*2d50*/  IMAD.MOV.U32 R10, RZ, RZ, 0xa ;  /* 0x0000000aff0a7424 */ /* 0x000fc600078e00ff */
[----:B------:R-:W-:-:S07]  /*2d60*/  FFMA R7, R7, R11, R0 ;  /* 0x0000000b07077223 */ /* 0x000fce0000000000 */
[----:B------:R-:W-:Y:S05]  /*2d70*/  WARPSYNC.COLLECTIVE R8, `(.L_x_208) ;  /* 0x0000000008087348 */ /* 0x000fea0003c00000 */
[----:B------:R0:W1:Y:S02]  /*2d80*/  SHFL.IDX P0, R11, R22, R10, R9 ;  /* 0x0000000a160b7389 */ /* 0x0000640000000009 */
[----:B01----:R-:W-:Y:S05]  /*2d90*/  ENDCOLLECTIVE ;  /* 0x000000000000791b */ /* 0x003fea0003800000 */
.L_x_208:
[----:B------:R0:W1:Y:S01]  /*2da0*/  LDS R0, [R20+0x30] ;  /* 0x0000300014007984 */ /* 0x0000620000000800 */
[----:B------:R-:W-:Y:S01]  /*2db0*/  HFMA2 R10, -RZ, RZ, 0, 6.55651092529296875e-07 ;  /* 0x0000000bff0a7431 */ /* 0x000fe200000001ff */
[----:B------:R-:W-:-:S07]  /*2dc0*/  MOV R13, R11 ;  /* 0x0000000b000d7202 */ /* 0x000fce0000000f00 */
[----:B01----:R-:W-:Y:S05]  /*2dd0*/  WARPSYNC.COLLECTIVE R8, `(.L_x_209) ;  /* 0x0000000008087348 */ /* 0x003fea0003c00000 */
[----:B------:R2:W3:Y:S02]  /*2de0*/  SHFL.IDX P0, R11, R22, R10, R9 ;  /* 0x0000000a160b7389 */ /* 0x0004e40000000009 */
[----:B0123--:R-:W-:Y:S05]  /*2df0*/  ENDCOLLECTIVE ;  /* 0x000000000000791b */ /* 0x00ffea0003800000 */
.L_x_209:
[----:B------:R-:W-:Y:S02]  /*2e00*/  FFMA R7, R12, R13, R7 ;  /* 0x0000000d0c077223 */ /* 0x000fe40000000007 */
[----:B------:R0:W1:Y:S01]  /*2e10*/  LDS R12, [R20+0x38] ;  /* 0x00003800140c7984 */ /* 0x0000620000000800 */
[----:B------:R-:W-:Y:S01]  /*2e20*/  MOV R10, 0xc ;  /* 0x0000000c000a7802 */ /* 0x000fe20000000f00 */
[----:B------:R-:W-:-:S07]  /*2e30*/  IMAD.MOV.U32 R29, RZ, RZ, R11 ;  /* 0x000000ffff1d7224 */ /* 0x000fce00078e000b */
[----:B01----:R-:W-:Y:S05]  /*2e40*/  WARPSYNC.COLLECTIVE R8, `(.L_x_210) ;  /* 0x0000000008087348 */ /* 0x003fea0003c00000 */
[----:B------:R2:W3:Y:S02]  /*2e50*/  SHFL.IDX P0, R11, R22, R10, R9 ;  /* 0x0000000a160b7389 */ /* 0x0004e40000000009 */
[----:B0123--:R-:W-:Y:S05]  /*2e60*/  ENDCOLLECTIVE ;  /* 0x000000000000791b */ /* 0x00ffea0003800000 */
.L_x_210:
[----:B------:R-:W-:Y:S02]  /*2e70*/  FFMA R29, R6, R29, R7 ;  /* 0x0000001d061d7223 */ /* 0x000fe40000000007 */
[----:B------:R0:W1:Y:S04]  /*2e80*/  LDS R7, [R20+0x34] ;  /* 0x0000340014077984 */ /* 0x0000680000000800 */
[----:B------:R0:W2:Y:S01]  /*2e90*/  LDS R6, [R20+0x3c] ;  /* 0x00003c0014067984 */ /* 0x0000a20000000800 */
[----:B------:R-:W-:Y:S01]  /*2ea0*/  IMAD.MOV.U32 R10, RZ, RZ, 0xd ;  /* 0x0000000dff0a7424 */ /* 0x000fe200078e00ff */
[----:B------:R-:W-:-:S07]  /*2eb0*/  MOV R28, R11 ;  /* 0x0000000b001c7202 */ /* 0x000fce0000000f00 */
[----:B012---:R-:W-:Y:S05]  /*2ec0*/  WARPSYNC.COLLECTIVE R8, `(.L_x_211) ;  /* 0x0000000008087348 */ /* 0x007fea0003c00000 */
[----:B------:R3:W4:Y:S02]  /*2ed0*/  SHFL.IDX P0, R11, R22, R10, R9 ;  /* 0x0000000a160b7389 */ /* 0x0007240000000009 */
[----:B01234-:R-:W-:Y:S05]  /*2ee0*/  ENDCOLLECTIVE ;  /* 0x000000000000791b */ /* 0x01ffea0003800000 */
.L_x_211:
[----:B------:R-:W-:Y:S01]  /*2ef0*/  FFMA R0, R0, R28, R29 ;  /* 0x0000001c00007223 */ /* 0x000fe2000000001d */
[----:B------:R-:W-:-:S03]  /*2f00*/  HFMA2 R10, -RZ, RZ, 0, 8.3446502685546875e-07 ;  /* 0x0000000eff0a7431 */ /* 0x000fc600000001ff */
[----:B------:R-:W-:-:S07]  /*2f10*/  FFMA R7, R7, R11, R0 ;  /* 0x0000000b07077223 */ /* 0x000fce0000000000 */
[----:B------:R-:W-:Y:S05]  /*2f20*/  WARPSYNC.COLLECTIVE R8, `(.L_x_212) ;  /* 0x0000000008087348 */ /* 0x000fea0003c00000 */
[----:B------:R0:W1:Y:S02]  /*2f30*/  SHFL.IDX P0, R11, R22, R10, R9 ;  /* 0x0000000a160b7389 */ /* 0x0000640000000009 */
[----:B01----:R-:W-:Y:S05]  /*2f40*/  ENDCOLLECTIVE ;  /* 0x000000000000791b */ /* 0x003fea0003800000 */
.L_x_212:
[----:B------:R0:W1:Y:S01]  /*2f50*/  LDS R0, [R20+0x40] ;  /* 0x0000400014007984 */ /* 0x0000620000000800 */
[----:B------:R-:W-:Y:S01]  /*2f60*/  IMAD.MOV.U32 R10, RZ, RZ, 0xf ;  /* 0x0000000fff0a7424 */ /* 0x000fe200078e00ff */
[----:B------:R-:W-:-:S07]  /*2f70*/  MOV R13, R11 ;  /* 0x0000000b000d7202 */ /* 0x000fce0000000f00 */
[----:B01----:R-:W-:Y:S05]  /*2f80*/  WARPSYNC.COLLECTIVE R8, `(.L_x_213) ;  /* 0x0000000008087348 */ /* 0x003fea0003c00000 */
[----:B------:R2:W3:Y:S02]  /*2f90*/  SHFL.IDX P0, R11, R22, R10, R9 ;  /* 0x0000000a160b7389 */ /* 0x0004e40000000009 */
[----:B0123--:R-:W-:Y:S05]  /*2fa0*/  ENDCOLLECTIVE ;  /* 0x000000000000791b */ /* 0x00ffea0003800000 */
.L_x_213:
[----:B------:R-:W-:Y:S02]  /*2fb0*/  FFMA R7, R12, R13, R7 ;  /* 0x0000000d0c077223 */ /* 0x000fe40000000007 */
[----:B------:R0:W1:Y:S01]  /*2fc0*/  LDS R12, [R20+0x48] ;  /* 0x00004800140c7984 */ /* 0x0000620000000800 */
[----:B------:R-:W-:Y:S01]  /*2fd0*/  HFMA2 R10, -RZ, RZ, 0, 9.5367431640625e-07 ;  /* 0x00000010ff0a7431 */ /* 0x000fe200000001ff */
[----:B------:R-:W-:-:S07]  /*2fe0*/  MOV R29, R11 ;  /* 0x0000000b001d7202 */ /* 0x000fce0000000f00 */
[----:B01----:R-:W-:Y:S05]  /*2ff0*/  WARPSYNC.COLLECTIVE R8, `(.L_x_214) ;  /* 0x0000000008087348 */ /* 0x003fea0003c00000 */
[----:B------:R2:W3:Y:S02]  /*3000*/  SHFL.IDX P0, R11, R22, R10, R9 ;  /* 0x0000000a160b7389 */ /* 0x0004e40000000009 */
[----:B0123--:R-:W-:Y:S05]  /*3010*/  ENDCOLLECTIVE ;  /* 0x000000000000791b */ /* 0x00ffea0003800000 */
.L_x_214:
        /* <DEDUP_REMOVED lines=8> */
.L_x_215:
[----:B------:R-:W-:Y:S01]  /*30a0*/  FFMA R0, R0, R28, R29 ;  /* 0x0000001c00007223 */ /* 0x000fe2000000001d */
[----:B------:R-:W-:-:S03]  /*30b0*/  HFMA2 R10, -RZ, RZ, 0, 1.07288360595703125e-06 ;  /* 0x00000012ff0a7431 */ /* 0x000fc600000001ff */
[----:B------:R-:W-:-:S07]  /*30c0*/  FFMA R7, R7, R11, R0 ;  /* 0x0000000b07077223 */ /* 0x000fce0000000000 */
[----:B------:R-:W-:Y:S05]  /*30d0*/  WARPSYNC.COLLECTIVE R8, `(.L_x_216) ;  /* 0x0000000008087348 */ /* 0x000fea0003c00000 */
[----:B------:R0:W1:Y:S02]  /*30e0*/  SHFL.IDX P0, R11, R22, R10, R9 ;  /* 0x0000000a160b7389 */ /* 0x0000640000000009 */
[----:B01----:R-:W-:Y:S05]  /*30f0*/  ENDCOLLECTIVE ;  /* 0x000000000000791b */ /* 0x003fea0003800000 */
.L_x_216:
[----:B------:R0:W1:Y:S01]  /*3100*/  LDS R0, [R20+0x50] ;  /* 0x0000500014007984 */ /* 0x0000620000000800 */
[----:B------:R-:W-:Y:S01]  /*3110*/  MOV R10, 0x13 ;  /* 0x00000013000a7802 */ /* 0x000fe20000000f00 */
[----:B------:R-:W-:-:S07]  /*3120*/  IMAD.MOV.U32 R13, RZ, RZ, R11 ;  /* 0x000000ffff0d7224 */ /* 0x000fce00078e000b */
[----:B01----:R-:W-:Y:S05]  /*3130*/  WARPSYNC.COLLECTIVE R8, `(.L_x_217) ;  /* 0x0000000008087348 */ /* 0x003fea0003c00000 */
[----:B------:R2:W3:Y:S02]  /*3140*/  SHFL.IDX P0, R11, R22, R10, R9 ;  /* 0x0000000a160b7389 */ /* 0x0004e40000000009 */
[----:B0123--:R-:W-:Y:S05]  /*3150*/  ENDCOLLECTIVE ;  /* 0x000000000000791b */ /* 0x00ffea0003800000 */
.L_x_217:
        /* <DEDUP_REMOVED lines=8> */
.L_x_218:
[----:B------:R-:W-:Y:S02]  /*31e0*/  FFMA R29, R6, R29, R7 ;  /* 0x0000001d061d7223 */ /* 0x000fe40000000007 */
[----:B------:R0:W1:Y:S04]  /*31f0*/  LDS R7, [R20+0x54] ;  /* 0x0000540014077984 */ /* 0x0000680000000800 */
[----:B------:R0:W2:Y:S01]  /*3200*/  LDS R6, [R20+0x5c] ;  /* 0x00005c0014067984 */ /* 0x0000a20000000800 */
[----:B------:R-:W-:Y:S01]  /*3210*/  HFMA2 R10, -RZ, RZ, 0, 1.251697540283203125e-06 ;  /* 0x00000015ff0a7431 */ /* 0x000fe200000001ff */
[----:B------:R-:W-:-:S07]  /*3220*/  MOV R28, R11 ;  /* 0x0000000b001c7202 */ /* 0x000fce0000000f00 */
[----:B012---:R-:W-:Y:S05]  /*3230*/  WARPSYNC.COLLECTIVE R8, `(.L_x_219) ;  /* 0x0000000008087348 */ /* 0x007fea0003c00000 */
[----:B------:R3:W4:Y:S02]  /*3240*/  SHFL.IDX P0, R11, R22, R10, R9 ;  /* 0x0000000a160b7389 */ /* 0x0007240000000009 */
[----:B01234-:R-:W-:Y:S05]  /*3250*/  ENDCOLLECTIVE ;  /* 0x000000000000791b */ /* 0x01ffea0003800000 */
.L_x_219:
[----:B------:R-:W-:Y:S01]  /*3260*/  FFMA R0, R0, R28, R29 ;  /* 0x0000001c00007223 */ /* 0x000fe2000000001d */
[----:B------:R-:W-:-:S03]  /*3270*/  IMAD.MOV.U32 R10, RZ, RZ, 0x16 ;  /* 0x00000016ff0a7424 */ /* 0x000fc600078e00ff */
[----:B------:R-:W-:-:S07]  /*3280*/  FFMA R7, R7, R11, R0 ;  /* 0x0000000b07077223 */ /* 0x000fce0000000000 */
[----:B------:R-:W-:Y:S05]  /*3290*/  WARPSYNC.COLLECTIVE R8, `(.L_x_220) ;  /* 0x0000000008087348 */ /* 0x000fea0003c00000 */
[----:B------:R0:W1:Y:S02]  /*32a0*/  SHFL.IDX P0, R11, R22, R10, R9 ;  /* 0x0000000a160b7389 */ /* 0x0000640000000009 */
[----:B01----:R-:W-:Y:S05]  /*32b0*/  ENDCOLLECTIVE ;  /* 0x000000000000791b */ /* 0x003fea0003800000 */
.L_x_220:
[----:B------:R0:W1:Y:S01]  /*32c0*/  LDS R0, [R20+0x60] ;  /* 0x0000600014007984 */ /* 0x0000620000000800 */
[----:B------:R-:W-:Y:S01]  /*32d0*/  HFMA2 R10, -RZ, RZ, 0, 1.370906829833984375e-06 ;  /* 0x00000017ff0a7431 */ /* 0x000fe200000001ff */
[----:B------:R-:W-:-:S07]  /*32e0*/  MOV R31, R11 ;  /* 0x0000000b001f7202 */ /* 0x000fce0000000f00 */
[----:B01----:R-:W-:Y:S05]  /*32f0*/  WARPSYNC.COLLECTIVE R8, `(.L_x_221) ;  /* 0x0000000008087348 */ /* 0x003fea0003c00000 */
[----:B------:R2:W3:Y:S02]  /*3300*/  SHFL.IDX P0, R11, R22, R10, R9 ;  /* 0x0000000a160b7389 */ /* 0x0004e40000000009 */
[----:B0123--:R-:W-:Y:S05]  /*3310*/  ENDCOLLECTIVE ;  /* 0x000000000000791b */ /* 0x00ffea0003800000 */
.L_x_221:
[----:B------:R-:W-:Y:S01]  /*3320*/  FFMA R7, R12, R31, R7 ;  /* 0x0000001f0c077223 */ /* 0x000fe20000000007 */
[----:B------:R-:W-:Y:S01]  /*3330*/  MOV R10, 0x18 ;  /* 0x00000018000a7802 */ /* 0x000fe20000000f00 */
[----:B------:R-:W-:-:S07]  /*3340*/  IMAD.MOV.U32 R29, RZ, RZ, R11 ;  /* 0x000000ffff1d7224 */ /* 0x000fce00078e000b */
[----:B------:R-:W-:Y:S05]  /*3350*/  WARPSYNC.COLLECTIVE R8, `(.L_x_222) ;  /* 0x0000000008087348 */ /* 0x000fea0003c00000 */
[----:B------:R0:W1:Y:S02]  /*3360*/  SHFL.IDX P0, R11, R22, R10, R9 ;  /* 0x0000000a160b7389 */ /* 0x0000640000000009 */
[----:B01----:R-:W-:Y:S05]  /*3370*/  ENDCOLLECTIVE ;  /* 0x000000000000791b */ /* 0x003fea0003800000 */
.L_x_222:
        /* <DEDUP_REMOVED lines=8> */
.L_x_223:
[----:B------:R-:W-:Y:S02]  /*3400*/  FFMA R0, R0, R12, R29 ;  /* 0x0000000c00007223 */ /* 0x000fe4000000001d */
[----:B------:R0:W1:Y:S01]  /*3410*/  LDS R12, [R20+0x74] ;  /* 0x00007400140c7984 */ /* 0x0000620000000800 */
[----:B------:R-:W-:Y:S02]  /*3420*/  HFMA2 R10, -RZ, RZ, 0, 1.54972076416015625e-06 ;  /* 0x0000001aff0a7431 */ /* 0x000fe400000001ff */
[----:B------:R-:W-:-:S07]  /*3430*/  FFMA R0, R13, R11, R0 ;  /* 0x0000000b0d007223 */ /* 0x000fce0000000000 */
[----:B01----:R-:W-:Y:S05]  /*3440*/  WARPSYNC.COLLECTIVE R8, `(.L_x_224) ;  /* 0x0000000008087348 */ /* 0x003fea0003c00000 */
[----:B------:R2:W3:Y:S02]  /*3450*/  SHFL.IDX P0, R11, R22, R10, R9 ;  /* 0x0000000a160b7389 */ /* 0x0004e40000000009 */
[----:B0123--:R-:W-:Y:S05]  /*3460*/  ENDCOLLECTIVE ;  /* 0x000000000000791b */ /* 0x00ffea0003800000 */
.L_x_224:
[----:B------:R0:W1:Y:S01]  /*3470*/  LDS R13, [R20+0x70] ;  /* 0x00007000140d7984 */ /* 0x0000620000000800 */
[----:B------:R-:W-:Y:S01]  /*3480*/  IMAD.MOV.U32 R10, RZ, RZ, 0x1b ;  /* 0x0000001bff0a7424 */ /* 0x000fe200078e00ff */
[----:B------:R-:W-:-:S07]  /*3490*/  MOV R28, R11 ;  /* 0x0000000b001c7202 */ /* 0x000fce0000000f00 */
[----:B01----:R-:W-:Y:S05]  /*34a0*/  WARPSYNC.COLLECTIVE R8, `(.L_x_225) ;  /* 0x0000000008087348 */ /* 0x003fea0003c00000 */
[----:B------:R2:W3:Y:S02]  /*34b0*/  SHFL.IDX P0, R11, R22, R10, R9 ;  /* 0x0000000a160b7389 */ /* 0x0004e40000000009 */
[----:B0123--:R-:W-:Y:S05]  /*34c0*/  ENDCOLLECTIVE ;  /* 0x000000000000791b */ /* 0x00ffea0003800000 */
.L_x_225:
[----:B------:R-:W-:Y:S02]  /*34d0*/  FFMA R7, R7, R28, R0 ;  /* 0x0000001c07077223 */ /* 0x000fe40000000000 */
[----:B------:R0:W1:Y:S04]  /*34e0*/  LDS R28, [R20+0x78] ;  /* 0x00007800141c7984 */ /* 0x0000680000000800 */
[----:B------:R0:W2:Y:S01]  /*34f0*/  LDS R0, [R20+0x7c] ;  /* 0x00007c0014007984 */ /* 0x0000a20000000800 */
[----:B------:R-:W-:Y:S01]  /*3500*/  HFMA2 R10, -RZ, RZ, 0, 1.6689300537109375e-06 ;  /* 0x0000001cff0a7431 */ /* 0x000fe200000001ff */
[----:B------:R-:W-:-:S07]  /*3510*/  MOV R29, R11 ;  /* 0x0000000b001d7202 */ /* 0x000fce0000000f00 */
[----:B012---:R-:W-:Y:S05]  /*3520*/  WARPSYNC.COLLECTIVE R8, `(.L_x_226) ;  /* 0x0000000008087348 */ /* 0x007fea0003c00000 */
[----:B------:R3:W4:Y:S02]  /*3530*/  SHFL.IDX P0, R11, R22, R10, R9 ;  /* 0x0000000a160b7389 */ /* 0x0007240000000009 */
[----:B01234-:R-:W-:Y:S05]  /*3540*/  ENDCOLLECTIVE ;  /* 0x000000000000791b */ /* 0x01ffea0003800000 */
.L_x_226:
[----:B------:R-:W-:Y:S01]  /*3550*/  FFMA R6, R6, R29, R7 ;  /* 0x0000001d06067223 */ /* 0x000fe20000000007 */
[----:B------:R-:W-:Y:S01]  /*3560*/  MOV R10, 0x1d ;  /* 0x0000001d000a7802 */ /* 0x000fe20000000f00 */
[----:B------:R-:W-:-:S07]  /*3570*/  IMAD.MOV.U32 R7, RZ, RZ, R11 ;  /* 0x000000ffff077224 */ /* 0x000fce00078e000b */
[----:B------:R-:W-:Y:S05]  /*3580*/  WARPSYNC.COLLECTIVE R8, `(.L_x_227) ;  /* 0x0000000008087348 */ /* 0x000fea0003c00000 */
[----:B------:R0:W1:Y:S02]  /*3590*/  SHFL.IDX P0, R11, R22, R10, R9 ;  /* 0x0000000a160b7389 */ /* 0x0000640000000009 */
[----:B01----:R-:W-:Y:S05]  /*35a0*/  ENDCOLLECTIVE ;  /* 0x000000000000791b */ /* 0x003fea0003800000 */
.L_x_227:
[----:B------:R-:W-:Y:S01]  /*35b0*/  IMAD.MOV.U32 R10, RZ, RZ, 0x1e ;  /* 0x0000001eff0a7424 */ /* 0x000fe200078e00ff */
[----:B------:R-:W-:-:S07]  /*35c0*/  MOV R29, R11 ;  /* 0x0000000b001d7202 */ /* 0x000fce0000000f00 */
[----:B------:R-:W-:Y:S05]  /*35d0*/  WARPSYNC.COLLECTIVE R8, `(.L_x_228) ;  /* 0x0000000008087348 */ /* 0x000fea0003c00000 */
[----:B------:R0:W1:Y:S02]  /*35e0*/  SHFL.IDX P0, R11, R22, R10, R9 ;  /* 0x0000000a160b7389 */ /* 0x0000640000000009 */
[----:B01----:R-:W-:Y:S05]  /*35f0*/  ENDCOLLECTIVE ;  /* 0x000000000000791b */ /* 0x003fea0003800000 */
.L_x_228:
[----:B------:R-:W-:Y:S01]  /*3600*/  HFMA2 R10, -RZ, RZ, 0, 1.847743988037109375e-06 ;  /* 0x0000001fff0a7431 */ /* 0x000fe200000001ff */
[----:B------:R-:W-:-:S07]  /*3610*/  MOV R31, R11 ;  /* 0x0000000b001f7202 */ /* 0x000fce0000000f00 */
[----:B------:R-:W-:Y:S05]  /*3620*/  WARPSYNC.COLLECTIVE R8, `(.L_x_229) ;  /* 0x0000000008087348 */ /* 0x000fea0003c00000 */
[----:B------:R0:W1:Y:S02]  /*3630*/  SHFL.IDX P0, R11, R22, R10, R9 ;  /* 0x0000000a160b7389 */ /* 0x0000640000000009 */
[----:B01----:R-:W-:Y:S05]  /*3640*/  ENDCOLLECTIVE ;  /* 0x000000000000791b */ /* 0x003fea0003800000 */
.L_x_229:
[----:B------:R-:W-:Y:S05]  /*3650*/  BRA `(.L_x_230) ;  /* 0xffffffe000007947 */ /* 0x000fea000383ffff */
.L_x_231:
        /* <DEDUP_REMOVED lines=10> */
.L_x_314:


//--------------------- .text._Z12trmm_mul32_LIfLi8ELi1ELb1ELb0ELb0EEviiT_PKS0_iPS0_ii --------------------------
	.section	.text._Z12trmm_mul32_LIfLi8ELi1ELb1ELb0ELb0EEviiT_PKS0_iPS0_ii,"ax",@progbits
	.align	128
        .global         _Z12trmm_mul32_LIfLi8ELi1ELb1ELb0ELb0EEviiT_PKS0_iPS0_ii
        .type           _Z12trmm_mul32_LIfLi8ELi1ELb1ELb0ELb0EEviiT_PKS0_iPS0_ii,@function
        .size           _Z12trmm_mul32_LIfLi8ELi1ELb1ELb0ELb0EEviiT_PKS0_iPS0_ii,(.L_x_315 - _Z12trmm_mul32_LIfLi8ELi1ELb1ELb0ELb0EEviiT_PKS0_iPS0_ii)
        .other          _Z12trmm_mul32_LIfLi8ELi1ELb1ELb0ELb0EEviiT_PKS0_iPS0_ii,@"STO_CUDA_ENTRY STV_DEFAULT"
_Z12trmm_mul32_LIfLi8ELi1ELb1ELb0ELb0EEviiT_PKS0_iPS0_ii:
.text._Z12trmm_mul32_LIfLi8ELi1ELb1ELb0ELb0EEviiT_PKS0_iPS0_ii:
[----:B------:R-:W-:Y:S08]  /*0000*/  LDC R1, c[0x0][0x37c] ;  /* 0x0000df00ff017b82 */ /* 0x000ff00000000800 */
[----:B------:R-:W0:Y:S02]  /*0010*/  LDC R0, c[0x0][0x384] ;  /* 0x0000e100ff007b82 */ /* 0x000e240000000800 */
[----:B0-----:R-:W-:-:S13]  /*0020*/  ISETP.GE.AND P0, PT, R0, 0x1, PT ;  /* 0x000000010000780c */ /* 0x001fda0003f06270 */
[----:B------:R-:W-:Y:S05]  /*0030*/  @!P0 EXIT ;  /* 0x000000000000894d */ /* 0x000fea0003800000 */
[----:B------:R-:W0:Y:S01]  /*0040*/  S2R R12, SR_TID.Y ;  /* 0x00000000000c7919 */ /* 0x000e220000002200 */
[----:B------:R-:W1:Y:S01]  /*0050*/  S2UR UR5, SR_CgaCtaId ;  /* 0x00000000000579c3 */ /* 0x000e620000008800 */
[----:B------:R-:W2:Y:S01]  /*0060*/  LDCU UR6, c[0x0][0x3a8] ;  /* 0x00007500ff0677ac */ /* 0x000ea20008000800 */
[----:B------:R-:W3:Y:S01]  /*0070*/  S2R R13, SR_TID.X ;  /* 0x00000000000d7919 */ /* 0x000ee20000002100 */
[----:B------:R-:W-:Y:S01]  /*0080*/  UMOV UR4, 0x400 ;  /* 0x0000040000047882 */ /* 0x000fe20000000000 */
[----:B------:R-:W4:Y:S04]  /*0090*/  LDCU.64 UR10, c[0x0][0x358] ;  /* 0x00006b00ff0a77ac */ /* 0x000f280008000a00 */
[----:B------:R-:W5:Y:S08]  /*00a0*/  LDC R19, c[0x0][0x398] ;  /* 0x0000e600ff137b82 */ /* 0x000f700000000800 */
[----:B------:R-:W2:Y:S01]  /*00b0*/  S2UR UR12, SR_CTAID.X ;  /* 0x00000000000c79c3 */ /* 0x000ea20000002500 */
[----:B-1----:R-:W-:Y:S01]  /*00c0*/  ULEA UR4, UR5, UR4, 0x18 ;  /* 0x0000000405047291 */ /* 0x002fe2000f8ec0ff */
[C---:B0-----:R-:W-:Y:S01]  /*00d0*/  IADD3 R16, PT, PT, R12.reuse, 0x18, RZ ;  /* 0x000000180c107810 */ /* 0x041fe20007ffe0ff */
[----:B------:R-:W-:-:S02]  /*00e0*/  VIADD R0, R12, 0x10 ;  /* 0x000000100c007836 */ /* 0x000fc40000000000 */
[C-C-:B---3--:R-:W-:Y:S02]  /*00f0*/  IMAD R18, R12.reuse, 0x21, R13.reuse ;  /* 0x000000210c127824 */ /* 0x148fe400078e020d */
[----:B------:R-:W-:Y:S01]  /*0100*/  LEA R20, R13, UR4, 0x2 ;  /* 0x000000040d147c11 */ /* 0x000fe2000f8e10ff */
[-CC-:B-----5:R-:W-:Y:S02]  /*0110*/  IMAD R15, R12, R19.reuse, R13.reuse ;  /* 0x000000130c0f7224 */ /* 0x1a0fe400078e020d */
[-CC-:B------:R-:W-:Y:S01]  /*0120*/  IMAD R16, R16, R19.reuse, R13.reuse ;  /* 0x0000001310107224 */ /* 0x180fe200078e020d */
[----:B------:R-:W-:Y:S01]  /*0130*/  LEA R18, R18, UR4, 0x2 ;  /* 0x0000000412127c11 */ /* 0x000fe2000f8e10ff */
[--C-:B------:R-:W-:Y:S01]  /*0140*/  IMAD R17, R0, R19, R13.reuse ;  /* 0x0000001300117224 */ /* 0x100fe200078e020d */
[----:B------:R-:W-:Y:S01]  /*0150*/  SHF.L.U32 R19, R19, 0x3, RZ ;  /* 0x0000000313137819 */ /* 0x000fe200000006ff */
[----:B--2---:R-:W-:Y:S01]  /*0160*/  IMAD R14, R12, UR6, R13 ;  /* 0x000000060c0e7c24 */ /* 0x004fe2000f8e020d */
[----:B----4-:R-:W-:-:S06]  /*0170*/  UMOV UR4, URZ ;  /* 0x000000ff00047c82 */ /* 0x010fcc0008000000 */
.L_x_240:
        /* <DEDUP_REMOVED lines=16> */
.L_x_239:
[----:B------:R-:W0:Y:S01]  /*0280*/  LDC R23, c[0x0][0x398] ;  /* 0x0000e600ff177b82 */ /* 0x000e220000000800 */
[----:B------:R-:W-:Y:S01]  /*0290*/  VIADD R25, R22, 0xffffffff ;  /* 0xffffffff16197836 */ /* 0x000fe20000000000 */
[----:B-1----:R-:W1:Y:S06]  /*02a0*/  LDCU UR5, c[0x0][0x384] ;  /* 0x00007080ff0577ac */ /* 0x002e6c0008000800 */
[----:B------:R-:W2:Y:S01]  /*02b0*/  LDC.64 R4, c[0x0][0x390] ;  /* 0x0000e400ff047b82 */ /* 0x000ea20000000a00 */
[----:B0-----:R-:W-:-:S05]  /*02c0*/  IMAD R0, R25, R23, R25 ;  /* 0x0000001719007224 */ /* 0x001fca00078e0219 */
[----:B------:R-:W-:-:S05]  /*02d0*/  LEA R0, R0, R15, 0x5 ;  /* 0x0000000f00007211 */ /* 0x000fca00078e28ff */
[----:B------:R-:W-:Y:S02]  /*02e0*/  IMAD.IADD R6, R19, 0x1, R0 ;  /* 0x0000000113067824 */ /* 0x000fe400078e0200 */
[----:B--2---:R-:W-:-:S03]  /*02f0*/  IMAD.WIDE R8, R0, 0x4, R4 ;  /* 0x0000000400087825 */ /* 0x004fc600078e0204 */
[----:B------:R-:W-:Y:S01]  /*0300*/  IADD3 R7, PT, PT, R19, R6, RZ ;  /* 0x0000000613077210 */ /* 0x000fe20007ffe0ff */
[----:B------:R-:W-:Y:S02]  /*0310*/  IMAD R23, R23, 0x10, R6 ;  /* 0x0000001017177824 */ /* 0x000fe400078e0206 */
[----:B------:R-:W-:Y:S02]  /*0320*/  IMAD.WIDE R10, R19, 0x4, R8 ;  /* 0x00000004130a7825 */ /* 0x000fe400078e0208 */
[----:B------:R-:W2:Y:S02]  /*0330*/  LDG.E.CONSTANT R9, desc[UR10][R8.64] ;  /* 0x0000000a08097981 */ /* 0x000ea4000c1e9900 */
[--C-:B------:R-:W-:Y:S02]  /*0340*/  IMAD.WIDE R6, R7, 0x4, R4.reuse ;  /* 0x0000000407067825 */ /* 0x100fe400078e0204 */
[----:B------:R-:W3:Y:S02]  /*0350*/  LDG.E.CONSTANT R11, desc[UR10][R10.64] ;  /* 0x0000000a0a0b7981 */ /* 0x000ee4000c1e9900 */
[----:B------:R-:W-:-:S02]  /*0360*/  IMAD.WIDE R4, R23, 0x4, R4 ;  /* 0x0000000417047825 */ /* 0x000fc400078e0204 */
[----:B------:R-:W4:Y:S04]  /*0370*/  LDG.E.CONSTANT R7, desc[UR10][R6.64] ;  /* 0x0000000a06077981 */ /* 0x000f28000c1e9900 */
[----:B------:R-:W4:Y:S01]  /*0380*/  LDG.E.CONSTANT R5, desc[UR10][R4.64] ;  /* 0x0000000a04057981 */ /* 0x000f22000c1e9900 */
[----:B------:R-:W-:-:S06]  /*0390*/  ULEA UR6, UR12, UR4, 0x3 ;  /* 0x000000040c067291 */ /* 0x000fcc000f8e18ff */
[----:B------:R-:W-:-:S04]  /*03a0*/  IADD3 R0, PT, PT, R12, UR6, RZ ;  /* 0x000000060c007c10 */ /* 0x000fc8000fffe0ff */
[----:B-1----:R-:W-:Y:S02]  /*03b0*/  ISETP.GE.U32.AND P1, PT, R0, UR5, PT ;  /* 0x0000000500007c0c */ /* 0x002fe4000bf26070 */
[----:B------:R-:W-:-:S05]  /*03c0*/  LEA R25, R25, R14, 0x5 ;  /* 0x0000000e19197211 */ /* 0x000fca00078e28ff */
[----:B------:R-:W-:-:S06]  /*03d0*/  IMAD.WIDE R24, R25, 0x4, R2 ;  /* 0x0000000419187825 */ /* 0x000fcc00078e0202 */
[----:B-----5:R0:W5:Y:S01]  /*03e0*/  @!P1 LDG.E R21, desc[UR10][R24.64] ;  /* 0x0000000a18159981 */ /* 0x020162000c1e1900 */
[----:B------:R-:W-:-:S03]  /*03f0*/  IMAD.MOV.U32 R28, RZ, RZ, RZ ;  /* 0x000000ffff1c7224 */ /* 0x000fc600078e00ff */
[----:B--2---:R0:W-:Y:S04]  /*0400*/  STS [R18], R9 ;  /* 0x0000000912007388 */ /* 0x0041e80000000800 */
[----:B---3--:R0:W-:Y:S04]  /*0410*/  STS [R18+0x420], R11 ;  /* 0x0004200b12007388 */ /* 0x0081e80000000800 */
        /* <DEDUP_REMOVED lines=9> */
[C---:B------:R-:W-:Y:S01]  /*04b0*/  ISETP.GE.U32.AND P2, PT, R13.reuse, 0x1d, PT ;  /* 0x0000001d0d00780c */ /* 0x040fe20003f46070 */
[----:B------:R-:W-:Y:S01]  /*04c0*/  HFMA2 R28, -RZ, RZ, 0, 0 ;  /* 0x00000000ff1c7431 */ /* 0x000fe200000001ff */
        /* <DEDUP_REMOVED lines=9> */
[----:B------:R-:W-:Y:S04]  /*0560*/  @P4 LDS R25, [R20+0xdec] ;  /* 0x000dec0014194984 */ /* 0x000fe80000000800 */
[----:B------:R-:W-:Y:S01]  /*0570*/  SHFL.IDX PT, R7, R21, RZ, 0x1f ;  /* 0x00001fff15077589 */ /* 0x000fe200000e0000 */
[----:B0-----:R-:W-:-:S03]  /*0580*/  @P6 FFMA R0, R0, R9, RZ ;  /* 0x0000000900006223 */ /* 0x001fc600000000ff */
[----:B------:R-:W0:Y:S02]  /*0590*/  SHFL.IDX PT, R9, R21, 0x1c, 0x1f ;  /* 0x03801f0015097f89 */ /* 0x000e2400000e0000 */
[----:B------:R-:W-:Y:S02]  /*05a0*/  @P6 MOV R28, R0 ;  /* 0x00000000001c6202 */ /* 0x000fe40000000f00 */
[----:B------:R-:W-:Y:S01]  /*05b0*/  ISETP.GE.U32.AND P6, PT, R13, 0x19, PT ;  /* 0x000000190d00780c */ /* 0x000fe20003fc6070 */
[----:B------:R-:W-:Y:S02]  /*05c0*/  @P5 LDS R0, [R20+0xd68] ;  /* 0x000d680014005984 */ /* 0x000fe40000000800 */
[----:B-1----:R-:W-:Y:S02]  /*05d0*/  @P0 FFMA R8, R11, R8, R28 ;  /* 0x000000080b080223 */ /* 0x002fe4000000001c */
[----:B------:R-:W1:Y:S02]  /*05e0*/  SHFL.IDX PT, R11, R21, 0x1b, 0x1f ;  /* 0x03601f00150b7f89 */ /* 0x000e6400000e0000 */
[----:B------:R-:W-:Y:S01]  /*05f0*/  @P0 IMAD.MOV.U32 R28, RZ, RZ, R8 ;  /* 0x000000ffff1c0224 */ /* 0x000fe200078e0008 */
[----:B------:R-:W-:-:S03]  /*0600*/  ISETP.GE.U32.AND P0, PT, R13, 0x18, PT ;  /* 0x000000180d00780c */ /* 0x000fc60003f06070 */
[----:B--2---:R-:W-:Y:S02]  /*0610*/  @P2 FFMA R10, R23, R10, R28 ;  /* 0x0000000a170a2223 */ /* 0x004fe4000000001c */
[----:B------:R-:W-:Y:S03]  /*0620*/  @P6 LDS R8, [R20+0xce4] ;  /* 0x000ce40014086984 */ /* 0x000fe60000000800 */
[----:B------:R-:W-:Y:S01]  /*0630*/  @P2 MOV R28, R10 ;  /* 0x0000000a001c2202 */ /* 0x000fe20000000f00 */
[----:B------:R-:W2:Y:S01]  /*0640*/  SHFL.IDX PT, R23, R21, 0x1a, 0x1f ;  /* 0x03401f0015177f89 */ /* 0x000ea200000e0000 */
[----:B------:R-:W-:-:S03]  /*0650*/  ISETP.GE.U32.AND P2, PT, R13, 0x17, PT ;  /* 0x000000170d00780c */ /* 0x000fc60003f46070 */
[----:B0-----:R-:W-:Y:S01]  /*0660*/  @P3 FFMA R9, R9, R24, R28 ;  /* 0x0000001809093223 */ /* 0x001fe2000000001c */
[----:B------:R-:W-:Y:S04]  /*0670*/  @P0 LDS R10, [R20+0xc60] ;  /* 0x000c6000140a0984 */ /* 0x000fe80000000800 */
[----:B------:R-:W-:Y:S02]  /*0680*/  @P3 MOV R28, R9 ;  /* 0x00000009001c3202 */ /* 0x000fe40000000f00 */
[----:B------:R-:W0:Y:S01]  /*0690*/  SHFL.IDX PT, R9, R21, 0x19, 0x1f ;  /* 0x03201f0015097f89 */ /* 0x000e2200000e0000 */
[----:B------:R-:W-:Y:S02]  /*06a0*/  ISETP.GE.U32.AND P3, PT, R13, 0x16, PT ;  /* 0x000000160d00780c */ /* 0x000fe40003f66070 */
[----:B-1----:R-:W-:Y:S01]  /*06b0*/  @P4 FFMA R11, R11, R25, R28 ;  /* 0x000000190b0b4223 */ /* 0x002fe2000000001c */
[----:B------:R-:W-:Y:S03]  /*06c0*/  @P2 LDS R24, [R20+0xbdc] ;  /* 0x000bdc0014182984 */ /* 0x000fe60000000800 */
[----:B------:R-:W-:Y:S01]  /*06d0*/  @P4 IMAD.MOV.U32 R28, RZ, RZ, R11 ;  /* 0x000000ffff1c4224 */ /* 0x000fe200078e000b */
[----:B------:R-:W-:Y:S01]  /*06e0*/  ISETP.GE.U32.AND P4, PT, R13, 0x15, PT ;  /* 0x000000150d00780c */ /* 0x000fe20003f86070 */
[----:B------:R-:W1:Y:S02]  /*06f0*/  SHFL.IDX PT, R11, R21, 0x18, 0x1f ;  /* 0x03001f00150b7f89 */ /* 0x000e6400000e0000 */
[----:B--2---:R-:W-:-:S03]  /*0700*/  @P5 FFMA R0, R23, R0, R28 ;  /* 0x0000000017005223 */ /* 0x004fc6000000001c */
[----:B------:R-:W-:Y:S02]  /*0710*/  @P3 LDS R25, [R20+0xb58] ;  /* 0x000b580014193984 */ /* 0x000fe40000000800 */
[----:B------:R-:W-:Y:S02]  /*0720*/  @P5 MOV R28, R0 ;  /* 0x00000000001c5202 */ /* 0x000fe40000000f00 */
[----:B------:R-:W2:Y:S01]  /*0730*/  SHFL.IDX PT, R23, R21, 0x17, 0x1f ;  /* 0x02e01f0015177f89 */ /* 0x000ea200000e0000 */
[----:B------:R-:W-:-:S03]  /*0740*/  ISETP.GE.U32.AND P5, PT, R13, 0x14, PT ;  /* 0x000000140d00780c */ /* 0x000fc60003fa6070 */
[----:B------:R-:W-:Y:S01]  /*0750*/  @P4 LDS R0, [R20+0xad4] ;  /* 0x000ad40014004984 */ /* 0x000fe20000000800 */
[----:B0-----:R-:W-:-:S03]  /*0760*/  @P6 FFMA R8, R9, R8, R28 ;  /* 0x0000000809086223 */ /* 0x001fc6000000001c */
[----:B------:R-:W0:Y:S02]  /*0770*/  SHFL.IDX PT, R9, R21, 0x16, 0x1f ;  /* 0x02c01f0015097f89 */ /* 0x000e2400000e0000 */
[----:B------:R-:W-:Y:S02]  /*0780*/  @P6 MOV R28, R8 ;  /* 0x00000008001c6202 */ /* 0x000fe40000000f00 */
[----:B------:R-:W-:Y:S02]  /*0790*/  ISETP.GE.U32.AND P6, PT, R13, 0x13, PT ;  /* 0x000000130d00780c */ /* 0x000fe40003fc6070 */
[----:B------:R-:W-:Y:S01]  /*07a0*/  @P5 LDS R8, [R20+0xa50] ;  /* 0x000a500014085984 */ /* 0x000fe20000000800 */
[----:B-1----:R-:W-:-:S03]  /*07b0*/  @P0 FFMA R10, R11, R10, R28 ;  /* 0x0000000a0b0a0223 */ /* 0x002fc6000000001c */
[----:B------:R-:W1:Y:S01]  /*07c0*/  SHFL.IDX PT, R11, R21, 0x15, 0x1f ;  /* 0x02a01f00150b7f89 */ /* 0x000e6200000e0000 */
[----:B------:R-:W-:Y:S01]  /*07d0*/  @P0 IMAD.MOV.U32 R28, RZ, RZ, R10 ;  /* 0x000000ffff1c0224 */ /* 0x000fe200078e000a */
[----:B------:R-:W-:-:S03]  /*07e0*/  ISETP.GE.U32.AND P0, PT, R13, 0x12, PT ;  /* 0x000000120d00780c */ /* 0x000fc60003f06070 */
[----:B--2---:R-:W-:Y:S02]  /*07f0*/  @P2 FFMA R23, R23, R24, R28 ;  /* 0x0000001817172223 */ /* 0x004fe4000000001c */
[----:B------:R-:W-:Y:S03]  /*0800*/  @P6 LDS R10, [R20+0x9cc] ;  /* 0x0009cc00140a6984 */ /* 0x000fe60000000800 */
[----:B------:R-:W-:Y:S02]  /*0810*/  @P2 MOV R28, R23 ;  /* 0x00000017001c2202 */ /* 0x000fe40000000f00 */
[----:B------:R-:W2:Y:S01]  /*0820*/  SHFL.IDX PT, R23, R21, 0x14, 0x1f ;  /* 0x02801f0015177f89 */ /* 0x000ea200000e0000 */
[----:B------:R-:W-:Y:S02]  /*0830*/  ISETP.GE.U32.AND P2, PT, R13, 0x11, PT ;  /* 0x000000110d00780c */ /* 0x000fe40003f46070 */
[----:B0-----:R-:W-:Y:S01]  /*0840*/  @P3 FFMA R9, R9, R25, R28 ;  /* 0x0000001909093223 */ /* 0x001fe2000000001c */
[----:B------:R-:W-:Y:S04]  /*0850*/  @P0 LDS R24, [R20+0x948] ;  /* 0x0009480014180984 */ /* 0x000fe80000000800 */
[----:B------:R-:W-:-:S02]  /*0860*/  @P3 MOV R28, R9 ;  /* 0x00000009001c3202 */ /* 0x000fc40000000f00 */
[----:B------:R-:W0:Y:S01]  /*0870*/  SHFL.IDX PT, R9, R21, 0x13, 0x1f ;  /* 0x02601f0015097f89 */ /* 0x000e2200000e0000 */
[----:B------:R-:W-:Y:S02]  /*0880*/  ISETP.GE.U32.AND P3, PT, R13, 0x10, PT ;  /* 0x000000100d00780c */ /* 0x000fe40003f66070 */
[----:B-1----:R-:W-:Y:S01]  /*0890*/  @P4 FFMA R0, R11, R0, R28 ;  /* 0x000000000b004223 */ /* 0x002fe2000000001c */
[----:B------:R-:W-:Y:S03]  /*08a0*/  @P2 LDS R25, [R20+0x8c4] ;  /* 0x0008c40014192984 */ /* 0x000fe60000000800 */
[----:B------:R-:W-:Y:S01]  /*08b0*/  @P4 IMAD.MOV.U32 R28, RZ, RZ, R0 ;  /* 0x000000ffff1c4224 */ /* 0x000fe200078e0000 */
[----:B------:R-:W1:Y:S01]  /*08c0*/  SHFL.IDX PT, R11, R21, 0x12, 0x1f ;  /* 0x02401f00150b7f89 */ /* 0x000e6200000e0000 */
[----:B------:R-:W-:Y:S02]  /*08d0*/  ISETP.GE.U32.AND P4, PT, R13, 0xf, PT ;  /* 0x0000000f0d00780c */ /* 0x000fe40003f86070 */
[----:B--2---:R-:W-:-:S03]  /*08e0*/  @P5 FFMA R8, R23, R8, R28 ;  /* 0x0000000817085223 */ /* 0x004fc6000000001c */
[----:B------:R-:W-:Y:S02]  /*08f0*/  @P3 LDS R0, [R20+0x840] ;  /* 0x0008400014003984 */ /* 0x000fe40000000800 */
        /* <DEDUP_REMOVED lines=17> */
[----:B------:R-:W-:Y:S02]  /*0a10*/  ISETP.GE.U32.AND P2, PT, R13, 0xb, PT ;  /* 0x0000000b0d00780c */ /* 0x000fe40003f46070 */
[----:B0-----:R-:W-:Y:S01]  /*0a20*/  @P3 FFMA R0, R9, R0, R28 ;  /* 0x0000000009003223 */ /* 0x001fe2000000001c */
[----:B------:R-:W-:Y:S04]  /*0a30*/  @P0 LDS R25, [R20+0x630] ;  /* 0x0006300014190984 */ /* 0x000fe80000000800 */
[----:B------:R-:W-:Y:S01]  /*0a40*/  @P3 MOV R28, R0 ;  /* 0x00000000001c3202 */ /* 0x000fe20000000f00 */
[----:B------:R-:W0:Y:S01]  /*0a50*/  SHFL.IDX PT, R9, R21, 0xd, 0x1f ;  /* 0x01a01f0015097f89 */ /* 0x000e2200000e0000 */
[----:B------:R-:W-:-:S04]  /*0a60*/  ISETP.GE.U32.AND P3, PT, R13, 0xa, PT ;  /* 0x0000000a0d00780c */ /* 0x000fc80003f66070 */
[----:B------:R-:W-:Y:S01]  /*0a70*/  @P2 LDS R0, [R20+0x5ac] ;  /* 0x0005ac0014002984 */ /* 0x000fe20000000800 */
[----:B-1----:R-:W-:-:S03]  /*0a80*/  @P4 FFMA R8, R11, R8, R28 ;  /* 0x000000080b084223 */ /* 0x002fc6000000001c */
[----:B------:R-:W1:Y:S01]  /*0a90*/  SHFL.IDX PT, R11, R21, 0xc, 0x1f ;  /* 0x01801f00150b7f89 */ /* 0x000e6200000e0000 */
[----:B------:R-:W-:Y:S01]  /*0aa0*/  @P4 IMAD.MOV.U32 R28, RZ, RZ, R8 ;  /* 0x000000ffff1c4224 */ /* 0x000fe200078e0008 */
[----:B------:R-:W-:-:S03]  /*0ab0*/  ISETP.GE.U32.AND P4, PT, R13, 0x9, PT ;  /* 0x000000090d00780c */ /* 0x000fc60003f86070 */
[----:B--2---:R-:W-:Y:S01]  /*0ac0*/  @P5 FFMA R10, R23, R10, R28 ;  /* 0x0000000a170a5223 */ /* 0x004fe2000000001c */
[----:B------:R-:W-:Y:S04]  /*0ad0*/  @P3 LDS R8, [R20+0x528] ;  /* 0x0005280014083984 */ /* 0x000fe80000000800 */
[----:B------:R-:W-:Y:S01]  /*0ae0*/  @P5 MOV R28, R10 ;  /* 0x0000000a001c5202 */ /* 0x000fe20000000f00 */
[----:B------:R-:W2:Y:S01]  /*0af0*/  SHFL.IDX PT, R23, R21, 0xb, 0x1f ;  /* 0x01601f0015177f89 */ /* 0x000ea200000e0000 */
[----:B------:R-:W-:-:S03]  /*0b00*/  ISETP.GE.U32.AND P5, PT, R13, 0x8, PT ;  /* 0x000000080d00780c */ /* 0x000fc60003fa6070 */
[----:B0-----:R-:W-:Y:S01]  /*0b10*/  @P6 FFMA R9, R9, R24, R28 ;  /* 0x0000001809096223 */ /* 0x001fe2000000001c */
[----:B------:R-:W-:Y:S04]  /*0b20*/  @P4 LDS R10, [R20+0x4a4] ;  /* 0x0004a400140a4984 */ /* 0x000fe80000000800 */
[----:B------:R-:W-:Y:S02]  /*0b30*/  @P6 MOV R28, R9 ;  /* 0x00000009001c6202 */ /* 0x000fe40000000f00 */
[----:B------:R-:W0:Y:S01]  /*0b40*/  SHFL.IDX PT, R9, R21, 0xa, 0x1f ;  /* 0x01401f0015097f89 */ /* 0x000e2200000e0000 */
[----:B------:R-:W-:-:S03]  /*0b50*/  ISETP.GE.U32.AND P6, PT, R13, 0x7, PT ;  /* 0x000000070d00780c */ /* 0x000fc60003fc6070 */
[----:B------:R-:W-:Y:S01]  /*0b60*/  @P5 LDS R24, [R20+0x420] ;  /* 0x0004200014185984 */ /* 0x000fe20000000800 */
[----:B-1----:R-:W-:-:S04]  /*0b70*/  @P0 FFMA R11, R11, R25, R28 ;  /* 0x000000190b0b0223 */ /* 0x002fc8000000001c */
[----:B------:R-:W-:Y:S01]  /*0b80*/  @P0 IMAD.MOV.U32 R28, RZ, RZ, R11 ;  /* 0x000000ffff1c0224 */ /* 0x000fe200078e000b */
[----:B------:R-:W-:Y:S01]  /*0b90*/  ISETP.GE.U32.AND P0, PT, R13, 0x6, PT ;  /* 0x000000060d00780c */ /* 0x000fe20003f06070 */
[----:B------:R-:W1:Y:S02]  /*0ba0*/  SHFL.IDX PT, R11, R21, 0x9, 0x1f ;  /* 0x01201f00150b7f89 */ /* 0x000e6400000e0000 */
[----:B--2---:R-:W-:Y:S02]  /*0bb0*/  @P2 FFMA R0, R23, R0, R28 ;  /* 0x0000000017002223 */ /* 0x004fe4000000001c */
[----:B------:R-:W-:Y:S03]  /*0bc0*/  @P6 LDS R25, [R20+0x39c] ;  /* 0x00039c0014196984 */ /* 0x000fe60000000800 */
[----:B------:R-:W-:Y:S01]  /*0bd0*/  @P2 MOV R28, R0 ;  /* 0x00000000001c2202 */ /* 0x000fe20000000f00 */
        /* <DEDUP_REMOVED lines=21> */
[----:B------:R-:W-:Y:S02]  /*0d30*/  ISETP.NE.AND P6, PT, R13, RZ, PT ;  /* 0x000000ff0d00720c */ /* 0x000fe40003fc5270 */
[----:B-1----:R-:W-:Y:S01]  /*0d40*/  @P0 FFMA R0, R11, R0, R28 ;  /* 0x000000000b000223 */ /* 0x002fe2000000001c */
[----:B------:R-:W-:Y:S03]  /*0d50*/  @P5 LDS R25, [R20+0x108] ;  /* 0x0001080014195984 */ /* 0x000fe60000000800 */
[----:B------:R-:W-:Y:S01]  /*0d60*/  @P0 IMAD.MOV.U32 R28, RZ, RZ, R0 ;  /* 0x000000ffff1c0224 */ /* 0x000fe200078e0000 */
[----:B------:R-:W1:Y:S03]  /*0d70*/  SHFL.IDX PT, R11, R21, 0x3, 0x1f ;  /* 0x00601f00150b7f89 */ /* 0x000e6600000e0000 */
[----:B--2---:R-:W-:-:S03]  /*0d80*/  @P2 FFMA R8, R23, R8, R28 ;  /* 0x0000000817082223 */ /* 0x004fc6000000001c */
[----:B------:R-:W-:Y:S02]  /*0d90*/  @P6 LDS R0, [R20+0x84] ;  /* 0x0000840014006984 */ /* 0x000fe40000000800 */
[----:B------:R-:W-:Y:S02]  /*0da0*/  @P2 MOV R28, R8 ;  /* 0x00000008001c2202 */ /* 0x000fe40000000f00 */
[----:B------:R-:W2:Y:S03]  /*0db0*/  SHFL.IDX PT, R23, R21, 0x2, 0x1f ;  /* 0x00401f0015177f89 */ /* 0x000ea600000e0000 */
[----:B0-----:R-:W-:-:S05]  /*0dc0*/  @P3 FFMA R9, R9, R10, R28 ;  /* 0x0000000a09093223 */ /* 0x001fca000000001c */
[----:B------:R-:W-:Y:S02]  /*0dd0*/  @P3 MOV R28, R9 ;  /* 0x00000009001c3202 */ /* 0x000fe40000000f00 */
[----:B------:R-:W0:Y:S03]  /*0de0*/  SHFL.IDX PT, R9, R21, 0x1, 0x1f ;  /* 0x00201f0015097f89 */ /* 0x000e2600000e0000 */
[----:B-1----:R-:W-:-:S04]  /*0df0*/  @P4 FFMA R11, R11, R24, R28 ;  /* 0x000000180b0b4223 */ /* 0x002fc8000000001c */
[----:B------:R-:W-:-:S04]  /*0e00*/  @P4 IMAD.MOV.U32 R28, RZ, RZ, R11 ;  /* 0x000000ffff1c4224 */ /* 0x000fc800078e000b */
[----:B--2---:R-:W-:-:S05]  /*0e10*/  @P5 FFMA R23, R23, R25, R28 ;  /* 0x0000001917175223 */ /* 0x004fca000000001c */
[----:B------:R-:W-:-:S05]  /*0e20*/  @P5 MOV R28, R23 ;  /* 0x00000017001c5202 */ /* 0x000fca0000000f00 */
[----:B0-----:R-:W-:-:S05]  /*0e30*/  @P6 FFMA R0, R9, R0, R28 ;  /* 0x0000000009006223 */ /* 0x001fca000000001c */
[----:B------:R-:W-:-:S07]  /*0e40*/  @P6 MOV R28, R0 ;  /* 0x00000000001c6202 */ /* 0x000fce0000000f00 */
.L_x_273:
[----:B------:R-:W0:Y:S02]  /*0e50*/  LDS R0, [R20] ;  /* 0x0000000014007984 */ /* 0x000e240000000800 */
[----:B0-----:R-:W-:-:S07]  /*0e60*/  FFMA R28, R7, R0, R28 ;  /* 0x00000000071c7223 */ /* 0x001fce000000001c */
.L_x_233:
[----:B------:R-:W-:Y:S01]  /*0e70*/  ISETP.GE.U32.AND P0, PT, R22, 0x2, PT ;  /* 0x000000021600780c */ /* 0x000fe20003f06070 */
[----:B------:R-:W-:Y:S05]  /*0e80*/  WARPSYNC.ALL ;  /* 0x0000000000007948 */ /* 0x000fea0003800000 */
[----:B------:R-:W-:Y:S07]  /*0e90*/  BAR.SYNC.DEFER_BLOCKING 0x0 ;  /* 0x0000000000007b1d */ /* 0x000fee0000010000 */
[----:B------:R-:W-:Y:S05]  /*0ea0*/  @!P0 BRA `(.L_x_235) ;  /* 0x0000000800148947 */ /* 0x000fea0003800000 */
[C---:B------:R-:W-:Y:S01]  /*0eb0*/  IMAD R27, R22.reuse, 0x20, R15 ;  /* 0x00000020161b7824 */ /* 0x040fe200078e020f */
[C---:B------:R-:W-:Y:S01]  /*0ec0*/  LEA R26, R22.reuse, R16, 0x5 ;  /* 0x00000010161a7211 */ /* 0x040fe200078e28ff */
[----:B------:R-:W-:Y:S01]  /*0ed0*/  IMAD.MOV R29, RZ, RZ, -R22 ;  /* 0x000000ffff1d7224 */ /* 0x000fe200078e0a16 */
[----:B------:R-:W-:Y:S02]  /*0ee0*/  LEA R0, R22, R17, 0x5 ;  /* 0x0000001116007211 */ /* 0x000fe400078e28ff */
[----:B------:R-:W-:-:S07]  /*0ef0*/  MOV R23, R14 ;  /* 0x0000000e00177202 */ /* 0x000fce0000000f00 */
.L_x_238:
[----:B0-----:R-:W0:Y:S01]  /*0f00*/  LDC.64 R8, c[0x0][0x390] ;  /* 0x0000e400ff087b82 */ /* 0x001e220000000a00 */
[----:B------:R-:W-:Y:S01]  /*0f10*/  VIADD R5, R27, 0xffffffe0 ;  /* 0xffffffe01b057836 */ /* 0x000fe20000000000 */
[----:B------:R-:W-:Y:S02]  /*0f20*/  IADD3 R7, PT, PT, R0, -0x20, RZ ;  /* 0xffffffe000077810 */ /* 0x000fe40007ffe0ff */
[----:B------:R-:W-:Y:S01]  /*0f30*/  IADD3 R11, PT, PT, R26, -0x20, RZ ;  /* 0xffffffe01a0b7810 */ /* 0x000fe20007ffe0ff */
        /* <DEDUP_REMOVED lines=29> */
[----:B------:R-:W-:Y:S04]  /*1110*/  LDS R10, [R20+0x294] ;  /* 0x00029400140a7984 */ /* 0x000fe80000000800 */
[----:B------:R-:W1:Y:S04]  /*1120*/  SHFL.IDX PT, R25, R21, 0x4, 0x1f ;  /* 0x00801f0015197f89 */ /* 0x000e6800000e0000 */
[----:B------:R-:W-:Y:S01]  /*1130*/  SHFL.IDX PT, R28, R21, 0x12, 0x1f ;  /* 0x02401f00151c7f89 */ /* 0x000fe200000e0000 */
        /* <DEDUP_REMOVED lines=73> */
[----:B------:R1:W0:Y:S04]  /*15d0*/  LDS R24, [R20+0xf78] ;  /* 0x000f780014187984 */ /* 0x0002280000000800 */
[----:B------:R1:W0:Y:S01]  /*15e0*/  SHFL.IDX PT, R25, R21, 0x1d, 0x1f ;  /* 0x03a01f0015197f89 */ /* 0x00022200000e0000 */
[----:B--2---:R-:W-:-:S03]  /*15f0*/  FFMA R8, R8, R7, R9 ;  /* 0x0000000708087223 */ /* 0x004fc60000000009 */
[----:B------:R1:W2:Y:S04]  /*1600*/  SHFL.IDX PT, R9, R21, 0x1c, 0x1f ;  /* 0x03801f0015097f89 */ /* 0x0002a800000e0000 */
[----:B------:R1:W0:Y:S02]  /*1610*/  SHFL.IDX PT, R7, R21, 0x1f, 0x1f ;  /* 0x03e01f0015077f89 */ /* 0x00022400000e0000 */
.L_x_306:
[----:B--23--:R-:W-:-:S04]  /*1620*/  FFMA R9, R11, R9, R8 ;  /* 0x000000090b097223 */ /* 0x00cfc80000000008 */
[----:B0-----:R-:W-:-:S04]  /*1630*/  FFMA R9, R10, R25, R9 ;  /* 0x000000190a097223 */ /* 0x001fc80000000009 */
[----:B------:R-:W-:-:S04]  /*1640*/  FFMA R9, R24, R31, R9 ;  /* 0x0000001f18097223 */ /* 0x000fc80000000009 */
[----:B----4-:R-:W-:-:S07]  /*1650*/  FFMA R28, R28, R7, R9 ;  /* 0x000000071c1c7223 */ /* 0x010fce0000000009 */
.L_x_236:
[----:B------:R-:W-:Y:S05]  /*1660*/  WARPSYNC.ALL ;  /* 0x0000000000007948 */ /* 0x000fea0003800000 */
[----:B0-----:R-:W0:Y:S01]  /*1670*/  LDC R5, c[0x0][0x398] ;  /* 0x0000e600ff057b82 */ /* 0x001e220000000800 */
[----:B------:R-:W-:Y:S01]  /*1680*/  IADD3 R29, PT, PT, R29, 0x1, RZ ;  /* 0x000000011d1d7810 */ /* 0x000fe20007ffe0ff */
[----:B------:R-:W-:-:S06]  /*1690*/  VIADD R23, R23, 0x20 ;  /* 0x0000002017177836 */ /* 0x000fcc0000000000 */
[----:B------:R-:W-:Y:S01]  /*16a0*/  BAR.SYNC.DEFER_BLOCKING 0x0 ;  /* 0x0000000000007b1d */ /* 0x000fe20000010000 */
[----:B------:R-:W-:Y:S01]  /*16b0*/  ISETP.NE.AND P0, PT, R29, -0x1, PT ;  /* 0xffffffff1d00780c */ /* 0x000fe20003f05270 */
[C---:B0-----:R-:W-:Y:S01]  /*16c0*/  IMAD R27, R5.reuse, 0x20, R27 ;  /* 0x00000020051b7824 */ /* 0x041fe200078e021b */
[C---:B------:R-:W-:Y:S02]  /*16d0*/  LEA R26, R5.reuse, R26, 0x5 ;  /* 0x0000001a051a7211 */ /* 0x040fe400078e28ff */
[----:B------:R-:W-:-:S09]  /*16e0*/  LEA R0, R5, R0, 0x5 ;  /* 0x0000000005007211 */ /* 0x000fd200078e28ff */
[----:B------:R-:W-:Y:S05]  /*16f0*/  @P0 BRA `(.L_x_238) ;  /* 0xfffffff800000947 */ /* 0x000fea000383ffff */
.L_x_235:
[----:B------:R-:W2:Y:S01]  /*1700*/  LDC R0, c[0x0][0x384] ;  /* 0x0000e100ff007b82 */ /* 0x000ea20000000800 */
[----:B------:R-:W-:Y:S01]  /*1710*/  ULEA UR5, UR12, UR4, 0x3 ;  /* 0x000000040c057291 */ /* 0x000fe2000f8e18ff */
[----:B0-----:R-:W-:-:S05]  /*1720*/  IADD3 R9, PT, PT, R22, -0x1, RZ ;  /* 0xffffffff16097810 */ /* 0x001fca0007ffe0ff */
[----:B------:R-:W-:-:S04]  /*1730*/  IADD3 R5, PT, PT, R12, UR5, RZ ;  /* 0x000000050c057c10 */ /* 0x000fc8000fffe0ff */
        /* <DEDUP_REMOVED lines=9> */
.L_x_232:
[----:B------:R-:W0:Y:S02]  /*17d0*/  LDCU UR5, c[0x0][0x370] ;  /* 0x00006e00ff0577ac */ /* 0x000e240008000800 */
[----:B0-----:R-:W-:-:S06]  /*17e0*/  ULEA UR4, UR5, UR4, 0x3 ;  /* 0x0000000405047291 */ /* 0x001fcc000f8e18ff */
[----:B------:R-:W-:-:S13]  /*17f0*/  ISETP.LE.AND P0, PT, R0, UR4, PT ;  /* 0x0000000400007c0c */ /* 0x000fda000bf03270 */
[----:B------:R-:W-:Y:S05]  /*1800*/  @!P0 BRA `(.L_x_240) ;  /* 0xffffffe8005c8947 */ /* 0x000fea000383ffff */
[----:B------:R-:W-:Y:S05]  /*1810*/  EXIT ;  /* 0x000000000000794d */ /* 0x000fea0003800000 */
.L_x_234:
[----:B------:R-:W-:Y:S02]  /*1820*/  HFMA2 R6, -RZ, RZ, 0, 1.847743988037109375e-06 ;  /* 0x0000001fff067431 */ /* 0x000fe400000001ff */
[----:B0-----:R-:W-:Y:S01]  /*1830*/  IMAD.MOV.U32 R5, RZ, RZ, 0x1f ;  /* 0x0000001fff057424 */ /* 0x001fe200078e00ff */
[----:B------:R-:W-:Y:S01]  /*1840*/  MOV R4, 0xffffffff ;  /* 0xffffffff00047802 */ /* 0x000fe20000000f00 */
[----:B------:R0:W1:Y:S01]  /*1850*/  @P6 LDS R9, [R20+0xffc] ;  /* 0x000ffc0014096984 */ /* 0x0000620000000800 */
[C---:B------:R-:W-:Y:S01]  /*1860*/  ISETP.GE.U32.AND P5, PT, R13.reuse, 0x1e, PT ;  /* 0x0000001e0d00780c */ /* 0x040fe20003fa6070 */
[----:B------:R-:W-:Y:S01]  /*1870*/  HFMA2 R28, -RZ, RZ, 0, 0 ;  /* 0x00000000ff1c7431 */ /* 0x000fe200000001ff */
[----:B------:R-:W-:-:S13]  /*1880*/  ISETP.GE.U32.AND P2, PT, R13, 0x1d, PT ;  /* 0x0000001d0d00780c */ /* 0x000fda0003f46070 */
[----:B01---5:R-:W-:Y:S05]  /*1890*/  WARPSYNC.COLLECTIVE R4, `(.L_x_241) ;  /* 0x0000000004087348 */ /* 0x023fea0003c00000 */
[----:B-----5:R2:W3:Y:S02]  /*18a0*/  SHFL.IDX P0, R7, R21, R6, R5 ;  /* 0x0000000615077389 */ /* 0x0204e40000000005 */
[----:B0123--:R-:W-:Y:S05]  /*18b0*/  ENDCOLLECTIVE ;  /* 0x000000000000791b */ /* 0x00ffea0003800000 */
.L_x_241:
[C---:B------:R-:W-:Y:S02]  /*18c0*/  ISETP.GE.U32.AND P3, PT, R13.reuse, 0x1c, PT ;  /* 0x0000001c0d00780c */ /* 0x040fe40003f66070 */
[C---:B------:R-:W-:Y:S02]  /*18d0*/  ISETP.GE.U32.AND P4, PT, R13.reuse, 0x1b, PT ;  /* 0x0000001b0d00780c */ /* 0x040fe40003f86070 */
[----:B------:R-:W-:Y:S02]  /*18e0*/  P2R R26, PR, RZ, 0x2 ;  /* 0x00000002ff1a7803 */ /* 0x000fe40000000000 */
[----:B------:R-:W-:Y:S01]  /*18f0*/  ISETP.GE.U32.AND P1, PT, R13, 0x18, PT ;  /* 0x000000180d00780c */ /* 0x000fe20003f26070 */
[----:B------:R0:W1:Y:S01]  /*1900*/  @P5 LDS R8, [R20+0xf78] ;  /* 0x000f780014085984 */ /* 0x0000620000000800 */
[----:B------:R-:W-:-:S03]  /*1910*/  IMAD.MOV.U32 R6, RZ, RZ, 0x1e ;  /* 0x0000001eff067424 */ /* 0x000fc600078e00ff */
[----:B------:R0:W2:Y:S04]  /*1920*/  @P2 LDS R10, [R20+0xef4] ;  /* 0x000ef400140a2984 */ /* 0x0000a80000000800 */
[----:B------:R0:W3:Y:S04]  /*1930*/  @P3 LDS R24, [R20+0xe70] ;  /* 0x000e700014183984 */ /* 0x0000e80000000800 */
[----:B------:R0:W4:Y:S01]  /*1940*/  @P4 LDS R25, [R20+0xdec] ;  /* 0x000dec0014194984 */ /* 0x0001220000000800 */
[----:B------:R-:W-:-:S07]  /*1950*/  MOV R0, R7 ;  /* 0x0000000700007202 */ /* 0x000fce0000000f00 */
[----:B01234-:R-:W-:Y:S05]  /*1960*/  WARPSYNC.COLLECTIVE R4, `(.L_x_242) ;  /* 0x0000000004087348 */ /* 0x01ffea0003c00000 */
[----:B------:R0:W0:Y:S02]  /*1970*/  SHFL.IDX P0, R7, R21, R6, R5 ;  /* 0x0000000615077389 */ /* 0x0000240000000005 */
[----:B01234-:R-:W-:Y:S05]  /*1980*/  ENDCOLLECTIVE ;  /* 0x000000000000791b */ /* 0x01ffea0003800000 */
.L_x_242:
[----:B------:R-:W-:-:S04]  /*1990*/  @P6 FFMA R0, R0, R9, RZ ;  /* 0x0000000900006223 */ /* 0x000fc800000000ff */
[----:B------:R-:W-:Y:S01]  /*19a0*/  @P6 IMAD.MOV.U32 R28, RZ, RZ, R0 ;  /* 0x000000ffff1c6224 */ /* 0x000fe200078e0000 */
[----:B------:R-:W-:Y:S02]  /*19b0*/  MOV R6, 0x1d ;  /* 0x0000001d00067802 */ /* 0x000fe40000000f00 */
[----:B------:R-:W-:Y:S02]  /*19c0*/  ISETP.GE.U32.AND P6, PT, R13, 0x19, PT ;  /* 0x000000190d00780c */ /* 0x000fe40003fc6070 */
[----:B------:R-:W-:-:S11]  /*19d0*/  MOV R11, R7 ;  /* 0x00000007000b7202 */ /* 0x000fd60000000f00 */
[----:B------:R-:W-:Y:S05]  /*19e0*/  WARPSYNC.COLLECTIVE R4, `(.L_x_243) ;  /* 0x0000000004087348 */ /* 0x000fea0003c00000 */
[----:B------:R0:W1:Y:S02]  /*19f0*/  SHFL.IDX P0, R7, R21, R6, R5 ;  /* 0x0000000615077389 */ /* 0x0000640000000005 */
[----:B01----:R-:W-:Y:S05]  /*1a00*/  ENDCOLLECTIVE ;  /* 0x000000000000791b */ /* 0x003fea0003800000 */
.L_x_243:
        /* <DEDUP_REMOVED lines=10> */
.L_x_244:
[----:B------:R-:W-:-:S04]  /*1ab0*/  @P2 FFMA R10, R23, R10, R28 ;  /* 0x0000000a170a2223 */ /* 0x000fc8000000001c */
[----:B------:R-:W-:Y:S01]  /*1ac0*/  @P2 IMAD.MOV.U32 R28, RZ, RZ, R10 ;  /* 0x000000ffff1c2224 */ /* 0x000fe200078e000a */
[----:B------:R-:W-:Y:S01]  /*1ad0*/  ISETP.GE.U32.AND P2, PT, R13, 0x17, PT ;  /* 0x000000170d00780c */ /* 0x000fe20003f46070 */
[----:B------:R0:W1:Y:S01]  /*1ae0*/  @P1 LDS R10, [R20+0xc60] ;  /* 0x000c6000140a1984 */ /* 0x0000620000000800 */
[----:B------:R-:W-:Y:S01]  /*1af0*/  HFMA2 R6, -RZ, RZ, 0, 1.609325408935546875e-06 ;  /* 0x0000001bff067431 */ /* 0x000fe200000001ff */
[----:B------:R-:W-:-:S10]  /*1b00*/  MOV R9, R7 ;  /* 0x0000000700097202 */ /* 0x000fd40000000f00 */
[----:B01----:R-:W-:Y:S05]  /*1b10*/  WARPSYNC.COLLECTIVE R4, `(.L_x_245) ;  /* 0x0000000004087348 */ /* 0x003fea0003c00000 */
[----:B------:R2:W3:Y:S02]  /*1b20*/  SHFL.IDX P0, R7, R21, R6, R5 ;  /* 0x0000000615077389 */ /* 0x0004e40000000005 */
[----:B0123--:R-:W-:Y:S05]  /*1b30*/  ENDCOLLECTIVE ;  /* 0x000000000000791b */ /* 0x00ffea0003800000 */
.L_x_245:
[----:B------:R-:W-:Y:S02]  /*1b40*/  @P3 FFMA R9, R9, R24, R28 ;  /* 0x0000001809093223 */ /* 0x000fe4000000001c */
[----:B------:R0:W1:Y:S02]  /*1b50*/  @P2 LDS R24, [R20+0xbdc] ;  /* 0x000bdc0014182984 */ /* 0x0000640000000800 */
[----:B------:R-:W-:Y:S01]  /*1b60*/  @P3 IMAD.MOV.U32 R28, RZ, RZ, R9 ;  /* 0x000000ffff1c3224 */ /* 0x000fe200078e0009 */
[----:B------:R-:W-:Y:S01]  /*1b70*/  ISETP.GE.U32.AND P3, PT, R13, 0x16, PT ;  /* 0x000000160d00780c */ /* 0x000fe20003f66070 */
[----:B------:R-:W-:Y:S01]  /*1b80*/  HFMA2 R6, -RZ, RZ, 0, 1.54972076416015625e-06 ;  /* 0x0000001aff067431 */ /* 0x000fe200000001ff */
[----:B------:R-:W-:-:S11]  /*1b90*/  MOV R11, R7 ;  /* 0x00000007000b7202 */ /* 0x000fd60000000f00 */
[----:B01----:R-:W-:Y:S05]  /*1ba0*/  WARPSYNC.COLLECTIVE R4, `(.L_x_246) ;  /* 0x0000000004087348 */ /* 0x003fea0003c00000 */
[----:B------:R2:W3:Y:S02]  /*1bb0*/  SHFL.IDX P0, R7, R21, R6, R5 ;  /* 0x0000000615077389 */ /* 0x0004e40000000005 */
[----:B0123--:R-:W-:Y:S05]  /*1bc0*/  ENDCOLLECTIVE ;  /* 0x000000000000791b */ /* 0x00ffea0003800000 */
.L_x_246:
[----:B------:R-:W-:Y:S02]  /*1bd0*/  @P4 FFMA R11, R11, R25, R28 ;  /* 0x000000190b0b4223 */ /* 0x000fe4000000001c */
[----:B------:R0:W1:Y:S02]  /*1be0*/  @P3 LDS R25, [R20+0xb58] ;  /* 0x000b580014193984 */ /* 0x0000640000000800 */
[----:B------:R-:W-:Y:S01]  /*1bf0*/  @P4 IMAD.MOV.U32 R28, RZ, RZ, R11 ;  /* 0x000000ffff1c4224 */ /* 0x000fe200078e000b */
[----:B------:R-:W-:Y:S01]  /*1c00*/  ISETP.GE.U32.AND P4, PT, R13, 0x15, PT ;  /* 0x000000150d00780c */ /* 0x000fe20003f86070 */
[----:B------:R-:W-:Y:S01]  /*1c10*/  HFMA2 R6, -RZ, RZ, 0, 1.490116119384765625e-06 ;  /* 0x00000019ff067431 */ /* 0x000fe200000001ff */
[----:B------:R-:W-:-:S11]  /*1c20*/  MOV R23, R7 ;  /* 0x0000000700177202 */ /* 0x000fd60000000f00 */
[----:B01----:R-:W-:Y:S05]  /*1c30*/  WARPSYNC.COLLECTIVE R4, `(.L_x_247) ;  /* 0x0000000004087348 */ /* 0x003fea0003c00000 */
[----:B------:R2:W3:Y:S02]  /*1c40*/  SHFL.IDX P0, R7, R21, R6, R5 ;  /* 0x0000000615077389 */ /* 0x0004e40000000005 */
[----:B0123--:R-:W-:Y:S05]  /*1c50*/  ENDCOLLECTIVE ;  /* 0x000000000000791b */ /* 0x00ffea0003800000 */
.L_x_247:
[----:B------:R-:W-:-:S04]  /*1c60*/  @P5 FFMA R0, R23, R0, R28 ;  /* 0x0000000017005223 */ /* 0x000fc8000000001c */
[----:B------:R-:W-:Y:S01]  /*1c70*/  @P5 IMAD.MOV.U32 R28, RZ, RZ, R0 ;  /* 0x000000ffff1c5224 */ /* 0x000fe200078e0000 */
[----:B------:R-:W-:Y:S01]  /*1c80*/  ISETP.GE.U32.AND P5, PT, R13, 0x14, PT ;  /* 0x000000140d00780c */ /* 0x000fe20003fa6070 */
[----:B------:R0:W1:Y:S01]  /*1c90*/  @P4 LDS R0, [R20+0xad4] ;  /* 0x000ad40014004984 */ /* 0x0000620000000800 */
[----:B------:R-:W-:Y:S01]  /*1ca0*/  HFMA2 R6, -RZ, RZ, 0, 1.430511474609375e-06 ;  /* 0x00000018ff067431 */ /* 0x000fe200000001ff */
[----:B------:R-:W-:-:S10]  /*1cb0*/  MOV R9, R7 ;  /* 0x0000000700097202 */ /* 0x000fd40000000f00 */
[----:B01----:R-:W-:Y:S05]  /*1cc0*/  WARPSYNC.COLLECTIVE R4, `(.L_x_248) ;  /* 0x0000000004087348 */ /* 0x003fea0003c00000 */
[----:B------:R2:W3:Y:S02]  /*1cd0*/  SHFL.IDX P0, R7, R21, R6, R5 ;  /* 0x0000000615077389 */ /* 0x0004e40000000005 */
[----:B0123--:R-:W-:Y:S05]  /*1ce0*/  ENDCOLLECTIVE ;  /* 0x000000000000791b */ /* 0x00ffea0003800000 */
.L_x_248:
[----:B------:R-:W-:-:S04]  /*1cf0*/  @P6 FFMA R8, R9, R8, R28 ;  /* 0x0000000809086223 */ /* 0x000fc8000000001c */
[----:B------:R-:W-:Y:S01]  /*1d00*/  @P6 IMAD.MOV.U32 R28, RZ, RZ, R8 ;  /* 0x000000ffff1c6224 */ /* 0x000fe200078e0008 */
[----:B------:R-:W-:Y:S01]  /*1d10*/  ISETP.GE.U32.AND P6, PT, R13, 0x13, PT ;  /* 0x000000130d00780c */ /* 0x000fe20003fc6070 */
[----:B------:R0:W1:Y:S01]  /*1d20*/  @P5 LDS R8, [R20+0xa50] ;  /* 0x000a500014085984 */ /* 0x0000620000000800 */
[----:B------:R-:W-:Y:S01]  /*1d30*/  HFMA2 R6, -RZ, RZ, 0, 1.370906829833984375e-06 ;  /* 0x00000017ff067431 */ /* 0x000fe200000001ff */
[----:B------:R-:W-:-:S10]  /*1d40*/  MOV R11, R7 ;  /* 0x00000007000b7202 */ /* 0x000fd40000000f00 */
[----:B01----:R-:W-:Y:S05]  /*1d50*/  WARPSYNC.COLLECTIVE R4, `(.L_x_249) ;  /* 0x0000000004087348 */ /* 0x003fea0003c00000 */
[----:B------:R2:W3:Y:S02]  /*1d60*/  SHFL.IDX P0, R7, R21, R6, R5 ;  /* 0x0000000615077389 */ /* 0x0004e40000000005 */
[----:B0123--:R-:W-:Y:S05]  /*1d70*/  ENDCOLLECTIVE ;  /* 0x000000000000791b */ /* 0x00ffea0003800000 */
.L_x_249:
[----:B------:R-:W-:-:S04]  /*1d80*/  @P1 FFMA R10, R11, R10, R28 ;  /* 0x0000000a0b0a1223 */ /* 0x000fc8000000001c */
[----:B------:R-:W-:Y:S01]  /*1d90*/  @P1 IMAD.MOV.U32 R28, RZ, RZ, R10 ;  /* 0x000000ffff1c1224 */ /* 0x000fe200078e000a */
[----:B------:R-:W-:Y:S01]  /*1da0*/  ISETP.GE.U32.AND P1, PT, R13, 0x12, PT ;  /* 0x000000120d00780c */ /* 0x000fe20003f26070 */
[----:B------:R0:W1:Y:S01]  /*1db0*/  @P6 LDS R10, [R20+0x9cc] ;  /* 0x0009cc00140a6984 */ /* 0x0000620000000800 */
[----:B------:R-:W-:Y:S01]  /*1dc0*/  HFMA2 R6, -RZ, RZ, 0, 1.31130218505859375e-06 ;  /* 0x00000016ff067431 */ /* 0x000fe200000001ff */
[----:B------:R-:W-:-:S10]  /*1dd0*/  MOV R23, R7 ;  /* 0x0000000700177202 */ /* 0x000fd40000000f00 */
[----:B01----:R-:W-:Y:S05]  /*1de0*/  WARPSYNC.COLLECTIVE R4, `(.L_x_250) ;  /* 0x0000000004087348 */ /* 0x003fea0003c00000 */
[----:B------:R2:W3:Y:S02]  /*1df0*/  SHFL.IDX P0, R7, R21, R6, R5 ;  /* 0x0000000615077389 */ /* 0x0004e40000000005 */
[----:B0123--:R-:W-:Y:S05]  /*1e00*/  ENDCOLLECTIVE ;  /* 0x000000000000791b */ /* 0x00ffea0003800000 */
.L_x_250:
[----:B------:R-:W-:Y:S02]  /*1e10*/  @P2 FFMA R23, R23, R24, R28 ;  /* 0x0000001817172223 */ /* 0x000fe4000000001c */
[----:B------:R0:W1:Y:S02]  /*1e20*/  @P1 LDS R24, [R20+0x948] ;  /* 0x0009480014181984 */ /* 0x0000640000000800 */
[----:B------:R-:W-:Y:S01]  /*1e30*/  @P2 IMAD.MOV.U32 R28, RZ, RZ, R23 ;  /* 0x000000ffff1c2224 */ /* 0x000fe200078e0017 */
[----:B------:R-:W-:Y:S01]  /*1e40*/  ISETP.GE.U32.AND P2, PT, R13, 0x11, PT ;  /* 0x000000110d00780c */ /* 0x000fe20003f46070 */
[----:B------:R-:W-:Y:S01]  /*1e50*/  HFMA2 R6, -RZ, RZ, 0, 1.251697540283203125e-06 ;  /* 0x00000015ff067431 */ /* 0x000fe200000001ff */
[----:B------:R-:W-:-:S11]  /*1e60*/  MOV R9, R7 ;  /* 0x0000000700097202 */ /* 0x000fd60000000f00 */
[----:B01----:R-:W-:Y:S05]  /*1e70*/  WARPSYNC.COLLECTIVE R4, `(.L_x_251) ;  /* 0x0000000004087348 */ /* 0x003fea0003c00000 */
[----:B------:R2:W3:Y:S02]  /*1e80*/  SHFL.IDX P0, R7, R21, R6, R5 ;  /* 0x0000000615077389 */ /* 0x0004e40000000005 */
[----:B0123--:R-:W-:Y:S05]  /*1e90*/  ENDCOLLECTIVE ;  /* 0x000000000000791b */ /* 0x00ffea0003800000 */
.L_x_251:
[----:B------:R-:W-:Y:S02]  /*1ea0*/  @P3 FFMA R9, R9, R25, R28 ;  /* 0x0000001909093223 */ /* 0x000fe4000000001c */
[----:B------:R0:W1:Y:S02]  /*1eb0*/  @P2 LDS R25, [R20+0x8c4] ;  /* 0x0008c40014192984 */ /* 0x0000640000000800 */
[----:B------:R-:W-:Y:S01]  /*1ec0*/  @P3 IMAD.MOV.U32 R28, RZ, RZ, R9 ;  /* 0x000000ffff1c3224 */ /* 0x000fe200078e0009 */
[----:B------:R-:W-:Y:S01]  /*1ed0*/  ISETP.GE.U32.AND P3, PT, R13, 0x10, PT ;  /* 0x000000100d00780c */ /* 0x000fe20003f66070 */
[----:B------:R-:W-:Y:S01]  /*1ee0*/  HFMA2 R6, -RZ, RZ, 0, 1.1920928955078125e-06 ;  /* 0x00000014ff067431 */ /* 0x000fe200000001ff */
[----:B------:R-:W-:-:S11]  /*1ef0*/  MOV R11, R7 ;  /* 0x00000007000b7202 */ /* 0x000fd60000000f00 */
[----:B01----:R-:W-:Y:S05]  /*1f00*/  WARPSYNC.COLLECTIVE R4, `(.L_x_252) ;  /* 0x0000000004087348 */ /* 0x003fea0003c00000 */
[----:B------:R2:W3:Y:S02]  /*1f10*/  SHFL.IDX P0, R7, R21, R6, R5 ;  /* 0x0000000615077389 */ /* 0x0004e40000000005 */
[----:B0123--:R-:W-:Y:S05]  /*1f20*/  ENDCOLLECTIVE ;  /* 0x000000000000791b */ /* 0x00ffea0003800000 */
.L_x_252:
[----:B------:R-:W-:-:S04]  /*1f30*/  @P4 FFMA R0, R11, R0, R28 ;  /* 0x000000000b004223 */ /* 0x000fc8000000001c */
[----:B------:R-:W-:Y:S01]  /*1f40*/  @P4 IMAD.MOV.U32 R28, RZ, RZ, R0 ;  /* 0x000000ffff1c4224 */ /* 0x000fe200078e0000 */
[----:B------:R-:W-:Y:S01]  /*1f50*/  ISETP.GE.U32.AND P4, PT, R13, 0xf, PT ;  /* 0x0000000f0d00780c */ /* 0x000fe20003f86070 */
[----:B------:R0:W1:Y:S01]  /*1f60*/  @P3 LDS R0, [R20+0x840] ;  /* 0x0008400014003984 */ /* 0x0000620000000800 */
[----:B------:R-:W-:Y:S01]  /*1f70*/  HFMA2 R6, -RZ, RZ, 0, 1.132488250732421875e-06 ;  /* 0x00000013ff067431 */ /* 0x000fe200000001ff */
[----:B------:R-:W-:-:S10]  /*1f80*/  MOV R23, R7 ;  /* 0x0000000700177202 */ /* 0x000fd40000000f00 */
[----:B01----:R-:W-:Y:S05]  /*1f90*/  WARPSYNC.COLLECTIVE R4, `(.L_x_253) ;  /* 0x0000000004087348 */ /* 0x003fea0003c00000 */
[----:B------:R2:W3:Y:S02]  /*1fa0*/  SHFL.IDX P0, R7, R21, R6, R5 ;  /* 0x0000000615077389 */ /* 0x0004e40000000005 */
[----:B0123--:R-:W-:Y:S05]  /*1fb0*/  ENDCOLLECTIVE ;  /* 0x000000000000791b */ /* 0x00ffea0003800000 */
.L_x_253:
[----:B------:R-:W-:-:S04]  /*1fc0*/  @P5 FFMA R8, R23, R8, R28 ;  /* 0x0000000817085223 */ /* 0x000fc8000000001c */
[----:B------:R-:W-:Y:S01]  /*1fd0*/  @P5 IMAD.MOV.U32 R28, RZ, RZ, R8 ;  /* 0x000000ffff1c5224 */ /* 0x000fe200078e0008 */
[----:B------:R-:W-:Y:S01]  /*1fe0*/  ISETP.GE.U32.AND P5, PT, R13, 0xe, PT ;  /* 0x0000000e0d00780c */ /* 0x000fe20003fa6070 */
[----:B------:R0:W1:Y:S01]  /*1ff0*/  @P4 LDS R8, [R20+0x7bc] ;  /* 0x0007bc0014084984 */ /* 0x0000620000000800 */
[----:B------:R-:W-:Y:S01]  /*2000*/  HFMA2 R6, -RZ, RZ, 0, 1.07288360595703125e-06 ;  /* 0x00000012ff067431 */ /* 0x000fe200000001ff */
[----:B------:R-:W-:-:S10]  /*2010*/  MOV R9, R7 ;  /* 0x0000000700097202 */ /* 0x000fd40000000f00 */
[----:B01----:R-:W-:Y:S05]  /*2020*/  WARPSYNC.COLLECTIVE R4, `(.L_x_254) ;  /* 0x0000000004087348 */ /* 0x003fea0003c00000 */
[----:B------:R2:W3:Y:S02]  /*2030*/  SHFL.IDX P0, R7, R21, R6, R5 ;  /* 0x0000000615077389 */ /* 0x0004e40000000005 */
[----:B0123--:R-:W-:Y:S05]  /*2040*/  ENDCOLLECTIVE ;  /* 0x000000000000791b */ /* 0x00ffea0003800000 */
.L_x_254:
[----:B------:R-:W-:Y:S02]  /*2050*/  @P6 FFMA R9, R9, R10, R28 ;  /* 0x0000000a09096223 */ /* 0x000fe4000000001c */
[----:B------:R0:W1:Y:S02]  /*2060*/  @P5 LDS R10, [R20+0x738] ;  /* 0x00073800140a5984 */ /* 0x0000640000000800 */
[----:B------:R-:W-:Y:S01]  /*2070*/  @P6 IMAD.MOV.U32 R28, RZ, RZ, R9 ;  /* 0x000000ffff1c6224 */ /* 0x000fe200078e0009 */
[----:B------:R-:W-:Y:S01]  /*2080*/  ISETP.GE.U32.AND P6, PT, R13, 0xd, PT ;  /* 0x0000000d0d00780c */ /* 0x000fe20003fc6070 */
[----:B------:R-:W-:Y:S01]  /*2090*/  HFMA2 R6, -RZ, RZ, 0, 1.013278961181640625e-06 ;  /* 0x00000011ff067431 */ /* 0x000fe200000001ff */
[----:B------:R-:W-:-:S11]  /*20a0*/  MOV R11, R7 ;  /* 0x00000007000b7202 */ /* 0x000fd60000000f00 */
[----:B01----:R-:W-:Y:S05]  /*20b0*/  WARPSYNC.COLLECTIVE R4, `(.L_x_255) ;  /* 0x0000000004087348 */ /* 0x003fea0003c00000 */
[----:B------:R2:W3:Y:S02]  /*20c0*/  SHFL.IDX P0, R7, R21, R6, R5 ;  /* 0x0000000615077389 */ /* 0x0004e40000000005 */
[----:B0123--:R-:W-:Y:S05]  /*20d0*/  ENDCOLLECTIVE ;  /* 0x000000000000791b */ /* 0x00ffea0003800000 */
.L_x_255:
        /* <DEDUP_REMOVED lines=9> */
.L_x_256:
        /* <DEDUP_REMOVED lines=9> */
.L_x_257:
[----:B------:R-:W-:-:S04]  /*2200*/  @P3 FFMA R0, R9, R0, R28 ;  /* 0x0000000009003223 */ /* 0x000fc8000000001c */
[----:B------:R-:W-:Y:S01]  /*2210*/  @P3 IMAD.MOV.U32 R28, RZ, RZ, R0 ;  /* 0x000000ffff1c3224 */ /* 0x000fe200078e0000 */
[----:B------:R-:W-:Y:S01]  /*2220*/  ISETP.GE.U32.AND P3, PT, R13, 0xa, PT ;  /* 0x0000000a0d00780c */ /* 0x000fe20003f66070 */
[----:B------:R0:W1:Y:S01]  /*2230*/  @P2 LDS R0, [R20+0x5ac] ;  /* 0x0005ac0014002984 */ /* 0x0000620000000800 */
[----:B------:R-:W-:Y:S01]  /*2240*/  HFMA2 R6, -RZ, RZ, 0, 8.3446502685546875e-07 ;  /* 0x0000000eff067431 */ /* 0x000fe200000001ff */
[----:B------:R-:W-:-:S10]  /*2250*/  MOV R11, R7 ;  /* 0x00000007000b7202 */ /* 0x000fd40000000f00 */
[----:B01----:R-:W-:Y:S05]  /*2260*/  WARPSYNC.COLLECTIVE R4, `(.L_x_258) ;  /* 0x0000000004087348 */ /* 0x003fea0003c00000 */
[----:B------:R2:W3:Y:S02]  /*2270*/  SHFL.IDX P0, R7, R21, R6, R5 ;  /* 0x0000000615077389 */ /* 0x0004e40000000005 */
[----:B0123--:R-:W-:Y:S05]  /*2280*/  ENDCOLLECTIVE ;  /* 0x000000000000791b */ /* 0x00ffea0003800000 */
.L_x_258:
[----:B------:R-:W-:-:S04]  /*2290*/  @P4 FFMA R8, R11, R8, R28 ;  /* 0x000000080b084223 */ /* 0x000fc8000000001c */
[----:B------:R-:W-:Y:S01]  /*22a0*/  @P4 IMAD.MOV.U32 R28, RZ, RZ, R8 ;  /* 0x000000ffff1c4224 */ /* 0x000fe200078e0008 */
[----:B------:R-:W-:Y:S01]  /*22b0*/  ISETP.GE.U32.AND P4, PT, R13, 0x9, PT ;  /* 0x000000090d00780c */ /* 0x000fe20003f86070 */
[----:B------:R0:W1:Y:S01]  /*22c0*/  @P3 LDS R8, [R20+0x528] ;  /* 0x0005280014083984 */ /* 0x0000620000000800 */
[----:B------:R-:W-:Y:S01]  /*22d0*/  HFMA2 R6, -RZ, RZ, 0, 7.74860382080078125e-07 ;  /* 0x0000000dff067431 */ /* 0x000fe200000001ff */
[----:B------:R-:W-:-:S10]  /*22e0*/  MOV R23, R7 ;  /* 0x0000000700177202 */ /* 0x000fd40000000f00 */
[----:B01----:R-:W-:Y:S05]  /*22f0*/  WARPSYNC.COLLECTIVE R4, `(.L_x_259) ;  /* 0x0000000004087348 */ /* 0x003fea0003c00000 */
[----:B------:R2:W3:Y:S02]  /*2300*/  SHFL.IDX P0, R7, R21, R6, R5 ;  /* 0x0000000615077389 */ /* 0x0004e40000000005 */
[----:B0123--:R-:W-:Y:S05]  /*2310*/  ENDCOLLECTIVE ;  /* 0x000000000000791b */ /* 0x00ffea0003800000 */
.L_x_259:
[----:B------:R-:W-:-:S04]  /*2320*/  @P5 FFMA R10, R23, R10, R28 ;  /* 0x0000000a170a5223 */ /* 0x000fc8000000001c */
[----:B------:R-:W-:Y:S01]  /*2330*/  @P5 IMAD.MOV.U32 R28, RZ, RZ, R10 ;  /* 0x000000ffff1c5224 */ /* 0x000fe200078e000a */
[----:B------:R-:W-:Y:S01]  /*2340*/  ISETP.GE.U32.AND P5, PT, R13, 0x8, PT ;  /* 0x000000080d00780c */ /* 0x000fe20003fa6070 */
[----:B------:R0:W1:Y:S01]  /*2350*/  @P4 LDS R10, [R20+0x4a4] ;  /* 0x0004a400140a4984 */ /* 0x0000620000000800 */
[----:B------:R-:W-:Y:S01]  /*2360*/  HFMA2 R6, -RZ, RZ, 0, 7.152557373046875e-07 ;  /* 0x0000000cff067431 */ /* 0x000fe200000001ff */
[----:B------:R-:W-:-:S10]  /*2370*/  MOV R9, R7 ;  /* 0x0000000700097202 */ /* 0x000fd40000000f00 */
[----:B01----:R-:W-:Y:S05]  /*2380*/  WARPSYNC.COLLECTIVE R4, `(.L_x_260) ;  /* 0x0000000004087348 */ /* 0x003fea0003c00000 */
[----:B------:R2:W3:Y:S02]  /*2390*/  SHFL.IDX P0, R7, R21, R6, R5 ;  /* 0x0000000615077389 */ /* 0x0004e40000000005 */
[----:B0123--:R-:W-:Y:S05]  /*23a0*/  ENDCOLLECTIVE ;  /* 0x000000000000791b */ /* 0x00ffea0003800000 */
.L_x_260:
[----:B------:R-:W-:Y:S02]  /*23b0*/  @P6 FFMA R9, R9, R24, R28 ;  /* 0x0000001809096223 */ /* 0x000fe4000000001c */
[----:B------:R0:W1:Y:S02]  /*23c0*/  @P5 LDS R24, [R20+0x420] ;  /* 0x0004200014185984 */ /* 0x0000640000000800 */
[----:B------:R-:W-:Y:S01]  /*23d0*/  @P6 IMAD.MOV.U32 R28, RZ, RZ, R9 ;  /* 0x000000ffff1c6224 */ /* 0x000fe200078e0009 */
[----:B------:R-:W-:Y:S01]  /*23e0*/  ISETP.GE.U32.AND P6, PT, R13, 0x7, PT ;  /* 0x000000070d00780c */ /* 0x000fe20003fc6070 */
[----:B------:R-:W-:Y:S01]  /*23f0*/  HFMA2 R6, -RZ, RZ, 0, 6.55651092529296875e-07 ;  /* 0x0000000bff067431 */ /* 0x000fe200000001ff */
[----:B------:R-:W-:-:S11]  /*2400*/  MOV R11, R7 ;  /* 0x00000007000b7202 */ /* 0x000fd60000000f00 */
[----:B01----:R-:W-:Y:S05]  /*2410*/  WARPSYNC.COLLECTIVE R4, `(.L_x_261) ;  /* 0x0000000004087348 */ /* 0x003fea0003c00000 */
[----:B------:R2:W3:Y:S02]  /*2420*/  SHFL.IDX P0, R7, R21, R6, R5 ;  /* 0x0000000615077389 */ /* 0x0004e40000000005 */
[----:B0123--:R-:W-:Y:S05]  /*2430*/  ENDCOLLECTIVE ;  /* 0x000000000000791b */ /* 0x00ffea0003800000 */
.L_x_261:
[----:B------:R-:W-:Y:S02]  /*2440*/  @P1 FFMA R11, R11, R25, R28 ;  /* 0x000000190b0b1223 */ /* 0x000fe4000000001c */
[----:B------:R0:W1:Y:S02]  /*2450*/  @P6 LDS R25, [R20+0x39c] ;  /* 0x00039c0014196984 */ /* 0x0000640000000800 */
[----:B------:R-:W-:Y:S01]  /*2460*/  @P1 IMAD.MOV.U32 R28, RZ, RZ, R11 ;  /* 0x000000ffff1c1224 */ /* 0x000fe200078e000b */
[----:B------:R-:W-:Y:S01]  /*2470*/  ISETP.GE.U32.AND P1, PT, R13, 0x6, PT ;  /* 0x000000060d00780c */ /* 0x000fe20003f26070 */
[----:B------:R-:W-:Y:S01]  /*2480*/  HFMA2 R6, -RZ, RZ, 0, 5.9604644775390625e-07 ;  /* 0x0000000aff067431 */ /* 0x000fe200000001ff */
[----:B------:R-:W-:-:S11]  /*2490*/  MOV R23, R7 ;  /* 0x0000000700177202 */ /* 0x000fd60000000f00 */
[----:B01----:R-:W-:Y:S05]  /*24a0*/  WARPSYNC.COLLECTIVE R4, `(.L_x_262) ;  /* 0x0000000004087348 */ /* 0x003fea0003c00000 */
[----:B------:R2:W3:Y:S02]  /*24b0*/  SHFL.IDX P0, R7, R21, R6, R5 ;  /* 0x0000000615077389 */ /* 0x0004e40000000005 */
[----:B0123--:R-:W-:Y:S05]  /*24c0*/  ENDCOLLECTIVE ;  /* 0x000000000000791b */ /* 0x00ffea0003800000 */
.L_x_262:
[----:B------:R-:W-:-:S04]  /*24d0*/  @P2 FFMA R0, R23, R0, R28 ;  /* 0x0000000017002223 */ /* 0x000fc8000000001c */
[----:B------:R-:W-:Y:S01]  /*24e0*/  @P2 IMAD.MOV.U32 R28, RZ, RZ, R0 ;  /* 0x000000ffff1c2224 */ /* 0x000fe200078e0000 */
[----:B------:R-:W-:Y:S01]  /*24f0*/  ISETP.GE.U32.AND P2, PT, R13, 0x5, PT ;  /* 0x000000050d00780c */ /* 0x000fe20003f46070 */
[----:B------:R0:W1:Y:S01]  /*2500*/  @P1 LDS R0, [R20+0x318] ;  /* 0x0003180014001984 */ /* 0x0000620000000800 */
[----:B------:R-:W-:Y:S01]  /*2510*/  HFMA2 R6, -RZ, RZ, 0, 5.36441802978515625e-07 ;  /* 0x00000009ff067431 */ /* 0x000fe200000001ff */
[----:B------:R-:W-:-:S10]  /*2520*/  MOV R9, R7 ;  /* 0x0000000700097202 */ /* 0x000fd40000000f00 */
[----:B01----:R-:W-:Y:S05]  /*2530*/  WARPSYNC.COLLECTIVE R4, `(.L_x_263) ;  /* 0x0000000004087348 */ /* 0x003fea0003c00000 */
[----:B------:R2:W3:Y:S02]  /*2540*/  SHFL.IDX P0, R7, R21, R6, R5 ;  /* 0x0000000615077389 */ /* 0x0004e40000000005 */
[----:B0123--:R-:W-:Y:S05]  /*2550*/  ENDCOLLECTIVE ;  /* 0x000000000000791b */ /* 0x00ffea0003800000 */
.L_x_263:
[----:B------:R-:W-:-:S04]  /*2560*/  @P3 FFMA R8, R9, R8, R28 ;  /* 0x0000000809083223 */ /* 0x000fc8000000001c */
[----:B------:R-:W-:Y:S01]  /*2570*/  @P3 IMAD.MOV.U32 R28, RZ, RZ, R8 ;  /* 0x000000ffff1c3224 */ /* 0x000fe200078e0008 */
[----:B------:R-:W-:Y:S01]  /*2580*/  ISETP.GE.U32.AND P3, PT, R13, 0x4, PT ;  /* 0x000000040d00780c */ /* 0x000fe20003f66070 */
[----:B------:R0:W1:Y:S01]  /*2590*/  @P2 LDS R8, [R20+0x294] ;  /* 0x0002940014082984 */ /* 0x0000620000000800 */
[----:B------:R-:W-:Y:S01]  /*25a0*/  HFMA2 R6, -RZ, RZ, 0, 4.76837158203125e-07 ;  /* 0x00000008ff067431 */ /* 0x000fe200000001ff */
[----:B------:R-:W-:-:S10]  /*25b0*/  MOV R11, R7 ;  /* 0x00000007000b7202 */ /* 0x000fd40000000f00 */
[----:B01----:R-:W-:Y:S05]  /*25c0*/  WARPSYNC.COLLECTIVE R4, `(.L_x_264) ;  /* 0x0000000004087348 */ /* 0x003fea0003c00000 */
[----:B------:R2:W3:Y:S02]  /*25d0*/  SHFL.IDX P0, R7, R21, R6, R5 ;  /* 0x0000000615077389 */ /* 0x0004e40000000005 */
[----:B0123--:R-:W-:Y:S05]  /*25e0*/  ENDCOLLECTIVE ;  /* 0x000000000000791b */ /* 0x00ffea0003800000 */
.L_x_264:
[----:B------:R-:W-:-:S04]  /*25f0*/  @P4 FFMA R10, R11, R10, R28 ;  /* 0x0000000a0b0a4223 */ /* 0x000fc8000000001c */
[----:B------:R-:W-:Y:S01]  /*2600*/  @P4 IMAD.MOV.U32 R28, RZ, RZ, R10 ;  /* 0x000000ffff1c4224 */ /* 0x000fe200078e000a */
[----:B------:R-:W-:Y:S01]  /*2610*/  ISETP.GE.U32.AND P4, PT, R13, 0x3, PT ;  /* 0x000000030d00780c */ /* 0x000fe20003f86070 */
[----:B------:R0:W1:Y:S01]  /*2620*/  @P3 LDS R10, [R20+0x210] ;  /* 0x00021000140a3984 */ /* 0x0000620000000800 */
[----:B------:R-:W-:Y:S01]  /*2630*/  HFMA2 R6, -RZ, RZ, 0, 4.17232513427734375e-07 ;  /* 0x00000007ff067431 */ /* 0x000fe200000001ff */
[----:B------:R-:W-:-:S10]  /*2640*/  MOV R23, R7 ;  /* 0x0000000700177202 */ /* 0x000fd40000000f00 */
[----:B01----:R-:W-:Y:S05]  /*2650*/  WARPSYNC.COLLECTIVE R4, `(.L_x_265) ;  /* 0x0000000004087348 */ /* 0x003fea0003c00000 */
[----:B------:R2:W3:Y:S02]  /*2660*/  SHFL.IDX P0, R7, R21, R6, R5 ;  /* 0x0000000615077389 */ /* 0x0004e40000000005 */
[----:B0123--:R-:W-:Y:S05]  /*2670*/  ENDCOLLECTIVE ;  /* 0x000000000000791b */ /* 0x00ffea0003800000 */
.L_x_265:
[----:B------:R-:W-:Y:S02]  /*2680*/  @P5 FFMA R23, R23, R24, R28 ;  /* 0x0000001817175223 */ /* 0x000fe4000000001c */
[----:B------:R0:W1:Y:S02]  /*2690*/  @P4 LDS R24, [R20+0x18c] ;  /* 0x00018c0014184984 */ /* 0x0000640000000800 */
[----:B------:R-:W-:Y:S01]  /*26a0*/  @P5 IMAD.MOV.U32 R28, RZ, RZ, R23 ;  /* 0x000000ffff1c5224 */ /* 0x000fe200078e0017 */
[----:B------:R-:W-:Y:S01]  /*26b0*/  ISETP.GE.U32.AND P5, PT, R13, 0x2, PT ;  /* 0x000000020d00780c */ /* 0x000fe20003fa6070 */
[----:B------:R-:W-:Y:S01]  /*26c0*/  HFMA2 R6, -RZ, RZ, 0, 3.5762786865234375e-07 ;  /* 0x00000006ff067431 */ /* 0x000fe200000001ff */
[----:B------:R-:W-:-:S11]  /*26d0*/  MOV R9, R7 ;  /* 0x0000000700097202 */ /* 0x000fd60000000f00 */
[----:B01----:R-:W-:Y:S05]  /*26e0*/  WARPSYNC.COLLECTIVE R4, `(.L_x_266) ;  /* 0x0000000004087348 */ /* 0x003fea0003c00000 */
[----:B------:R2:W3:Y:S02]  /*26f0*/  SHFL.IDX P0, R7, R21, R6, R5 ;  /* 0x0000000615077389 */ /* 0x0004e40000000005 */
[----:B0123--:R-:W-:Y:S05]  /*2700*/  ENDCOLLECTIVE ;  /* 0x000000000000791b */ /* 0x00ffea0003800000 */
.L_x_266:
[----:B------:R-:W-:Y:S02]  /*2710*/  @P6 FFMA R9, R9, R25, R28 ;  /* 0x0000001909096223 */ /* 0x000fe4000000001c */
[----:B------:R0:W1:Y:S02]  /*2720*/  @P5 LDS R25, [R20+0x108] ;  /* 0x0001080014195984 */ /* 0x0000640000000800 */
[----:B------:R-:W-:Y:S01]  /*2730*/  @P6 IMAD.MOV.U32 R28, RZ, RZ, R9 ;  /* 0x000000ffff1c6224 */ /* 0x000fe200078e0009 */
[----:B------:R-:W-:Y:S01]  /*2740*/  ISETP.NE.AND P6, PT, R13, RZ, PT ;  /* 0x000000ff0d00720c */ /* 0x000fe20003fc5270 */
[----:B------:R-:W-:Y:S01]  /*2750*/  HFMA2 R6, -RZ, RZ, 0, 2.98023223876953125e-07 ;  /* 0x00000005ff067431 */ /* 0x000fe200000001ff */
[----:B------:R-:W-:-:S11]  /*2760*/  MOV R11, R7 ;  /* 0x00000007000b7202 */ /* 0x000fd60000000f00 */
[----:B01----:R-:W-:Y:S05]  /*2770*/  WARPSYNC.COLLECTIVE R4, `(.L_x_267) ;  /* 0x0000000004087348 */ /* 0x003fea0003c00000 */
[----:B------:R2:W3:Y:S02]  /*2780*/  SHFL.IDX P0, R7, R21, R6, R5 ;  /* 0x0000000615077389 */ /* 0x0004e40000000005 */
[----:B0123--:R-:W-:Y:S05]  /*2790*/  ENDCOLLECTIVE ;  /* 0x000000000000791b */ /* 0x00ffea0003800000 */
.L_x_267:
[----:B------:R-:W-:-:S04]  /*27a0*/  @P1 FFMA R0, R11, R0, R28 ;  /* 0x000000000b001223 */ /* 0x000fc8000000001c */
[----:B------:R-:W-:Y:S01]  /*27b0*/  @P1 IMAD.MOV.U32 R28, RZ, RZ, R0 ;  /* 0x000000ffff1c1224 */ /* 0x000fe200078e0000 */
[----:B------:R-:W-:Y:S01]  /*27c0*/  ISETP.NE.AND P1, PT, R26, RZ, PT ;  /* 0x000000ff1a00720c */ /* 0x000fe20003f25270 */
[----:B------:R0:W1:Y:S01]  /*27d0*/  @P6 LDS R0, [R20+0x84] ;  /* 0x0000840014006984 */ /* 0x0000620000000800 */
[----:B------:R-:W-:Y:S01]  /*27e0*/  HFMA2 R6, -RZ, RZ, 0, 2.384185791015625e-07 ;  /* 0x00000004ff067431 */ /* 0x000fe200000001ff */
[----:B------:R-:W-:-:S10]  /*27f0*/  MOV R23, R7 ;  /* 0x0000000700177202 */ /* 0x000fd40000000f00 */
[----:B01----:R-:W-:Y:S05]  /*2800*/  WARPSYNC.COLLECTIVE R4, `(.L_x_268) ;  /* 0x0000000004087348 */ /* 0x003fea0003c00000 */
[----:B------:R2:W3:Y:S02]  /*2810*/  SHFL.IDX P0, R7, R21, R6, R5 ;  /* 0x0000000615077389 */ /* 0x0004e40000000005 */
[----:B0123--:R-:W-:Y:S05]  /*2820*/  ENDCOLLECTIVE ;  /* 0x000000000000791b */ /* 0x00ffea0003800000 */
.L_x_268:
[----:B------:R-:W-:-:S04]  /*2830*/  @P2 FFMA R8, R23, R8, R28 ;  /* 0x0000000817082223 */ /* 0x000fc8000000001c */
[----:B------:R-:W-:Y:S02]  /*2840*/  @P2 IMAD.MOV.U32 R28, RZ, RZ, R8 ;  /* 0x000000ffff1c2224 */ /* 0x000fe400078e0008 */
[----:B------:R-:W-:Y:S01]  /*2850*/  HFMA2 R6, -RZ, RZ, 0, 1.78813934326171875e-07 ;  /* 0x00000003ff067431 */ /* 0x000fe200000001ff */
[----:B------:R-:W-:-:S07]  /*2860*/  MOV R9, R7 ;  /* 0x0000000700097202 */ /* 0x000fce0000000f00 */
[----:B------:R-:W-:Y:S05]  /*2870*/  WARPSYNC.COLLECTIVE R4, `(.L_x_269) ;  /* 0x0000000004087348 */ /* 0x000fea0003c00000 */
[----:B------:R0:W1:Y:S02]  /*2880*/  SHFL.IDX P0, R7, R21, R6, R5 ;  /* 0x0000000615077389 */ /* 0x0000640000000005 */
[----:B01----:R-:W-:Y:S05]  /*2890*/  ENDCOLLECTIVE ;  /* 0x000000000000791b */ /* 0x003fea0003800000 */
.L_x_269:
[----:B------:R-:W-:-:S04]  /*28a0*/  @P3 FFMA R9, R9, R10, R28 ;  /* 0x0000000a09093223 */ /* 0x000fc8000000001c */
[----:B------:R-:W-:Y:S02]  /*28b0*/  @P3 IMAD.MOV.U32 R28, RZ, RZ, R9 ;  /* 0x000000ffff1c3224 */ /* 0x000fe400078e0009 */
[----:B------:R-:W-:Y:S01]  /*28c0*/  HFMA2 R6, -RZ, RZ, 0, 1.1920928955078125e-07 ;  /* 0x00000002ff067431 */ /* 0x000fe200000001ff */
[----:B------:R-:W-:-:S07]  /*28d0*/  MOV R11, R7 ;  /* 0x00000007000b7202 */ /* 0x000fce0000000f00 */
[----:B------:R-:W-:Y:S05]  /*28e0*/  WARPSYNC.COLLECTIVE R4, `(.L_x_270) ;  /* 0x0000000004087348 */ /* 0x000fea0003c00000 */
[----:B------:R0:W1:Y:S02]  /*28f0*/  SHFL.IDX P0, R7, R21, R6, R5 ;  /* 0x0000000615077389 */ /* 0x0000640000000005 */
[----:B01----:R-:W-:Y:S05]  /*2900*/  ENDCOLLECTIVE ;  /* 0x000000000000791b */ /* 0x003fea0003800000 */
.L_x_270:
[----:B------:R-:W-:-:S05]  /*2910*/  @P4 FFMA R11, R11, R24, R28 ;  /* 0x000000180b0b4223 */ /* 0x000fca000000001c */
[----:B------:R-:W-:Y:S01]  /*2920*/  @P4 MOV R28, R11 ;  /* 0x0000000b001c4202 */ /* 0x000fe20000000f00 */
[----:B------:R-:W-:Y:S01]  /*2930*/  IMAD.MOV.U32 R6, RZ, RZ, 0x1 ;  /* 0x00000001ff067424 */ /* 0x000fe200078e00ff */
[----:B------:R-:W-:-:S07]  /*2940*/  MOV R23, R7 ;  /* 0x0000000700177202 */ /* 0x000fce0000000f00 */
[----:B------:R-:W-:Y:S05]  /*2950*/  WARPSYNC.COLLECTIVE R4, `(.L_x_271) ;  /* 0x0000000004087348 */ /* 0x000fea0003c00000 */
[----:B------:R0:W1:Y:S02]  /*2960*/  SHFL.IDX P0, R7, R21, R6, R5 ;  /* 0x0000000615077389 */ /* 0x0000640000000005 */
[----:B01----:R-:W-:Y:S05]  /*2970*/  ENDCOLLECTIVE ;  /* 0x000000000000791b */ /* 0x003fea0003800000 */
.L_x_271:
[----:B------:R-:W-:-:S05]  /*2980*/  @P5 FFMA R23, R23, R25, R28 ;  /* 0x0000001917175223 */ /* 0x000fca000000001c */
[----:B------:R-:W-:Y:S01]  /*2990*/  @P5 MOV R28, R23 ;  /* 0x00000017001c5202 */ /* 0x000fe20000000f00 */
[----:B------:R-:W-:Y:S01]  /*29a0*/  IMAD.MOV.U32 R6, RZ, RZ, RZ ;  /* 0x000000ffff067224 */ /* 0x000fe200078e00ff */
[----:B------:R-:W-:-:S07]  /*29b0*/  MOV R9, R7 ;  /* 0x0000000700097202 */ /* 0x000fce0000000f00 */
[----:B------:R-:W-:Y:S05]  /*29c0*/  WARPSYNC.COLLECTIVE R4, `(.L_x_272) ;  /* 0x0000000004087348 */ /* 0x000fea0003c00000 */
[----:B------:R0:W1:Y:S02]  /*29d0*/  SHFL.IDX P0, R7, R21, R6, R5 ;  /* 0x0000000615077389 */ /* 0x0000640000000005 */
[----:B01----:R-:W-:Y:S05]  /*29e0*/  ENDCOLLECTIVE ;  /* 0x000000000000791b */ /* 0x003fea0003800000 */
.L_x_272:
[----:B------:R-:W-:-:S05]  /*29f0*/  @P6 FFMA R0, R9, R0, R28 ;  /* 0x0000000009006223 */ /* 0x000fca000000001c */
[----:B------:R-:W-:Y:S01]  /*2a00*/  @P6 MOV R28, R0 ;  /* 0x00000000001c6202 */ /* 0x000fe20000000f00 */
[----:B------:R-:W-:Y:S06]  /*2a10*/  BRA `(.L_x_273) ;  /* 0xffffffe4000c7947 */ /* 0x000fec000383ffff */
.L_x_237:
[----:B------:R-:W-:Y:S02]  /*2a20*/  HFMA2 R5, -RZ, RZ, 0, 1.847743988037109375e-06 ;  /* 0x0000001fff057431 */ /* 0x000fe400000001ff */
[----:B------:R-:W-:Y:S01]  /*2a30*/  IMAD.MOV.U32 R6, RZ, RZ, RZ ;  /* 0x000000ffff067224 */ /* 0x000fe200078e00ff */
[----:B------:R-:W-:-:S07]  /*2a40*/  MOV R4, 0xffffffff ;  /* 0xffffffff00047802 */ /* 0x000fce0000000f00 */
[----:B012345:R-:W-:Y:S05]  /*2a50*/  WARPSYNC.COLLECTIVE R4, `(.L_x_274) ;  /* 0x0000000004087348 */ /* 0x03ffea0003c00000 */
[----:B-----5:R0:W0:Y:S02]  /*2a60*/  SHFL.IDX P0, R7, R21, R6, R5 ;  /* 0x0000000615077389 */ /* 0x0200240000000005 */
[----:B01234-:R-:W-:Y:S05]  /*2a70*/  ENDCOLLECTIVE ;  /* 0x000000000000791b */ /* 0x01ffea0003800000 */
.L_x_274:
[----:B------:R-:W-:Y:S02]  /*2a80*/  IMAD.MOV.U32 R6, RZ, RZ, 0x1 ;  /* 0x00000001ff067424 */ /* 0x000fe400078e00ff */
[----:B------:R-:W-:-:S07]  /*2a90*/  FFMA R9, R9, R7, R28 ;  /* 0x0000000709097223 */ /* 0x000fce000000001c */
[----:B------:R-:W-:Y:S05]  /*2aa0*/  WARPSYNC.COLLECTIVE R4, `(.L_x_275) ;  /* 0x0000000004087348 */ /* 0x000fea0003c00000 */
[----:B------:R0:W1:Y:S02]  /*2ab0*/  SHFL.IDX P0, R7, R21, R6, R5 ;  /* 0x0000000615077389 */ /* 0x0000640000000005 */
[----:B01----:R-:W-:Y:S05]  /*2ac0*/  ENDCOLLECTIVE ;  /* 0x000000000000791b */ /* 0x003fea0003800000 */
.L_x_275:
[----:B------:R-:W-:Y:S01]  /*2ad0*/  HFMA2 R6, -RZ, RZ, 0, 1.1920928955078125e-07 ;  /* 0x00000002ff067431 */ /* 0x000fe200000001ff */
[----:B------:R-:W-:-:S07]  /*2ae0*/  MOV R25, R7 ;  /* 0x0000000700197202 */ /* 0x000fce0000000f00 */
[----:B------:R-:W-:Y:S05]  /*2af0*/  WARPSYNC.COLLECTIVE R4, `(.L_x_276) ;  /* 0x0000000004087348 */ /* 0x000fea0003c00000 */
[----:B------:R0:W1:Y:S02]  /*2b00*/  SHFL.IDX P0, R7, R21, R6, R5 ;  /* 0x0000000615077389 */ /* 0x0000640000000005 */
[----:B01----:R-:W-:Y:S05]  /*2b10*/  ENDCOLLECTIVE ;  /* 0x000000000000791b */ /* 0x003fea0003800000 */
.L_x_276:
[----:B------:R-:W-:Y:S02]  /*2b20*/  FFMA R10, R10, R25, R9 ;  /* 0x000000190a0a7223 */ /* 0x000fe40000000009 */
[----:B------:R0:W1:Y:S01]  /*2b30*/  LDS R9, [R20+0x210] ;  /* 0x0002100014097984 */ /* 0x0000620000000800 */
[----:B------:R-:W-:Y:S02]  /*2b40*/  IMAD.MOV.U32 R6, RZ, RZ, 0x3 ;  /* 0x00000003ff067424 */ /* 0x000fe400078e00ff */
[----:B------:R-:W-:-:S07]  /*2b50*/  FFMA R11, R11, R7, R10 ;  /* 0x000000070b0b7223 */ /* 0x000fce000000000a */
[----:B01----:R-:W-:Y:S05]  /*2b60*/  WARPSYNC.COLLECTIVE R4, `(.L_x_277) ;  /* 0x0000000004087348 */ /* 0x003fea0003c00000 */
[----:B------:R2:W3:Y:S02]  /*2b70*/  SHFL.IDX P0, R7, R21, R6, R5 ;  /* 0x0000000615077389 */ /* 0x0004e40000000005 */
[----:B0123--:R-:W-:Y:S05]  /*2b80*/  ENDCOLLECTIVE ;  /* 0x000000000000791b */ /* 0x00ffea0003800000 */
.L_x_277:
[----:B------:R0:W1:Y:S01]  /*2b90*/  LDS R10, [R20+0x294] ;  /* 0x00029400140a7984 */ /* 0x0000620000000800 */
[----:B------:R-:W-:Y:S01]  /*2ba0*/  HFMA2 R6, -RZ, RZ, 0, 2.384185791015625e-07 ;  /* 0x00000004ff067431 */ /* 0x000fe200000001ff */
[----:B------:R-:W-:-:S07]  /*2bb0*/  MOV R31, R7 ;  /* 0x00000007001f7202 */ /* 0x000fce0000000f00 */
[----:B01----:R-:W-:Y:S05]  /*2bc0*/  WARPSYNC.COLLECTIVE R4, `(.L_x_278) ;  /* 0x0000000004087348 */ /* 0x003fea0003c00000 */
[----:B------:R2:W3:Y:S02]  /*2bd0*/  SHFL.IDX P0, R7, R21, R6, R5 ;  /* 0x0000000615077389 */ /* 0x0004e40000000005 */
[----:B0123--:R-:W-:Y:S05]  /*2be0*/  ENDCOLLECTIVE ;  /* 0x000000000000791b */ /* 0x00ffea0003800000 */
.L_x_278:
        /* <DEDUP_REMOVED lines=8> */
.L_x_279:
[----:B------:R-:W-:Y:S01]  /*2c70*/  FFMA R9, R9, R25, R24 ;  /* 0x0000001909097223 */ /* 0x000fe20000000018 */
[----:B------:R-:W-:-:S03]  /*2c80*/  HFMA2 R6, -RZ, RZ, 0, 3.5762786865234375e-07 ;  /* 0x00000006ff067431 */ /* 0x000fc600000001ff */
[----:B------:R-:W-:-:S07]  /*2c90*/  FFMA R10, R10, R7, R9 ;  /* 0x000000070a0a7223 */ /* 0x000fce0000000009 */
[----:B------:R-:W-:Y:S05]  /*2ca0*/  WARPSYNC.COLLECTIVE R4, `(.L_x_280) ;  /* 0x0000000004087348 */ /* 0x000fea0003c00000 */
[----:B------:R0:W1:Y:S02]  /*2cb0*/  SHFL.IDX P0, R7, R21, R6, R5 ;  /* 0x0000000615077389 */ /* 0x0000640000000005 */
[----:B01----:R-:W-:Y:S05]  /*2cc0*/  ENDCOLLECTIVE ;  /* 0x000000000000791b */ /* 0x003fea0003800000 */
.L_x_280:
[----:B------:R0:W1:Y:S01]  /*2cd0*/  LDS R9, [R20+0x420] ;  /* 0x0004200014097984 */ /* 0x0000620000000800 */
[----:B------:R-:W-:Y:S01]  /*2ce0*/  MOV R6, 0x7 ;  /* 0x0000000700067802 */ /* 0x000fe20000000f00 */
[----:B------:R-:W-:-:S07]  /*2cf0*/  IMAD.MOV.U32 R24, RZ, RZ, R7 ;  /* 0x000000ffff187224 */ /* 0x000fce00078e0007 */
[----:B01----:R-:W-:Y:S05]  /*2d00*/  WARPSYNC.COLLECTIVE R4, `(.L_x_281) ;  /* 0x0000000004087348 */ /* 0x003fea0003c00000 */
[----:B------:R2:W3:Y:S02]  /*2d10*/  SHFL.IDX P0, R7, R21, R6, R5 ;  /* 0x0000000615077389 */ /* 0x0004e40000000005 */
[----:B0123--:R-:W-:Y:S05]  /*2d20*/  ENDCOLLECTIVE ;  /* 0x000000000000791b */ /* 0x00ffea0003800000 */
.L_x_281:
[----:B------:R-:W-:Y:S02]  /*2d30*/  FFMA R11, R11, R24, R10 ;  /* 0x000000180b0b7223 */ /* 0x000fe4000000000a */
[----:B------:R0:W1:Y:S01]  /*2d40*/  LDS R10, [R20+0x4a4] ;  /* 0x0004a400140a7984 */ /* 0x0000620000000800 */
[----:B------:R-:W-:Y:S01]  /*2d50*/  IMAD.MOV.U32 R6, RZ, RZ, 0x8 ;  /* 0x00000008ff067424 */ /* 0x000fe200078e00ff */
[----:B------:R-:W-:-:S07]  /*2d60*/  MOV R25, R7 ;  /* 0x0000000700197202 */ /* 0x000fce0000000f00 */
[----:B01----:R-:W-:Y:S05]  /*2d70*/  WARPSYNC.COLLECTIVE R4, `(.L_x_282) ;  /* 0x0000000004087348 */ /* 0x003fea0003c00000 */
[----:B------:R2:W3:Y:S02]  /*2d80*/  SHFL.IDX P0, R7, R21, R6, R5 ;  /* 0x0000000615077389 */ /* 0x0004e40000000005 */
[----:B0123--:R-:W-:Y:S05]  /*2d90*/  ENDCOLLECTIVE ;  /* 0x000000000000791b */ /* 0x00ffea0003800000 */
.L_x_282:
        /* <DEDUP_REMOVED lines=8> */
.L_x_283:
[----:B------:R-:W-:Y:S01]  /*2e20*/  IMAD.MOV.U32 R6, RZ, RZ, 0xa ;  /* 0x0000000aff067424 */ /* 0x000fe200078e00ff */
[----:B------:R-:W-:-:S07]  /*2e30*/  MOV R25, R7 ;  /* 0x0000000700197202 */ /* 0x000fce0000000f00 */
[----:B------:R-:W-:Y:S05]  /*2e40*/  WARPSYNC.COLLECTIVE R4, `(.L_x_284) ;  /* 0x0000000004087348 */ /* 0x000fea0003c00000 */
[----:B------:R0:W1:Y:S02]  /*2e50*/  SHFL.IDX P0, R7, R21, R6, R5 ;  /* 0x0000000615077389 */ /* 0x0000640000000005 */
[----:B01----:R-:W-:Y:S05]  /*2e60*/  ENDCOLLECTIVE ;  /* 0x000000000000791b */ /* 0x003fea0003800000 */
.L_x_284:
[----:B------:R-:W-:Y:S02]  /*2e70*/  FFMA R10, R10, R25, R9 ;  /* 0x000000190a0a7223 */ /* 0x000fe40000000009 */
[----:B------:R0:W1:Y:S01]  /*2e80*/  LDS R9, [R20+0x630] ;  /* 0x0006300014097984 */ /* 0x0000620000000800 */
[----:B------:R-:W-:Y:S02]  /*2e90*/  HFMA2 R6, -RZ, RZ, 0, 6.55651092529296875e-07 ;  /* 0x0000000bff067431 */ /* 0x000fe400000001ff */
[----:B------:R-:W-:-:S07]  /*2ea0*/  FFMA R11, R11, R7, R10 ;  /* 0x000000070b0b7223 */ /* 0x000fce000000000a */
[----:B01----:R-:W-:Y:S05]  /*2eb0*/  WARPSYNC.COLLECTIVE R4, `(.L_x_285) ;  /* 0x0000000004087348 */ /* 0x003fea0003c00000 */
[----:B------:R2:W3:Y:S02]  /*2ec0*/  SHFL.IDX P0, R7, R21, R6, R5 ;  /* 0x0000000615077389 */ /* 0x0004e40000000005 */
[----:B0123--:R-:W-:Y:S05]  /*2ed0*/  ENDCOLLECTIVE ;  /* 0x000000000000791b */ /* 0x00ffea0003800000 */
.L_x_285:
[----:B------:R0:W1:Y:S01]  /*2ee0*/  LDS R10, [R20+0x6b4] ;  /* 0x0006b400140a7984 */ /* 0x0000620000000800 */
[----:B------:R-:W-:Y:S01]  /*2ef0*/  IMAD.MOV.U32 R6, RZ, RZ, 0xc ;  /* 0x0000000cff067424 */ /* 0x000fe200078e00ff */
[----:B------:R-:W-:-:S07]  /*2f00*/  MOV R31, R7 ;  /* 0x00000007001f7202 */ /* 0x000fce0000000f00 */
[----:B01----:R-:W-:Y:S05]  /*2f10*/  WARPSYNC.COLLECTIVE R4, `(.L_x_286) ;  /* 0x0000000004087348 */ /* 0x003fea0003c00000 */
[----:B------:R2:W3:Y:S02]  /*2f20*/  SHFL.IDX P0, R7, R21, R6, R5 ;  /* 0x0000000615077389 */ /* 0x0004e40000000005 */
[----:B0123--:R-:W-:Y:S05]  /*2f30*/  ENDCOLLECTIVE ;  /* 0x000000000000791b */ /* 0x00ffea0003800000 */
.L_x_286:
        /* <DEDUP_REMOVED lines=8> */
.L_x_287:
[----:B------:R-:W-:Y:S01]  /*2fc0*/  FFMA R9, R9, R25, R24 ;  /* 0x0000001909097223 */ /* 0x000fe20000000018 */
[----:B------:R-:W-:-:S03]  /*2fd0*/  IMAD.MOV.U32 R6, RZ, RZ, 0xe ;  /* 0x0000000eff067424 */ /* 0x000fc600078e00ff */
[----:B------:R-:W-:-:S07]  /*2fe0*/  FFMA R10, R10, R7, R9 ;  /* 0x000000070a0a7223 */ /* 0x000fce0000000009 */
[----:B------:R-:W-:Y:S05]  /*2ff0*/  WARPSYNC.COLLECTIVE R4, `(.L_x_288) ;  /* 0x0000000004087348 */ /* 0x000fea0003c00000 */
[----:B------:R0:W1:Y:S02]  /*3000*/  SHFL.IDX P0, R7, R21, R6, R5 ;  /* 0x0000000615077389 */ /* 0x0000640000000005 */
[----:B01----:R-:W-:Y:S05]  /*3010*/  ENDCOLLECTIVE ;  /* 0x000000000000791b */ /* 0x003fea0003800000 */
.L_x_288:
[----:B------:R0:W1:Y:S01]  /*3020*/  LDS R9, [R20+0x840] ;  /* 0x0008400014097984 */ /* 0x0000620000000800 */
[----:B------:R-:W-:Y:S01]  /*3030*/  HFMA2 R6, -RZ, RZ, 0, 8.94069671630859375e-07 ;  /* 0x0000000fff067431 */ /* 0x000fe200000001ff */
[----:B------:R-:W-:-:S07]  /*3040*/  MOV R24, R7 ;  /* 0x0000000700187202 */ /* 0x000fce0000000f00 */
[----:B01----:R-:W-:Y:S05]  /*3050*/  WARPSYNC.COLLECTIVE R4, `(.L_x_289) ;  /* 0x0000000004087348 */ /* 0x003fea0003c00000 */
[----:B------:R2:W3:Y:S02]  /*3060*/  SHFL.IDX P0, R7, R21, R6, R5 ;  /* 0x0000000615077389 */ /* 0x0004e40000000005 */
[----:B0123--:R-:W-:Y:S05]  /*3070*/  ENDCOLLECTIVE ;  /* 0x000000000000791b */ /* 0x00ffea0003800000 */
.L_x_289:
[----:B------:R-:W-:Y:S02]  /*3080*/  FFMA R11, R11, R24, R10 ;  /* 0x000000180b0b7223 */ /* 0x000fe4000000000a */
[----:B------:R0:W1:Y:S01]  /*3090*/  LDS R10, [R20+0x8c4] ;  /* 0x0008c400140a7984 */ /* 0x0000620000000800 */
[----:B------:R-:W-:Y:S01]  /*30a0*/  MOV R6, 0x10 ;  /* 0x0000001000067802 */ /* 0x000fe20000000f00 */
[----:B------:R-:W-:-:S07]  /*30b0*/  IMAD.MOV.U32 R25, RZ, RZ, R7 ;  /* 0x000000ffff197224 */ /* 0x000fce00078e0007 */
[----:B01----:R-:W-:Y:S05]  /*30c0*/  WARPSYNC.COLLECTIVE R4, `(.L_x_290) ;  /* 0x0000000004087348 */ /* 0x003fea0003c00000 */
[----:B------:R2:W3:Y:S02]  /*30d0*/  SHFL.IDX P0, R7, R21, R6, R5 ;  /* 0x0000000615077389 */ /* 0x0004e40000000005 */
[----:B0123--:R-:W-:Y:S05]  /*30e0*/  ENDCOLLECTIVE ;  /* 0x000000000000791b */ /* 0x00ffea0003800000 */
.L_x_290:
        /* <DEDUP_REMOVED lines=8> */
.L_x_291:
[----:B------:R-:W-:Y:S01]  /*3170*/  MOV R6, 0x12 ;  /* 0x0000001200067802 */ /* 0x000fe20000000f00 */
[----:B------:R-:W-:-:S07]  /*3180*/  IMAD.MOV.U32 R25, RZ, RZ, R7 ;  /* 0x000000ffff197224 */ /* 0x000fce00078e0007 */
[----:B------:R-:W-:Y:S05]  /*3190*/  WARPSYNC.COLLECTIVE R4, `(.L_x_292) ;  /* 0x0000000004087348 */ /* 0x000fea0003c00000 */
[----:B------:R0:W1:Y:S02]  /*31a0*/  SHFL.IDX P0, R7, R21, R6, R5 ;  /* 0x0000000615077389 */ /* 0x0000640000000005 */
[----:B01----:R-:W-:Y:S05]  /*31b0*/  ENDCOLLECTIVE ;  /* 0x000000000000791b */ /* 0x003fea0003800000 */
.L_x_292:
[----:B------:R-:W-:Y:S02]  /*31c0*/  FFMA R10, R10, R25, R9 ;  /* 0x000000190a0a7223 */ /* 0x000fe40000000009 */
[----:B------:R0:W1:Y:S01]  /*31d0*/  LDS R9, [R20+0xa50] ;  /* 0x000a500014097984 */ /* 0x0000620000000800 */
[----:B------:R-:W-:Y:S01]  /*31e0*/  IMAD.MOV.U32 R6, RZ, RZ, 0x13 ;  /* 0x00000013ff067424 */ /* 0x000fe200078e00ff */
[----:B------:R-:W-:-:S07]  /*31f0*/  MOV R28, R7 ;  /* 0x00000007001c7202 */ /* 0x000fce0000000f00 */
[----:B01----:R-:W-:Y:S05]  /*3200*/  WARPSYNC.COLLECTIVE R4, `(.L_x_293) ;  /* 0x0000000004087348 */ /* 0x003fea0003c00000 */
[----:B------:R2:W3:Y:S02]  /*3210*/  SHFL.IDX P0, R7, R21, R6, R5 ;  /* 0x0000000615077389 */ /* 0x0004e40000000005 */
[----:B0123--:R-:W-:Y:S05]  /*3220*/  ENDCOLLECTIVE ;  /* 0x000000000000791b */ /* 0x00ffea0003800000 */
.L_x_293:
[----:B------:R-:W-:Y:S02]  /*3230*/  FFMA R11, R11, R28, R10 ;  /* 0x0000001c0b0b7223 */ /* 0x000fe4000000000a */
[----:B------:R0:W1:Y:S01]  /*3240*/  LDS R10, [R20+0xad4] ;  /* 0x000ad400140a7984 */ /* 0x0000620000000800 */
[----:B------:R-:W-:Y:S02]  /*3250*/  HFMA2 R6, -RZ, RZ, 0, 1.1920928955078125e-06 ;  /* 0x00000014ff067431 */ /* 0x000fe400000001ff */
[----:B------:R-:W-:-:S07]  /*3260*/  FFMA R24, R8, R7, R11 ;  /* 0x0000000708187223 */ /* 0x000fce000000000b */
[----:B01----:R-:W-:Y:S05]  /*3270*/  WARPSYNC.COLLECTIVE R4, `(.L_x_294) ;  /* 0x0000000004087348 */ /* 0x003fea0003c00000 */
[----:B------:R2:W3:Y:S02]  /*3280*/  SHFL.IDX P0, R7, R21, R6, R5 ;  /* 0x0000000615077389 */ /* 0x0004e40000000005 */
[----:B0123--:R-:W-:Y:S05]  /*3290*/  ENDCOLLECTIVE ;  /* 0x000000000000791b */ /* 0x00ffea0003800000 */
.L_x_294:
[----:B------:R0:W1:Y:S04]  /*32a0*/  LDS R11, [R20+0xb58] ;  /* 0x000b5800140b7984 */ /* 0x0000680000000800 */
[----:B------:R0:W2:Y:S01]  /*32b0*/  LDS R8, [R20+0xbdc] ;  /* 0x000bdc0014087984 */ /* 0x0000a20000000800 */
[----:B------:R-:W-:Y:S01]  /*32c0*/  IMAD.MOV.U32 R6, RZ, RZ, 0x15 ;  /* 0x00000015ff067424 */ /* 0x000fe200078e00ff */
[----:B------:R-:W-:-:S07]  /*32d0*/  MOV R25, R7 ;  /* 0x0000000700197202 */ /* 0x000fce0000000f00 */
[----:B012---:R-:W-:Y:S05]  /*32e0*/  WARPSYNC.COLLECTIVE R4, `(.L_x_295) ;  /* 0x0000000004087348 */ /* 0x007fea0003c00000 */
[----:B------:R3:W4:Y:S02]  /*32f0*/  SHFL.IDX P0, R7, R21, R6, R5 ;  /* 0x0000000615077389 */ /* 0x0007240000000005 */
[----:B01234-:R-:W-:Y:S05]  /*3300*/  ENDCOLLECTIVE ;  /* 0x000000000000791b */ /* 0x01ffea0003800000 */
.L_x_295:
[----:B------:R-:W-:Y:S02]  /*3310*/  FFMA R9, R9, R25, R24 ;  /* 0x0000001909097223 */ /* 0x000fe40000000018 */
[----:B------:R0:W1:Y:S01]  /*3320*/  LDS R24, [R20+0xce4] ;  /* 0x000ce40014187984 */ /* 0x0000620000000800 */
[----:B------:R-:W-:Y:S02]  /*3330*/  HFMA2 R6, -RZ, RZ, 0, 1.31130218505859375e-06 ;  /* 0x00000016ff067431 */ /* 0x000fe400000001ff */
[----:B------:R-:W-:-:S07]  /*3340*/  FFMA R10, R10, R7, R9 ;  /* 0x000000070a0a7223 */ /* 0x000fce0000000009 */
[----:B01----:R-:W-:Y:S05]  /*3350*/  WARPSYNC.COLLECTIVE R4, `(.L_x_296) ;  /* 0x0000000004087348 */ /* 0x003fea0003c00000 */
[----:B------:R2:W3:Y:S02]  /*3360*/  SHFL.IDX P0, R7, R21, R6, R5 ;  /* 0x0000000615077389 */ /* 0x0004e40000000005 */
[----:B0123--:R-:W-:Y:S05]  /*3370*/  ENDCOLLECTIVE ;  /* 0x000000000000791b */ /* 0x00ffea0003800000 */
.L_x_296:
[----:B------:R0:W1:Y:S01]  /*3380*/  LDS R9, [R20+0xc60] ;  /* 0x000c600014097984 */ /* 0x0000620000000800 */
[----:B------:R-:W-:Y:S01]  /*3390*/  IMAD.MOV.U32 R6, RZ, RZ, 0x17 ;  /* 0x00000017ff067424 */ /* 0x000fe200078e00ff */
[----:B------:R-:W-:-:S07]  /*33a0*/  MOV R28, R7 ;  /* 0x00000007001c7202 */ /* 0x000fce0000000f00 */
[----:B01----:R-:W-:Y:S05]  /*33b0*/  WARPSYNC.COLLECTIVE R4, `(.L_x_297) ;  /* 0x0000000004087348 */ /* 0x003fea0003c00000 */
[----:B------:R2:W3:Y:S02]  /*33c0*/  SHFL.IDX P0, R7, R21, R6, R5 ;  /* 0x0000000615077389 */ /* 0x0004e40000000005 */
[----:B0123--:R-:W-:Y:S05]  /*33d0*/  ENDCOLLECTIVE ;  /* 0x000000000000791b */ /* 0x00ffea0003800000 */
.L_x_297:
[----:B------:R-:W-:Y:S02]  /*33e0*/  FFMA R11, R11, R28, R10 ;  /* 0x0000001c0b0b7223 */ /* 0x000fe4000000000a */
[----:B------:R0:W1:Y:S01]  /*33f0*/  LDS R10, [R20+0xd68] ;  /* 0x000d6800140a7984 */ /* 0x0000620000000800 */
[----:B------:R-:W-:Y:S01]  /*3400*/  HFMA2 R6, -RZ, RZ, 0, 1.430511474609375e-06 ;  /* 0x00000018ff067431 */ /* 0x000fe200000001ff */
[----:B------:R-:W-:-:S07]  /*3410*/  MOV R25, R7 ;  /* 0x0000000700197202 */ /* 0x000fce0000000f00 */
[----:B01----:R-:W-:Y:S05]  /*3420*/  WARPSYNC.COLLECTIVE R4, `(.L_x_298) ;  /* 0x0000000004087348 */ /* 0x003fea0003c00000 */
[----:B------:R2:W3:Y:S02]  /*3430*/  SHFL.IDX P0, R7, R21, R6, R5 ;  /* 0x0000000615077389 */ /* 0x0004e40000000005 */
[----:B0123--:R-:W-:Y:S05]  /*3440*/  ENDCOLLECTIVE ;  /* 0x000000000000791b */ /* 0x00ffea0003800000 */
.L_x_298:
[----:B------:R-:W-:Y:S02]  /*3450*/  FFMA R28, R8, R25, R11 ;  /* 0x00000019081c7223 */ /* 0x000fe4000000000b */
[----:B------:R0:W1:Y:S01]  /*3460*/  LDS R8, [R20+0xdec] ;  /* 0x000dec0014087984 */ /* 0x0000620000000800 */
[----:B------:R-:W-:Y:S02]  /*3470*/  IMAD.MOV.U32 R6, RZ, RZ, 0x19 ;  /* 0x00000019ff067424 */ /* 0x000fe400078e00ff */
[----:B------:R-:W-:-:S07]  /*3480*/  FFMA R9, R9, R7, R28 ;  /* 0x0000000709097223 */ /* 0x000fce000000001c */
[----:B01----:R-:W-:Y:S05]  /*3490*/  WARPSYNC.COLLECTIVE R4, `(.L_x_299) ;  /* 0x0000000004087348 */ /* 0x003fea0003c00000 */
[----:B------:R2:W3:Y:S02]  /*34a0*/  SHFL.IDX P0, R7, R21, R6, R5 ;  /* 0x0000000615077389 */ /* 0x0004e40000000005 */
[----:B0123--:R-:W-:Y:S05]  /*34b0*/  ENDCOLLECTIVE ;  /* 0x000000000000791b */ /* 0x00ffea0003800000 */
.L_x_299:
[----:B------:R0:W1:Y:S01]  /*34c0*/  LDS R28, [R20+0xffc] ;  /* 0x000ffc00141c7984 */ /* 0x0000620000000800 */
[----:B------:R-:W-:Y:S01]  /*34d0*/  HFMA2 R6, -RZ, RZ, 0, 1.54972076416015625e-06 ;  /* 0x0000001aff067431 */ /* 0x000fe200000001ff */
[----:B------:R-:W-:-:S07]  /*34e0*/  MOV R11, R7 ;  /* 0x00000007000b7202 */ /* 0x000fce0000000f00 */
[----:B01----:R-:W-:Y:S05]  /*34f0*/  WARPSYNC.COLLECTIVE R4, `(.L_x_300) ;  /* 0x0000000004087348 */ /* 0x003fea0003c00000 */
[----:B------:R2:W3:Y:S02]  /*3500*/  SHFL.IDX P0, R7, R21, R6, R5 ;  /* 0x0000000615077389 */ /* 0x0004e40000000005 */
[----:B0123--:R-:W-:Y:S05]  /*3510*/  ENDCOLLECTIVE ;  /* 0x000000000000791b */ /* 0x00ffea0003800000 */
.L_x_300:
        /* <DEDUP_REMOVED lines=8> */
.L_x_301:
[----:B------:R-:W-:Y:S02]  /*35a0*/  FFMA R9, R10, R25, R9 ;  /* 0x000000190a097223 */ /* 0x000fe40000000009 */
[----:B------:R0:W1:Y:S01]  /*35b0*/  LDS R10, [R20+0xef4] ;  /* 0x000ef400140a7984 */ /* 0x0000620000000800 */
[----:B------:R-:W-:Y:S02]  /*35c0*/  HFMA2 R6, -RZ, RZ, 0, 1.6689300537109375e-06 ;  /* 0x0000001cff067431 */ /* 0x000fe400000001ff */
[----:B------:R-:W-:-:S07]  /*35d0*/  FFMA R8, R8, R7, R9 ;  /* 0x0000000708087223 */ /* 0x000fce0000000009 */
[----:B01----:R-:W-:Y:S05]  /*35e0*/  WARPSYNC.COLLECTIVE R4, `(.L_x_302) ;  /* 0x0000000004087348 */ /* 0x003fea0003c00000 */
[----:B------:R2:W3:Y:S02]  /*35f0*/  SHFL.IDX P0, R7, R21, R6, R5 ;  /* 0x0000000615077389 */ /* 0x0004e40000000005 */
[----:B0123--:R-:W-:Y:S05]  /*3600*/  ENDCOLLECTIVE ;  /* 0x000000000000791b */ /* 0x00ffea0003800000 */
.L_x_302:
[----:B------:R-:W-:Y:S01]  /*3610*/  MOV R6, 0x1d ;  /* 0x0000001d00067802 */ /* 0x000fe20000000f00 */
[----:B------:R-:W-:-:S07]  /*3620*/  IMAD.MOV.U32 R9, RZ, RZ, R7 ;  /* 0x000000ffff097224 */ /* 0x000fce00078e0007 */
[----:B------:R-:W-:Y:S05]  /*3630*/  WARPSYNC.COLLECTIVE R4, `(.L_x_303) ;  /* 0x0000000004087348 */ /* 0x000fea0003c00000 */
[----:B------:R0:W1:Y:S02]  /*3640*/  SHFL.IDX P0, R7, R21, R6, R5 ;  /* 0x0000000615077389 */ /* 0x0000640000000005 */
[----:B01----:R-:W-:Y:S05]  /*3650*/  ENDCOLLECTIVE ;  /* 0x000000000000791b */ /* 0x003fea0003800000 */
.L_x_303:
[----:B------:R-:W-:Y:S01]  /*3660*/  IMAD.MOV.U32 R6, RZ, RZ, 0x1e ;  /* 0x0000001eff067424 */ /* 0x000fe200078e00ff */
[----:B------:R-:W-:-:S07]  /*3670*/  MOV R25, R7 ;  /* 0x0000000700197202 */ /* 0x000fce0000000f00 */
[----:B------:R-:W-:Y:S05]  /*3680*/  WARPSYNC.COLLECTIVE R4, `(.L_x_304) ;  /* 0x0000000004087348 */ /* 0x000fea0003c00000 */
[----:B------:R0:W1:Y:S02]  /*3690*/  SHFL.IDX P0, R7, R21, R6, R5 ;  /* 0x0000000615077389 */ /* 0x0000640000000005 */
[----:B01----:R-:W-:Y:S05]  /*36a0*/  ENDCOLLECTIVE ;  /* 0x000000000000791b */ /* 0x003fea0003800000 */
.L_x_304:
[----:B------:R-:W-:Y:S01]  /*36b0*/  HFMA2 R6, -RZ, RZ, 0, 1.847743988037109375e-06 ;  /* 0x0000001fff067431 */ /* 0x000fe200000001ff */
[----:B------:R-:W-:-:S07]  /*36c0*/  MOV R31, R7 ;  /* 0x00000007001f7202 */ /* 0x000fce0000000f00 */
[----:B------:R-:W-:Y:S05]  /*36d0*/  WARPSYNC.COLLECTIVE R4, `(.L_x_305) ;  /* 0x0000000004087348 */ /* 0x000fea0003c00000 */
[----:B------:R0:W1:Y:S02]  /*36e0*/  SHFL.IDX P0, R7, R21, R6, R5 ;  /* 0x0000000615077389 */ /* 0x0000640000000005 */
[----:B01----:R-:W-:Y:S05]  /*36f0*/  ENDCOLLECTIVE ;  /* 0x000000000000791b */ /* 0x003fea0003800000 */
.L_x_305:
[----:B------:R-:W-:Y:S05]  /*3700*/  BRA `(.L_x_306) ;  /* 0xffffffdc00c47947 */ /* 0x000fea000383ffff */
.L_x_307:
        /* <DEDUP_REMOVED lines=15> */
.L_x_315:


//--------------------- .nv.shared.reserved.0     --------------------------
	.section	.nv.shared.reserved.0,"aw",@nobits
	.weak		__nv_reservedSMEM_offset_0_alias
	.size		__nv_reservedSMEM_offset_0_alias, 0, 64
	.other		__nv_reservedSMEM_offset_0_alias,@"STO_CUDA_RESERVED_SHARED STV_DEFAULT"
__nv_reservedSMEM_offset_0_alias:
	.zero		0
	.zero		64


//--------------------- .nv.shared._Z12trmm_mul32_LIfLi8ELi1ELb0ELb1ELb0EEviiT_PKS0_iPS0_ii --------------------------
	.section	.nv.shared._Z12trmm_mul32_LIfLi8ELi1ELb0ELb1ELb0EEviiT_PKS0_iPS0_ii,"aw",@nobits
	.sectionflags	@""
	.align	4
.nv.shared._Z12trmm_mul32_LIfLi8ELi1ELb0ELb1ELb0EEviiT_PKS0_iPS0_ii:
	.zero		5248


//--------------------- .nv.shared._Z12trmm_mul32_LIfLi8ELi1ELb0ELb0ELb0EEviiT_PKS0_iPS0_ii --------------------------
	.section	.nv.shared._Z12trmm_mul32_LIfLi8ELi1ELb0ELb0ELb0EEviiT_PKS0_iPS0_ii,"aw",@nobits
	.sectionflags	@""
	.align	4
.nv.shared._Z12trmm_mul32_LIfLi8ELi1ELb0ELb0ELb0EEviiT_PKS0_iPS0_ii:
	.zero		5248


//--------------------- .nv.shared._Z12trmm_mul32_LIfLi8ELi1ELb1ELb1ELb0EEviiT_PKS0_iPS0_ii --------------------------
	.section	.nv.shared._Z12trmm_mul32_LIfLi8ELi1ELb1ELb1ELb0EEviiT_PKS0_iPS0_ii,"aw",@nobits
	.sectionflags	@""
	.align	4
.nv.shared._Z12trmm_mul32_LIfLi8ELi1ELb1ELb1ELb0EEviiT_PKS0_iPS0_ii:
	.zero		5248


//--------------------- .nv.shared._Z12trmm_mul32_LIfLi8ELi1ELb1ELb0ELb0EEviiT_PKS0_iPS0_ii --------------------------
	.section	.nv.shared._Z12trmm_mul32_LIfLi8ELi1ELb1ELb0ELb0EEviiT_PKS0_iPS0_ii,"aw",@nobits
	.sectionflags	@""
	.align	4
.nv.shared._Z12trmm_mul32_LIfLi8ELi1ELb1ELb0ELb0EEviiT_PKS0_iPS0_ii:
	.zero		5248


//--------------------- .nv.constant0._Z12trmm_mul32_RIfLi8ELi1ELb0ELb1ELb0EEviiT_PKS0_iPS0_ii --------------------------
	.section	.nv.constant0._Z12trmm_mul32_RIfLi8ELi1ELb0ELb1ELb0EEviiT_PKS0_iPS0_ii,"a",@progbits
	.sectionflags	@""
	.align	4
.nv.constant0._Z12trmm_mul32_RIfLi8ELi1ELb0ELb1ELb0EEviiT_PKS0_iPS0_ii:
	.zero		944


//--------------------- .nv.constant0._Z12trmm_mul32_RIfLi8ELi1ELb0ELb0ELb0EEviiT_PKS0_iPS0_ii --------------------------
	.section	.nv.constant0._Z12trmm_mul32_RIfLi8ELi1ELb0ELb0ELb0EEviiT_PKS0_iPS0_ii,"a",@progbits
	.sectionflags	@""
	.align	4
.nv.constant0._Z12trmm_mul32_RIfLi8ELi1ELb0ELb0ELb0EEviiT_PKS0_iPS0_ii:
	.zero		944


//--------------------- .nv.constant0._Z12trmm_mul32_RIfLi8ELi1ELb1ELb1ELb0EEviiT_PKS0_iPS0_ii --------------------------
	.section	.nv.constant0._Z12trmm_mul32_RIfLi8ELi1ELb1ELb1ELb0EEviiT_PKS0_iPS0_ii,"a",@progbits
	.sectionflags	@""
	.align	4
.nv.constant0._Z12trmm_mul32_RIfLi8ELi1ELb1ELb1ELb0EEviiT_PKS0_iPS0_ii:
	.zero		944


//--------------------- .nv.constant0._Z12trmm_mul32_RIfLi8ELi1ELb1ELb0ELb0EEviiT_PKS0_iPS0_ii --------------------------
	.section	.nv.constant0._Z12trmm_mul32_RIfLi8ELi1ELb1ELb0ELb0EEviiT_PKS0_iPS0_ii,"a",@progbits
	.sectionflags	@""
	.align	4
.nv.constant0._Z12trmm_mul32_RIfLi8ELi1ELb1ELb0ELb0EEviiT_PKS0_iPS0_ii:
	.zero		944


//--------------------- .nv.constant0._Z12trmm_mul32_LIfLi8ELi1ELb0ELb1ELb0EEviiT_PKS0_iPS0_ii --------------------------
	.section	.nv.constant0._Z12trmm_mul32_LIfLi8ELi1ELb0ELb1ELb0EEviiT_PKS0_iPS0_ii,"a",@progbits
	.sectionflags	@""
	.align	4
.nv.constant0._Z12trmm_mul32_LIfLi8ELi1ELb0ELb1ELb0EEviiT_PKS0_iPS0_ii:
	.zero		944


//--------------------- .nv.constant0._Z12trmm_mul32_LIfLi8ELi1ELb0ELb0ELb0EEviiT_PKS0_iPS0_ii --------------------------
	.section	.nv.constant0._Z12trmm_mul32_LIfLi8ELi1ELb0ELb0ELb0EEviiT_PKS0_iPS0_ii,"a",@progbits
	.sectionflags	@""
	.align	4
.nv.constant0._Z12trmm_mul32_LIfLi8ELi1ELb0ELb0ELb0EEviiT_PKS0_iPS0_ii:
	.zero		944


//--------------------- .nv.constant0._Z12trmm_mul32_LIfLi8ELi1ELb1ELb1ELb0EEviiT_PKS0_iPS0_ii --------------------------
	.section	.nv.constant0._Z12trmm_mul32_LIfLi8ELi1ELb1ELb1ELb0EEviiT_PKS0_iPS0_ii,"a",@progbits
	.sectionflags	@""
	.align	4
.nv.constant0._Z12trmm_mul32_LIfLi8ELi1ELb1ELb1ELb0EEviiT_PKS0_iPS0_ii:
	.zero		944


//--------------------- .nv.constant0._Z12trmm_mul32_LIfLi8ELi1ELb1ELb0ELb0EEviiT_PKS0_iPS0_ii --------------------------
	.section	.nv.constant0._Z12trmm_mul32_LIfLi8ELi1ELb1ELb0ELb0EEviiT_PKS0_iPS0_ii,"a",@progbits
	.sectionflags	@""
	.align	4
.nv.constant0._Z12trmm_mul32_LIfLi8ELi1ELb1ELb0ELb0EEviiT_PKS0_iPS0_ii:
	.zero		944


//--------------------- SYMBOLS --------------------------

	.type		.nv.reservedSmem.offset0,@object
	.size		.nv.reservedSmem.offset0,0x4
	.type		.nv.reservedSmem.cap,@object
	.size		.nv.reservedSmem.cap,0x4
